	.target	sm_100a

	.elftype	@"ET_EXEC"


//--------------------- .note.nv.tkinfo           --------------------------
	.section	.note.nv.tkinfo,"",@"SHT_NOTE"
	.sectionflags	@"SHF_NOTE_NV_TKINFO"
	.tkinfo
        /*0018*/ 	.word	0x00000002
        /*0030*/ 	.string	""
        /*0030*/ 	.string	"ptxas"
        /*0030*/ 	.string	"Cuda compilation tools, release 13.0, V13.0.88"
        /*0030*/ 	.string	"Build cuda_13.0.r13.0/compiler.36424714_0"
        /*0030*/ 	.string	"-arch sm_100a -m 64 "



//--------------------- .note.nv.cuinfo           --------------------------
	.section	.note.nv.cuinfo,"",@"SHT_NOTE"
	.sectionflags	@"SHF_NOTE_NV_CUINFO"
        /*0018*/ 	.short	0x0002
        /*001a*/ 	.short	0x0064
        /*001c*/ 	.short	0x0082
	.zero		2


//--------------------- .nv.info                  --------------------------
	.section	.nv.info,"",@"SHT_CUDA_INFO"
	.align	4


	//----- nvinfo : EIATTR_REGCOUNT
	.align		4
        /*0000*/ 	.byte	0x04, 0x2f
        /*0002*/ 	.short	(.L_12 - .L_11)
	.align		4
.L_11:
        /*0004*/ 	.word	index@(_ZN7cutlass13device_kernelIN5flash22FlashAttnBwdPreprocessIN4cute5tupleIJNS3_1CILi64EEENS5_ILi96EEEEEENS_6half_tEfNS_4arch4Sm90ELb1ELb1EEEEEvNT_6ParamsE)
        /*0008*/ 	.word	0x00000031


	//----- nvinfo : EIATTR_FRAME_SIZE
	.align		4
.L_12:
        /*000c*/ 	.byte	0x04, 0x11
        /*000e*/ 	.short	(.L_14 - .L_13)
	.align		4
.L_13:
        /*0010*/ 	.word	index@(_ZN7cutlass13device_kernelIN5flash22FlashAttnBwdPreprocessIN4cute5tupleIJNS3_1CILi64EEENS5_ILi96EEEEEENS_6half_tEfNS_4arch4Sm90ELb1ELb1EEEEEvNT_6ParamsE)
        /*0014*/ 	.word	0x00000000


	//----- nvinfo : EIATTR_REGCOUNT
	.align		4
.L_14:
        /*0018*/ 	.byte	0x04, 0x2f
        /*001a*/ 	.short	(.L_16 - .L_15)
	.align		4
.L_15:
        /*001c*/ 	.word	index@(_ZN7cutlass13device_kernelIN5flash11enable_sm90INS1_16FlashAttnBwdSm90INS1_25CollectiveMainloopBwdSm90ILi2ELi2ELi2EN4cute5tupleIJNS5_1CILi1EEES8_S8_EEENS6_IJNS7_ILi64EEENS7_ILi128EEENS7_ILi96EEEEEENS_6half_tEfNS_4arch4Sm90ELb1ELb0ELb1ELb1ELb1ELb1ELb0ELb0ELi2ELi1ELi2ELi1ELb1EEENS1_24CollectiveEpilogueBwdGQAISD_fSG_Li256ELb1ELb1EEENS1_25SingleTileBwdLPTSchedulerILb1ELi128ELb1EEEEEEEEEvNT_6ParamsE)
        /*0020*/ 	.word	0x00000004


	//----- nvinfo : EIATTR_FRAME_SIZE
	.align		4
.L_16:
        /*0024*/ 	.byte	0x04, 0x11
        /*0026*/ 	.short	(.L_18 - .L_17)
	.align		4
.L_17:
        /*0028*/ 	.word	index@(_ZN7cutlass13device_kernelIN5flash11enable_sm90INS1_16FlashAttnBwdSm90INS1_25CollectiveMainloopBwdSm90ILi2ELi2ELi2EN4cute5tupleIJNS5_1CILi1EEES8_S8_EEENS6_IJNS7_ILi64EEENS7_ILi128EEENS7_ILi96EEEEEENS_6half_tEfNS_4arch4Sm90ELb1ELb0ELb1ELb1ELb1ELb1ELb0ELb0ELi2ELi1ELi2ELi1ELb1EEENS1_24CollectiveEpilogueBwdGQAISD_fSG_Li256ELb1ELb1EEENS1_25SingleTileBwdLPTSchedulerILb1ELi128ELb1EEEEEEEEEvNT_6ParamsE)
        /*002c*/ 	.word	0x00000000


	//----- nvinfo : EIATTR_REGCOUNT
	.align		4
.L_18:
        /*0030*/ 	.byte	0x04, 0x2f
        /*0032*/ 	.short	(.L_20 - .L_19)
	.align		4
.L_19:
        /*0034*/ 	.word	index@(_ZN7cutlass13device_kernelIN5flash32FlashAttnBwdPostprocessConvertdQIN4cute5tupleIJNS3_1CILi64EEENS5_ILi96EEEEEENS_6half_tEfNS_4arch4Sm90ELi256ENS3_8TiledMMAINS3_8MMA_AtomIJNS3_4SM904GMMA25MMA_64x16x16_F32F16F16_SSILNSF_5MajorE0ELSH_1ELNSF_7ScaleInE1ELSI_1EEEEEENS3_6LayoutINS4_IJNS5_ILi1EEENS5_ILi2EEESM_EEENS4_IJNS5_ILi0EEESM_SP_EEEEENS4_IJNS3_10UnderscoreESS_SS_EEEEELb0EEEEEvNT_6ParamsE)
        /*0038*/ 	.word	0x0000002d


	//----- nvinfo : EIATTR_FRAME_SIZE
	.align		4
.L_20:
        /*003c*/ 	.byte	0x04, 0x11
        /*003e*/ 	.short	(.L_22 - .L_21)
	.align		4
.L_21:
        /*0040*/ 	.word	index@(_ZN7cutlass13device_kernelIN5flash32FlashAttnBwdPostprocessConvertdQIN4cute5tupleIJNS3_1CILi64EEENS5_ILi96EEEEEENS_6half_tEfNS_4arch4Sm90ELi256ENS3_8TiledMMAINS3_8MMA_AtomIJNS3_4SM904GMMA25MMA_64x16x16_F32F16F16_SSILNSF_5MajorE0ELSH_1ELNSF_7ScaleInE1ELSI_1EEEEEENS3_6LayoutINS4_IJNS5_ILi1EEENS5_ILi2EEESM_EEENS4_IJNS5_ILi0EEESM_SP_EEEEENS4_IJNS3_10UnderscoreESS_SS_EEEEELb0EEEEEvNT_6ParamsE)
        /*0044*/ 	.word	0x00000000


	//----- nvinfo : EIATTR_REGCOUNT
	.align		4
.L_22:
        /*0048*/ 	.byte	0x04, 0x2f
        /*004a*/ 	.short	(.L_24 - .L_23)
	.align		4
.L_23:
        /*004c*/ 	.word	index@(_ZN7cutlass13device_kernelIN5flash32FlashAttnBwdPostprocessConvertdQIN4cute5tupleIJNS3_1CILi128EEENS5_ILi96EEEEEENS_6half_tEfNS_4arch4Sm90ELi256ENS3_8TiledMMAINS3_8MMA_AtomIJNS3_4SM904GMMA25MMA_64x96x16_F32F16F16_RSILNSF_5MajorE0ELSH_1ELNSF_7ScaleInE1ELSI_1EEEEEENS3_6LayoutINS4_IJNS5_ILi2EEENS5_ILi1EEESN_EEENS4_IJSN_NS5_ILi0EEESP_EEEEENS4_IJNS3_10UnderscoreESS_SS_EEEEELb0EEEEEvNT_6ParamsE)
        /*0050*/ 	.word	0x00000044


	//----- nvinfo : EIATTR_FRAME_SIZE
	.align		4
.L_24:
        /*0054*/ 	.byte	0x04, 0x11
        /*0056*/ 	.short	(.L_26 - .L_25)
	.align		4
.L_25:
        /*0058*/ 	.word	index@(_ZN7cutlass13device_kernelIN5flash32FlashAttnBwdPostprocessConvertdQIN4cute5tupleIJNS3_1CILi128EEENS5_ILi96EEEEEENS_6half_tEfNS_4arch4Sm90ELi256ENS3_8TiledMMAINS3_8MMA_AtomIJNS3_4SM904GMMA25MMA_64x96x16_F32F16F16_RSILNSF_5MajorE0ELSH_1ELNSF_7ScaleInE1ELSI_1EEEEEENS3_6LayoutINS4_IJNS5_ILi2EEENS5_ILi1EEESN_EEENS4_IJSN_NS5_ILi0EEESP_EEEEENS4_IJNS3_10UnderscoreESS_SS_EEEEELb0EEEEEvNT_6ParamsE)
        /*005c*/ 	.word	0x00000000


	//----- nvinfo : EIATTR_REGCOUNT
	.align		4
.L_26:
        /*0060*/ 	.byte	0x04, 0x2f
        /*0062*/ 	.short	(.L_28 - .L_27)
	.align		4
.L_27:
        /*0064*/ 	.word	index@(_ZN7cutlass13device_kernelIN5flash11enable_sm90INS1_16FlashAttnBwdSm90INS1_25CollectiveMainloopBwdSm90ILi2ELi2ELi2EN4cute5tupleIJNS5_1CILi1EEES8_S8_EEENS6_IJNS7_ILi64EEENS7_ILi128EEENS7_ILi96EEEEEENS_6half_tEfNS_4arch4Sm90ELb1ELb0ELb1ELb1ELb0ELb1ELb0ELb0ELi2ELi1ELi2ELi1ELb1EEENS1_24CollectiveEpilogueBwdGQAISD_fSG_Li256ELb1ELb0EEENS1_25SingleTileBwdLPTSchedulerILb1ELi128ELb0EEEEEEEEEvNT_6ParamsE)
        /*0068*/ 	.word	0x00000004


	//----- nvinfo : EIATTR_FRAME_SIZE
	.align		4
.L_28:
        /*006c*/ 	.byte	0x04, 0x11
        /*006e*/ 	.short	(.L_30 - .L_29)
	.align		4
.L_29:
        /*0070*/ 	.word	index@(_ZN7cutlass13device_kernelIN5flash11enable_sm90INS1_16FlashAttnBwdSm90INS1_25CollectiveMainloopBwdSm90ILi2ELi2ELi2EN4cute5tupleIJNS5_1CILi1EEES8_S8_EEENS6_IJNS7_ILi64EEENS7_ILi128EEENS7_ILi96EEEEEENS_6half_tEfNS_4arch4Sm90ELb1ELb0ELb1ELb1ELb0ELb1ELb0ELb0ELi2ELi1ELi2ELi1ELb1EEENS1_24CollectiveEpilogueBwdGQAISD_fSG_Li256ELb1ELb0EEENS1_25SingleTileBwdLPTSchedulerILb1ELi128ELb0EEEEEEEEEvNT_6ParamsE)
        /*0074*/ 	.word	0x00000000


	//----- nvinfo : EIATTR_REGCOUNT
	.align		4
.L_30:
        /*0078*/ 	.byte	0x04, 0x2f
        /*007a*/ 	.short	(.L_32 - .L_31)
	.align		4
.L_31:
        /*007c*/ 	.word	index@(_ZN7cutlass13device_kernelIN5flash11enable_sm90INS1_16FlashAttnBwdSm90INS1_25CollectiveMainloopBwdSm90ILi2ELi2ELi2EN4cute5tupleIJNS5_1CILi1EEES8_S8_EEENS6_IJNS7_ILi64EEENS7_ILi128EEENS7_ILi96EEEEEENS_6half_tEfNS_4arch4Sm90ELb1ELb0ELb1ELb1ELb1ELb1ELb0ELb0ELi2ELi1ELi2ELi1ELb1EEENS1_21CollectiveEpilogueBwdISD_SE_SG_Li256ELb1ELb0ELi1EEENS1_25SingleTileBwdLPTSchedulerILb1ELi128ELb1EEEEEEEEEvNT_6ParamsE)
        /*0080*/ 	.word	0x00000004


	//----- nvinfo : EIATTR_FRAME_SIZE
	.align		4
.L_32:
        /*0084*/ 	.byte	0x04, 0x11
        /*0086*/ 	.short	(.L_34 - .L_33)
	.align		4
.L_33:
        /*0088*/ 	.word	index@(_ZN7cutlass13device_kernelIN5flash11enable_sm90INS1_16FlashAttnBwdSm90INS1_25CollectiveMainloopBwdSm90ILi2ELi2ELi2EN4cute5tupleIJNS5_1CILi1EEES8_S8_EEENS6_IJNS7_ILi64EEENS7_ILi128EEENS7_ILi96EEEEEENS_6half_tEfNS_4arch4Sm90ELb1ELb0ELb1ELb1ELb1ELb1ELb0ELb0ELi2ELi1ELi2ELi1ELb1EEENS1_21CollectiveEpilogueBwdISD_SE_SG_Li256ELb1ELb0ELi1EEENS1_25SingleTileBwdLPTSchedulerILb1ELi128ELb1EEEEEEEEEvNT_6ParamsE)
        /*008c*/ 	.word	0x00000000


	//----- nvinfo : EIATTR_REGCOUNT
	.align		4
.L_34:
        /*0090*/ 	.byte	0x04, 0x2f
        /*0092*/ 	.short	(.L_36 - .L_35)
	.align		4
.L_35:
        /*0094*/ 	.word	index@(_ZN7cutlass13device_kernelIN5flash11enable_sm90INS1_16FlashAttnBwdSm90INS1_25CollectiveMainloopBwdSm90ILi2ELi2ELi2EN4cute5tupleIJNS5_1CILi1EEES8_S8_EEENS6_IJNS7_ILi64EEENS7_ILi128EEENS7_ILi96EEEEEENS_6half_tEfNS_4arch4Sm90ELb1ELb0ELb1ELb1ELb0ELb1ELb0ELb0ELi2ELi1ELi2ELi1ELb1EEENS1_21CollectiveEpilogueBwdISD_SE_SG_Li256ELb1ELb0ELi1EEENS1_25SingleTileBwdLPTSchedulerILb1ELi128ELb0EEEEEEEEEvNT_6ParamsE)
        /*0098*/ 	.word	0x00000004


	//----- nvinfo : EIATTR_FRAME_SIZE
	.align		4
.L_36:
        /*009c*/ 	.byte	0x04, 0x11
        /*009e*/ 	.short	(.L_38 - .L_37)
	.align		4
.L_37:
        /*00a0*/ 	.word	index@(_ZN7cutlass13device_kernelIN5flash11enable_sm90INS1_16FlashAttnBwdSm90INS1_25CollectiveMainloopBwdSm90ILi2ELi2ELi2EN4cute5tupleIJNS5_1CILi1EEES8_S8_EEENS6_IJNS7_ILi64EEENS7_ILi128EEENS7_ILi96EEEEEENS_6half_tEfNS_4arch4Sm90ELb1ELb0ELb1ELb1ELb0ELb1ELb0ELb0ELi2ELi1ELi2ELi1ELb1EEENS1_21CollectiveEpilogueBwdISD_SE_SG_Li256ELb1ELb0ELi1EEENS1_25SingleTileBwdLPTSchedulerILb1ELi128ELb0EEEEEEEEEvNT_6ParamsE)
        /*00a4*/ 	.word	0x00000000


	//----- nvinfo : EIATTR_REGCOUNT
	.align		4
.L_38:
        /*00a8*/ 	.byte	0x04, 0x2f
        /*00aa*/ 	.short	(.L_40 - .L_39)
	.align		4
.L_39:
        /*00ac*/ 	.word	index@(_ZN7cutlass13device_kernelIN5flash22FlashAttnBwdPreprocessIN4cute5tupleIJNS3_1CILi64EEENS5_ILi96EEEEEENS_6half_tEfNS_4arch4Sm90ELb1ELb0EEEEEvNT_6ParamsE)
        /*00b0*/ 	.word	0x0000002c


	//----- nvinfo : EIATTR_FRAME_SIZE
	.align		4
.L_40:
        /*00b4*/ 	.byte	0x04, 0x11
        /*00b6*/ 	.short	(.L_42 - .L_41)
	.align		4
.L_41:
        /*00b8*/ 	.word	index@(_ZN7cutlass13device_kernelIN5flash22FlashAttnBwdPreprocessIN4cute5tupleIJNS3_1CILi64EEENS5_ILi96EEEEEENS_6half_tEfNS_4arch4Sm90ELb1ELb0EEEEEvNT_6ParamsE)
        /*00bc*/ 	.word	0x00000000


	//----- nvinfo : EIATTR_REGCOUNT
	.align		4
.L_42:
        /*00c0*/ 	.byte	0x04, 0x2f
        /*00c2*/ 	.short	(.L_44 - .L_43)
	.align		4
.L_43:
        /*00c4*/ 	.word	index@(_ZN7cutlass13device_kernelIN5flash11enable_sm90INS1_16FlashAttnBwdSm90INS1_25CollectiveMainloopBwdSm90ILi2ELi2ELi2EN4cute5tupleIJNS5_1CILi1EEES8_S8_EEENS6_IJNS7_ILi64EEENS7_ILi128EEENS7_ILi96EEEEEENS_6half_tEfNS_4arch4Sm90ELb1ELb0ELb1ELb0ELb1ELb1ELb0ELb0ELi2ELi1ELi2ELi1ELb1EEENS1_24CollectiveEpilogueBwdGQAISD_fSG_Li256ELb0ELb1EEENS1_25SingleTileBwdLPTSchedulerILb0ELi128ELb1EEEEEEEEEvNT_6ParamsE)
        /*00c8*/ 	.word	0x00000004


	//----- nvinfo : EIATTR_FRAME_SIZE
	.align		4
.L_44:
        /*00cc*/ 	.byte	0x04, 0x11
        /*00ce*/ 	.short	(.L_46 - .L_45)
	.align		4
.L_45:
        /*00d0*/ 	.word	index@(_ZN7cutlass13device_kernelIN5flash11enable_sm90INS1_16FlashAttnBwdSm90INS1_25CollectiveMainloopBwdSm90ILi2ELi2ELi2EN4cute5tupleIJNS5_1CILi1EEES8_S8_EEENS6_IJNS7_ILi64EEENS7_ILi128EEENS7_ILi96EEEEEENS_6half_tEfNS_4arch4Sm90ELb1ELb0ELb1ELb0ELb1ELb1ELb0ELb0ELi2ELi1ELi2ELi1ELb1EEENS1_24CollectiveEpilogueBwdGQAISD_fSG_Li256ELb0ELb1EEENS1_25SingleTileBwdLPTSchedulerILb0ELi128ELb1EEEEEEEEEvNT_6ParamsE)
        /*00d4*/ 	.word	0x00000000


	//----- nvinfo : EIATTR_REGCOUNT
	.align		4
.L_46:
        /*00d8*/ 	.byte	0x04, 0x2f
        /*00da*/ 	.short	(.L_48 - .L_47)
	.align		4
.L_47:
        /*00dc*/ 	.word	index@(_ZN7cutlass13device_kernelIN5flash11enable_sm90INS1_16FlashAttnBwdSm90INS1_25CollectiveMainloopBwdSm90ILi2ELi2ELi2EN4cute5tupleIJNS5_1CILi1EEES8_S8_EEENS6_IJNS7_ILi64EEENS7_ILi128EEENS7_ILi96EEEEEENS_6half_tEfNS_4arch4Sm90ELb1ELb0ELb1ELb0ELb0ELb1ELb0ELb0ELi2ELi1ELi2ELi1ELb1EEENS1_24CollectiveEpilogueBwdGQAISD_fSG_Li256ELb0ELb0EEENS1_25SingleTileBwdLPTSchedulerILb0ELi128ELb0EEEEEEEEEvNT_6ParamsE)
        /*00e0*/ 	.word	0x00000004


	//----- nvinfo : EIATTR_FRAME_SIZE
	.align		4
.L_48:
        /*00e4*/ 	.byte	0x04, 0x11
        /*00e6*/ 	.short	(.L_50 - .L_49)
	.align		4
.L_49:
        /*00e8*/ 	.word	index@(_ZN7cutlass13device_kernelIN5flash11enable_sm90INS1_16FlashAttnBwdSm90INS1_25CollectiveMainloopBwdSm90ILi2ELi2ELi2EN4cute5tupleIJNS5_1CILi1EEES8_S8_EEENS6_IJNS7_ILi64EEENS7_ILi128EEENS7_ILi96EEEEEENS_6half_tEfNS_4arch4Sm90ELb1ELb0ELb1ELb0ELb0ELb1ELb0ELb0ELi2ELi1ELi2ELi1ELb1EEENS1_24CollectiveEpilogueBwdGQAISD_fSG_Li256ELb0ELb0EEENS1_25SingleTileBwdLPTSchedulerILb0ELi128ELb0EEEEEEEEEvNT_6ParamsE)
        /*00ec*/ 	.word	0x00000000


	//----- nvinfo : EIATTR_REGCOUNT
	.align		4
.L_50:
        /*00f0*/ 	.byte	0x04, 0x2f
        /*00f2*/ 	.short	(.L_52 - .L_51)
	.align		4
.L_51:
        /*00f4*/ 	.word	index@(_ZN7cutlass13device_kernelIN5flash11enable_sm90INS1_16FlashAttnBwdSm90INS1_25CollectiveMainloopBwdSm90ILi2ELi2ELi2EN4cute5tupleIJNS5_1CILi1EEES8_S8_EEENS6_IJNS7_ILi64EEENS7_ILi128EEENS7_ILi96EEEEEENS_6half_tEfNS_4arch4Sm90ELb1ELb0ELb1ELb0ELb1ELb1ELb0ELb0ELi2ELi1ELi2ELi1ELb1EEENS1_21CollectiveEpilogueBwdISD_SE_SG_Li256ELb0ELb0ELi1EEENS1_25SingleTileBwdLPTSchedulerILb0ELi128ELb1EEEEEEEEEvNT_6ParamsE)
        /*00f8*/ 	.word	0x00000004


	//----- nvinfo : EIATTR_FRAME_SIZE
	.align		4
.L_52:
        /*00fc*/ 	.byte	0x04, 0x11
        /*00fe*/ 	.short	(.L_54 - .L_53)
	.align		4
.L_53:
        /*0100*/ 	.word	index@(_ZN7cutlass13device_kernelIN5flash11enable_sm90INS1_16FlashAttnBwdSm90INS1_25CollectiveMainloopBwdSm90ILi2ELi2ELi2EN4cute5tupleIJNS5_1CILi1EEES8_S8_EEENS6_IJNS7_ILi64EEENS7_ILi128EEENS7_ILi96EEEEEENS_6half_tEfNS_4arch4Sm90ELb1ELb0ELb1ELb0ELb1ELb1ELb0ELb0ELi2ELi1ELi2ELi1ELb1EEENS1_21CollectiveEpilogueBwdISD_SE_SG_Li256ELb0ELb0ELi1EEENS1_25SingleTileBwdLPTSchedulerILb0ELi128ELb1EEEEEEEEEvNT_6ParamsE)
        /*0104*/ 	.word	0x00000000


	//----- nvinfo : EIATTR_REGCOUNT
	.align		4
.L_54:
        /*0108*/ 	.byte	0x04, 0x2f
        /*010a*/ 	.short	(.L_56 - .L_55)
	.align		4
.L_55:
        /*010c*/ 	.word	index@(_ZN7cutlass13device_kernelIN5flash11enable_sm90INS1_16FlashAttnBwdSm90INS1_25CollectiveMainloopBwdSm90ILi2ELi2ELi2EN4cute5tupleIJNS5_1CILi1EEES8_S8_EEENS6_IJNS7_ILi64EEENS7_ILi128EEENS7_ILi96EEEEEENS_6half_tEfNS_4arch4Sm90ELb1ELb0ELb1ELb0ELb0ELb1ELb0ELb0ELi2ELi1ELi2ELi1ELb1EEENS1_21CollectiveEpilogueBwdISD_SE_SG_Li256ELb0ELb0ELi1EEENS1_25SingleTileBwdLPTSchedulerILb0ELi128ELb0EEEEEEEEEvNT_6ParamsE)
        /*0110*/ 	.word	0x00000004


	//----- nvinfo : EIATTR_FRAME_SIZE
	.align		4
.L_56:
        /*0114*/ 	.byte	0x04, 0x11
        /*0116*/ 	.short	(.L_58 - .L_57)
	.align		4
.L_57:
        /*0118*/ 	.word	index@(_ZN7cutlass13device_kernelIN5flash11enable_sm90INS1_16FlashAttnBwdSm90INS1_25CollectiveMainloopBwdSm90ILi2ELi2ELi2EN4cute5tupleIJNS5_1CILi1EEES8_S8_EEENS6_IJNS7_ILi64EEENS7_ILi128EEENS7_ILi96EEEEEENS_6half_tEfNS_4arch4Sm90ELb1ELb0ELb1ELb0ELb0ELb1ELb0ELb0ELi2ELi1ELi2ELi1ELb1EEENS1_21CollectiveEpilogueBwdISD_SE_SG_Li256ELb0ELb0ELi1EEENS1_25SingleTileBwdLPTSchedulerILb0ELi128ELb0EEEEEEEEEvNT_6ParamsE)
        /*011c*/ 	.word	0x00000000


	//----- nvinfo : EIATTR_REGCOUNT
	.align		4
.L_58:
        /*0120*/ 	.byte	0x04, 0x2f
        /*0122*/ 	.short	(.L_60 - .L_59)
	.align		4
.L_59:
        /*0124*/ 	.word	index@(_ZN7cutlass13device_kernelIN5flash11enable_sm90INS1_16FlashAttnBwdSm90INS1_25CollectiveMainloopBwdSm90ILi2ELi2ELi2EN4cute5tupleIJNS5_1CILi1EEES8_S8_EEENS6_IJNS7_ILi64EEENS7_ILi128EEENS7_ILi96EEEEEENS_6half_tEfNS_4arch4Sm90ELb0ELb1ELb1ELb1ELb1ELb1ELb0ELb0ELi2ELi1ELi2ELi1ELb1EEENS1_24CollectiveEpilogueBwdGQAISD_fSG_Li256ELb1ELb1EEENS1_19SingleTileSchedulerILb1ELb0ELb0ELi128EEEEEEEEEvNT_6ParamsE)
        /*0128*/ 	.word	0x00000004


	//----- nvinfo : EIATTR_FRAME_SIZE
	.align		4
.L_60:
        /*012c*/ 	.byte	0x04, 0x11
        /*012e*/ 	.short	(.L_62 - .L_61)
	.align		4
.L_61:
        /*0130*/ 	.word	index@(_ZN7cutlass13device_kernelIN5flash11enable_sm90INS1_16FlashAttnBwdSm90INS1_25CollectiveMainloopBwdSm90ILi2ELi2ELi2EN4cute5tupleIJNS5_1CILi1EEES8_S8_EEENS6_IJNS7_ILi64EEENS7_ILi128EEENS7_ILi96EEEEEENS_6half_tEfNS_4arch4Sm90ELb0ELb1ELb1ELb1ELb1ELb1ELb0ELb0ELi2ELi1ELi2ELi1ELb1EEENS1_24CollectiveEpilogueBwdGQAISD_fSG_Li256ELb1ELb1EEENS1_19SingleTileSchedulerILb1ELb0ELb0ELi128EEEEEEEEEvNT_6ParamsE)
        /*0134*/ 	.word	0x00000000


	//----- nvinfo : EIATTR_REGCOUNT
	.align		4
.L_62:
        /*0138*/ 	.byte	0x04, 0x2f
        /*013a*/ 	.short	(.L_64 - .L_63)
	.align		4
.L_63:
        /*013c*/ 	.word	index@(_ZN7cutlass13device_kernelIN5flash11enable_sm90INS1_16FlashAttnBwdSm90INS1_25CollectiveMainloopBwdSm90ILi2ELi2ELi2EN4cute5tupleIJNS5_1CILi1EEES8_S8_EEENS6_IJNS7_ILi64EEENS7_ILi128EEENS7_ILi96EEEEEENS_6half_tEfNS_4arch4Sm90ELb0ELb1ELb1ELb1ELb0ELb1ELb0ELb0ELi2ELi1ELi2ELi1ELb1EEENS1_24CollectiveEpilogueBwdGQAISD_fSG_Li256ELb1ELb0EEENS1_19SingleTileSchedulerILb1ELb0ELb0ELi128EEEEEEEEEvNT_6ParamsE)
        /*0140*/ 	.word	0x00000004


	//----- nvinfo : EIATTR_FRAME_SIZE
	.align		4
.L_64:
        /*0144*/ 	.byte	0x04, 0x11
        /*0146*/ 	.short	(.L_66 - .L_65)
	.align		4
.L_65:
        /*0148*/ 	.word	index@(_ZN7cutlass13device_kernelIN5flash11enable_sm90INS1_16FlashAttnBwdSm90INS1_25CollectiveMainloopBwdSm90ILi2ELi2ELi2EN4cute5tupleIJNS5_1CILi1EEES8_S8_EEENS6_IJNS7_ILi64EEENS7_ILi128EEENS7_ILi96EEEEEENS_6half_tEfNS_4arch4Sm90ELb0ELb1ELb1ELb1ELb0ELb1ELb0ELb0ELi2ELi1ELi2ELi1ELb1EEENS1_24CollectiveEpilogueBwdGQAISD_fSG_Li256ELb1ELb0EEENS1_19SingleTileSchedulerILb1ELb0ELb0ELi128EEEEEEEEEvNT_6ParamsE)
        /*014c*/ 	.word	0x00000000


	//----- nvinfo : EIATTR_REGCOUNT
	.align		4
.L_66:
        /*0150*/ 	.byte	0x04, 0x2f
        /*0152*/ 	.short	(.L_68 - .L_67)
	.align		4
.L_67:
        /*0154*/ 	.word	index@(_ZN7cutlass13device_kernelIN5flash11enable_sm90INS1_16FlashAttnBwdSm90INS1_25CollectiveMainloopBwdSm90ILi2ELi2ELi2EN4cute5tupleIJNS5_1CILi1EEES8_S8_EEENS6_IJNS7_ILi64EEENS7_ILi128EEENS7_ILi96EEEEEENS_6half_tEfNS_4arch4Sm90ELb0ELb1ELb1ELb1ELb1ELb1ELb0ELb0ELi2ELi1ELi2ELi1ELb1EEENS1_21CollectiveEpilogueBwdISD_SE_SG_Li256ELb1ELb0ELi1EEENS1_19SingleTileSchedulerILb1ELb0ELb0ELi128EEEEEEEEEvNT_6ParamsE)
        /*0158*/ 	.word	0x00000004


	//----- nvinfo : EIATTR_FRAME_SIZE
	.align		4
.L_68:
        /*015c*/ 	.byte	0x04, 0x11
        /*015e*/ 	.short	(.L_70 - .L_69)
	.align		4
.L_69:
        /*0160*/ 	.word	index@(_ZN7cutlass13device_kernelIN5flash11enable_sm90INS1_16FlashAttnBwdSm90INS1_25CollectiveMainloopBwdSm90ILi2ELi2ELi2EN4cute5tupleIJNS5_1CILi1EEES8_S8_EEENS6_IJNS7_ILi64EEENS7_ILi128EEENS7_ILi96EEEEEENS_6half_tEfNS_4arch4Sm90ELb0ELb1ELb1ELb1ELb1ELb1ELb0ELb0ELi2ELi1ELi2ELi1ELb1EEENS1_21CollectiveEpilogueBwdISD_SE_SG_Li256ELb1ELb0ELi1EEENS1_19SingleTileSchedulerILb1ELb0ELb0ELi128EEEEEEEEEvNT_6ParamsE)
        /*0164*/ 	.word	0x00000000


	//----- nvinfo : EIATTR_REGCOUNT
	.align		4
.L_70:
        /*0168*/ 	.byte	0x04, 0x2f
        /*016a*/ 	.short	(.L_72 - .L_71)
	.align		4
.L_71:
        /*016c*/ 	.word	index@(_ZN7cutlass13device_kernelIN5flash11enable_sm90INS1_16FlashAttnBwdSm90INS1_25CollectiveMainloopBwdSm90ILi2ELi2ELi2EN4cute5tupleIJNS5_1CILi1EEES8_S8_EEENS6_IJNS7_ILi64EEENS7_ILi128EEENS7_ILi96EEEEEENS_6half_tEfNS_4arch4Sm90ELb0ELb1ELb1ELb1ELb0ELb1ELb0ELb0ELi2ELi1ELi2ELi1ELb1EEENS1_21CollectiveEpilogueBwdISD_SE_SG_Li256ELb1ELb0ELi1EEENS1_19SingleTileSchedulerILb1ELb0ELb0ELi128EEEEEEEEEvNT_6ParamsE)
        /*0170*/ 	.word	0x00000004


	//----- nvinfo : EIATTR_FRAME_SIZE
	.align		4
.L_72:
        /*0174*/ 	.byte	0x04, 0x11
        /*0176*/ 	.short	(.L_74 - .L_73)
	.align		4
.L_73:
        /*0178*/ 	.word	index@(_ZN7cutlass13device_kernelIN5flash11enable_sm90INS1_16FlashAttnBwdSm90INS1_25CollectiveMainloopBwdSm90ILi2ELi2ELi2EN4cute5tupleIJNS5_1CILi1EEES8_S8_EEENS6_IJNS7_ILi64EEENS7_ILi128EEENS7_ILi96EEEEEENS_6half_tEfNS_4arch4Sm90ELb0ELb1ELb1ELb1ELb0ELb1ELb0ELb0ELi2ELi1ELi2ELi1ELb1EEENS1_21CollectiveEpilogueBwdISD_SE_SG_Li256ELb1ELb0ELi1EEENS1_19SingleTileSchedulerILb1ELb0ELb0ELi128EEEEEEEEEvNT_6ParamsE)
        /*017c*/ 	.word	0x00000000


	//----- nvinfo : EIATTR_REGCOUNT
	.align		4
.L_74:
        /*0180*/ 	.byte	0x04, 0x2f
        /*0182*/ 	.short	(.L_76 - .L_75)
	.align		4
.L_75:
        /*0184*/ 	.word	index@(_ZN7cutlass13device_kernelIN5flash11enable_sm90INS1_16FlashAttnBwdSm90INS1_25CollectiveMainloopBwdSm90ILi2ELi2ELi2EN4cute5tupleIJNS5_1CILi1EEES8_S8_EEENS6_IJNS7_ILi64EEENS7_ILi128EEENS7_ILi96EEEEEENS_6half_tEfNS_4arch4Sm90ELb0ELb1ELb1ELb0ELb1ELb1ELb0ELb0ELi2ELi1ELi2ELi1ELb1EEENS1_24CollectiveEpilogueBwdGQAISD_fSG_Li256ELb0ELb1EEENS1_19SingleTileSchedulerILb0ELb0ELb0ELi128EEEEEEEEEvNT_6ParamsE)
        /*0188*/ 	.word	0x00000004


	//----- nvinfo : EIATTR_FRAME_SIZE
	.align		4
.L_76:
        /*018c*/ 	.byte	0x04, 0x11
        /*018e*/ 	.short	(.L_78 - .L_77)
	.align		4
.L_77:
        /*0190*/ 	.word	index@(_ZN7cutlass13device_kernelIN5flash11enable_sm90INS1_16FlashAttnBwdSm90INS1_25CollectiveMainloopBwdSm90ILi2ELi2ELi2EN4cute5tupleIJNS5_1CILi1EEES8_S8_EEENS6_IJNS7_ILi64EEENS7_ILi128EEENS7_ILi96EEEEEENS_6half_tEfNS_4arch4Sm90ELb0ELb1ELb1ELb0ELb1ELb1ELb0ELb0ELi2ELi1ELi2ELi1ELb1EEENS1_24CollectiveEpilogueBwdGQAISD_fSG_Li256ELb0ELb1EEENS1_19SingleTileSchedulerILb0ELb0ELb0ELi128EEEEEEEEEvNT_6ParamsE)
        /*0194*/ 	.word	0x00000000


	//----- nvinfo : EIATTR_REGCOUNT
	.align		4
.L_78:
        /*0198*/ 	.byte	0x04, 0x2f
        /*019a*/ 	.short	(.L_80 - .L_79)
	.align		4
.L_79:
        /*019c*/ 	.word	index@(_ZN7cutlass13device_kernelIN5flash11enable_sm90INS1_16FlashAttnBwdSm90INS1_25CollectiveMainloopBwdSm90ILi2ELi2ELi2EN4cute5tupleIJNS5_1CILi1EEES8_S8_EEENS6_IJNS7_ILi64EEENS7_ILi128EEENS7_ILi96EEEEEENS_6half_tEfNS_4arch4Sm90ELb0ELb1ELb1ELb0ELb0ELb1ELb0ELb0ELi2ELi1ELi2ELi1ELb1EEENS1_24CollectiveEpilogueBwdGQAISD_fSG_Li256ELb0ELb0EEENS1_19SingleTileSchedulerILb0ELb0ELb0ELi128EEEEEEEEEvNT_6ParamsE)
        /*01a0*/ 	.word	0x00000004


	//----- nvinfo : EIATTR_FRAME_SIZE
	.align		4
.L_80:
        /*01a4*/ 	.byte	0x04, 0x11
        /*01a6*/ 	.short	(.L_82 - .L_81)
	.align		4
.L_81:
        /*01a8*/ 	.word	index@(_ZN7cutlass13device_kernelIN5flash11enable_sm90INS1_16FlashAttnBwdSm90INS1_25CollectiveMainloopBwdSm90ILi2ELi2ELi2EN4cute5tupleIJNS5_1CILi1EEES8_S8_EEENS6_IJNS7_ILi64EEENS7_ILi128EEENS7_ILi96EEEEEENS_6half_tEfNS_4arch4Sm90ELb0ELb1ELb1ELb0ELb0ELb1ELb0ELb0ELi2ELi1ELi2ELi1ELb1EEENS1_24CollectiveEpilogueBwdGQAISD_fSG_Li256ELb0ELb0EEENS1_19SingleTileSchedulerILb0ELb0ELb0ELi128EEEEEEEEEvNT_6ParamsE)
        /*01ac*/ 	.word	0x00000000


	//----- nvinfo : EIATTR_REGCOUNT
	.align		4
.L_82:
        /*01b0*/ 	.byte	0x04, 0x2f
        /*01b2*/ 	.short	(.L_84 - .L_83)
	.align		4
.L_83:
        /*01b4*/ 	.word	index@(_ZN7cutlass13device_kernelIN5flash11enable_sm90INS1_16FlashAttnBwdSm90INS1_25CollectiveMainloopBwdSm90ILi2ELi2ELi2EN4cute5tupleIJNS5_1CILi1EEES8_S8_EEENS6_IJNS7_ILi64EEENS7_ILi128EEENS7_ILi96EEEEEENS_6half_tEfNS_4arch4Sm90ELb0ELb1ELb1ELb0ELb1ELb1ELb0ELb0ELi2ELi1ELi2ELi1ELb1EEENS1_21CollectiveEpilogueBwdISD_SE_SG_Li256ELb0ELb0ELi1EEENS1_19SingleTileSchedulerILb0ELb0ELb0ELi128EEEEEEEEEvNT_6ParamsE)
        /*01b8*/ 	.word	0x00000004


	//----- nvinfo : EIATTR_FRAME_SIZE
	.align		4
.L_84:
        /*01bc*/ 	.byte	0x04, 0x11
        /*01be*/ 	.short	(.L_86 - .L_85)
	.align		4
.L_85:
        /*01c0*/ 	.word	index@(_ZN7cutlass13device_kernelIN5flash11enable_sm90INS1_16FlashAttnBwdSm90INS1_25CollectiveMainloopBwdSm90ILi2ELi2ELi2EN4cute5tupleIJNS5_1CILi1EEES8_S8_EEENS6_IJNS7_ILi64EEENS7_ILi128EEENS7_ILi96EEEEEENS_6half_tEfNS_4arch4Sm90ELb0ELb1ELb1ELb0ELb1ELb1ELb0ELb0ELi2ELi1ELi2ELi1ELb1EEENS1_21CollectiveEpilogueBwdISD_SE_SG_Li256ELb0ELb0ELi1EEENS1_19SingleTileSchedulerILb0ELb0ELb0ELi128EEEEEEEEEvNT_6ParamsE)
        /*01c4*/ 	.word	0x00000000


	//----- nvinfo : EIATTR_REGCOUNT
	.align		4
.L_86:
        /*01c8*/ 	.byte	0x04, 0x2f
        /*01ca*/ 	.short	(.L_88 - .L_87)
	.align		4
.L_87:
        /*01cc*/ 	.word	index@(_ZN7cutlass13device_kernelIN5flash11enable_sm90INS1_16FlashAttnBwdSm90INS1_25CollectiveMainloopBwdSm90ILi2ELi2ELi2EN4cute5tupleIJNS5_1CILi1EEES8_S8_EEENS6_IJNS7_ILi64EEENS7_ILi128EEENS7_ILi96EEEEEENS_6half_tEfNS_4arch4Sm90ELb0ELb1ELb1ELb0ELb0ELb1ELb0ELb0ELi2ELi1ELi2ELi1ELb1EEENS1_21CollectiveEpilogueBwdISD_SE_SG_Li256ELb0ELb0ELi1EEENS1_19SingleTileSchedulerILb0ELb0ELb0ELi128EEEEEEEEEvNT_6ParamsE)
        /*01d0*/ 	.word	0x00000004


	//----- nvinfo : EIATTR_FRAME_SIZE
	.align		4
.L_88:
        /*01d4*/ 	.byte	0x04, 0x11
        /*01d6*/ 	.short	(.L_90 - .L_89)
	.align		4
.L_89:
        /*01d8*/ 	.word	index@(_ZN7cutlass13device_kernelIN5flash11enable_sm90INS1_16FlashAttnBwdSm90INS1_25CollectiveMainloopBwdSm90ILi2ELi2ELi2EN4cute5tupleIJNS5_1CILi1EEES8_S8_EEENS6_IJNS7_ILi64EEENS7_ILi128EEENS7_ILi96EEEEEENS_6half_tEfNS_4arch4Sm90ELb0ELb1ELb1ELb0ELb0ELb1ELb0ELb0ELi2ELi1ELi2ELi1ELb1EEENS1_21CollectiveEpilogueBwdISD_SE_SG_Li256ELb0ELb0ELi1EEENS1_19SingleTileSchedulerILb0ELb0ELb0ELi128EEEEEEEEEvNT_6ParamsE)
        /*01dc*/ 	.word	0x00000000


	//----- nvinfo : EIATTR_REGCOUNT
	.align		4
.L_90:
        /*01e0*/ 	.byte	0x04, 0x2f
        /*01e2*/ 	.short	(.L_92 - .L_91)
	.align		4
.L_91:
        /*01e4*/ 	.word	index@(_ZN7cutlass13device_kernelIN5flash11enable_sm90INS1_16FlashAttnBwdSm90INS1_25CollectiveMainloopBwdSm90ILi2ELi2ELi2EN4cute5tupleIJNS5_1CILi1EEES8_S8_EEENS6_IJNS7_ILi64EEENS7_ILi128EEENS7_ILi96EEEEEENS_6half_tEfNS_4arch4Sm90ELb0ELb0ELb1ELb1ELb1ELb1ELb0ELb0ELi2ELi1ELi2ELi1ELb1EEENS1_24CollectiveEpilogueBwdGQAISD_fSG_Li256ELb1ELb1EEENS1_19SingleTileSchedulerILb1ELb0ELb0ELi128EEEEEEEEEvNT_6ParamsE)
        /*01e8*/ 	.word	0x00000004


	//----- nvinfo : EIATTR_FRAME_SIZE
	.align		4
.L_92:
        /*01ec*/ 	.byte	0x04, 0x11
        /*01ee*/ 	.short	(.L_94 - .L_93)
	.align		4
.L_93:
        /*01f0*/ 	.word	index@(_ZN7cutlass13device_kernelIN5flash11enable_sm90INS1_16FlashAttnBwdSm90INS1_25CollectiveMainloopBwdSm90ILi2ELi2ELi2EN4cute5tupleIJNS5_1CILi1EEES8_S8_EEENS6_IJNS7_ILi64EEENS7_ILi128EEENS7_ILi96EEEEEENS_6half_tEfNS_4arch4Sm90ELb0ELb0ELb1ELb1ELb1ELb1ELb0ELb0ELi2ELi1ELi2ELi1ELb1EEENS1_24CollectiveEpilogueBwdGQAISD_fSG_Li256ELb1ELb1EEENS1_19SingleTileSchedulerILb1ELb0ELb0ELi128EEEEEEEEEvNT_6ParamsE)
        /*01f4*/ 	.word	0x00000000


	//----- nvinfo : EIATTR_REGCOUNT
	.align		4
.L_94:
        /*01f8*/ 	.byte	0x04, 0x2f
        /*01fa*/ 	.short	(.L_96 - .L_95)
	.align		4
.L_95:
        /*01fc*/ 	.word	index@(_ZN7cutlass13device_kernelIN5flash11enable_sm90INS1_16FlashAttnBwdSm90INS1_25CollectiveMainloopBwdSm90ILi2ELi2ELi2EN4cute5tupleIJNS5_1CILi1EEES8_S8_EEENS6_IJNS7_ILi64EEENS7_ILi128EEENS7_ILi96EEEEEENS_6half_tEfNS_4arch4Sm90ELb0ELb0ELb1ELb1ELb0ELb1ELb0ELb0ELi2ELi1ELi2ELi1ELb1EEENS1_24CollectiveEpilogueBwdGQAISD_fSG_Li256ELb1ELb0EEENS1_19SingleTileSchedulerILb1ELb0ELb0ELi128EEEEEEEEEvNT_6ParamsE)
        /*0200*/ 	.word	0x00000004


	//----- nvinfo : EIATTR_FRAME_SIZE
	.align		4
.L_96:
        /*0204*/ 	.byte	0x04, 0x11
        /*0206*/ 	.short	(.L_98 - .L_97)
	.align		4
.L_97:
        /*0208*/ 	.word	index@(_ZN7cutlass13device_kernelIN5flash11enable_sm90INS1_16FlashAttnBwdSm90INS1_25CollectiveMainloopBwdSm90ILi2ELi2ELi2EN4cute5tupleIJNS5_1CILi1EEES8_S8_EEENS6_IJNS7_ILi64EEENS7_ILi128EEENS7_ILi96EEEEEENS_6half_tEfNS_4arch4Sm90ELb0ELb0ELb1ELb1ELb0ELb1ELb0ELb0ELi2ELi1ELi2ELi1ELb1EEENS1_24CollectiveEpilogueBwdGQAISD_fSG_Li256ELb1ELb0EEENS1_19SingleTileSchedulerILb1ELb0ELb0ELi128EEEEEEEEEvNT_6ParamsE)
        /*020c*/ 	.word	0x00000000


	//----- nvinfo : EIATTR_REGCOUNT
	.align		4
.L_98:
        /*0210*/ 	.byte	0x04, 0x2f
        /*0212*/ 	.short	(.L_100 - .L_99)
	.align		4
.L_99:
        /*0214*/ 	.word	index@(_ZN7cutlass13device_kernelIN5flash11enable_sm90INS1_16FlashAttnBwdSm90INS1_25CollectiveMainloopBwdSm90ILi2ELi2ELi2EN4cute5tupleIJNS5_1CILi1EEES8_S8_EEENS6_IJNS7_ILi64EEENS7_ILi128EEENS7_ILi96EEEEEENS_6half_tEfNS_4arch4Sm90ELb0ELb0ELb1ELb1ELb1ELb1ELb0ELb0ELi2ELi1ELi2ELi1ELb1EEENS1_21CollectiveEpilogueBwdISD_SE_SG_Li256ELb1ELb0ELi1EEENS1_19SingleTileSchedulerILb1ELb0ELb0ELi128EEEEEEEEEvNT_6ParamsE)
        /*0218*/ 	.word	0x00000004


	//----- nvinfo : EIATTR_FRAME_SIZE
	.align		4
.L_100:
        /*021c*/ 	.byte	0x04, 0x11
        /*021e*/ 	.short	(.L_102 - .L_101)
	.align		4
.L_101:
        /*0220*/ 	.word	index@(_ZN7cutlass13device_kernelIN5flash11enable_sm90INS1_16FlashAttnBwdSm90INS1_25CollectiveMainloopBwdSm90ILi2ELi2ELi2EN4cute5tupleIJNS5_1CILi1EEES8_S8_EEENS6_IJNS7_ILi64EEENS7_ILi128EEENS7_ILi96EEEEEENS_6half_tEfNS_4arch4Sm90ELb0ELb0ELb1ELb1ELb1ELb1ELb0ELb0ELi2ELi1ELi2ELi1ELb1EEENS1_21CollectiveEpilogueBwdISD_SE_SG_Li256ELb1ELb0ELi1EEENS1_19SingleTileSchedulerILb1ELb0ELb0ELi128EEEEEEEEEvNT_6ParamsE)
        /*0224*/ 	.word	0x00000000


	//----- nvinfo : EIATTR_REGCOUNT
	.align		4
.L_102:
        /*0228*/ 	.byte	0x04, 0x2f
        /*022a*/ 	.short	(.L_104 - .L_103)
	.align		4
.L_103:
        /*022c*/ 	.word	index@(_ZN7cutlass13device_kernelIN5flash11enable_sm90INS1_16FlashAttnBwdSm90INS1_25CollectiveMainloopBwdSm90ILi2ELi2ELi2EN4cute5tupleIJNS5_1CILi1EEES8_S8_EEENS6_IJNS7_ILi64EEENS7_ILi128EEENS7_ILi96EEEEEENS_6half_tEfNS_4arch4Sm90ELb0ELb0ELb1ELb1ELb0ELb1ELb0ELb0ELi2ELi1ELi2ELi1ELb1EEENS1_21CollectiveEpilogueBwdISD_SE_SG_Li256ELb1ELb0ELi1EEENS1_19SingleTileSchedulerILb1ELb0ELb0ELi128EEEEEEEEEvNT_6ParamsE)
        /*0230*/ 	.word	0x00000004


	//----- nvinfo : EIATTR_FRAME_SIZE
	.align		4
.L_104:
        /*0234*/ 	.byte	0x04, 0x11
        /*0236*/ 	.short	(.L_106 - .L_105)
	.align		4
.L_105:
        /*0238*/ 	.word	index@(_ZN7cutlass13device_kernelIN5flash11enable_sm90INS1_16FlashAttnBwdSm90INS1_25CollectiveMainloopBwdSm90ILi2ELi2ELi2EN4cute5tupleIJNS5_1CILi1EEES8_S8_EEENS6_IJNS7_ILi64EEENS7_ILi128EEENS7_ILi96EEEEEENS_6half_tEfNS_4arch4Sm90ELb0ELb0ELb1ELb1ELb0ELb1ELb0ELb0ELi2ELi1ELi2ELi1ELb1EEENS1_21CollectiveEpilogueBwdISD_SE_SG_Li256ELb1ELb0ELi1EEENS1_19SingleTileSchedulerILb1ELb0ELb0ELi128EEEEEEEEEvNT_6ParamsE)
        /*023c*/ 	.word	0x00000000


	//----- nvinfo : EIATTR_REGCOUNT
	.align		4
.L_106:
        /*0240*/ 	.byte	0x04, 0x2f
        /*0242*/ 	.short	(.L_108 - .L_107)
	.align		4
.L_107:
        /*0244*/ 	.word	index@(_ZN7cutlass13device_kernelIN5flash11enable_sm90INS1_16FlashAttnBwdSm90INS1_25CollectiveMainloopBwdSm90ILi2ELi2ELi2EN4cute5tupleIJNS5_1CILi1EEES8_S8_EEENS6_IJNS7_ILi64EEENS7_ILi128EEENS7_ILi96EEEEEENS_6half_tEfNS_4arch4Sm90ELb0ELb0ELb1ELb0ELb1ELb1ELb0ELb0ELi2ELi1ELi2ELi1ELb1EEENS1_24CollectiveEpilogueBwdGQAISD_fSG_Li256ELb0ELb1EEENS1_19SingleTileSchedulerILb0ELb0ELb0ELi128EEEEEEEEEvNT_6ParamsE)
        /*0248*/ 	.word	0x00000004


	//----- nvinfo : EIATTR_FRAME_SIZE
	.align		4
.L_108:
        /*024c*/ 	.byte	0x04, 0x11
        /*024e*/ 	.short	(.L_110 - .L_109)
	.align		4
.L_109:
        /*0250*/ 	.word	index@(_ZN7cutlass13device_kernelIN5flash11enable_sm90INS1_16FlashAttnBwdSm90INS1_25CollectiveMainloopBwdSm90ILi2ELi2ELi2EN4cute5tupleIJNS5_1CILi1EEES8_S8_EEENS6_IJNS7_ILi64EEENS7_ILi128EEENS7_ILi96EEEEEENS_6half_tEfNS_4arch4Sm90ELb0ELb0ELb1ELb0ELb1ELb1ELb0ELb0ELi2ELi1ELi2ELi1ELb1EEENS1_24CollectiveEpilogueBwdGQAISD_fSG_Li256ELb0ELb1EEENS1_19SingleTileSchedulerILb0ELb0ELb0ELi128EEEEEEEEEvNT_6ParamsE)
        /*0254*/ 	.word	0x00000000


	//----- nvinfo : EIATTR_REGCOUNT
	.align		4
.L_110:
        /*0258*/ 	.byte	0x04, 0x2f
        /*025a*/ 	.short	(.L_112 - .L_111)
	.align		4
.L_111:
        /*025c*/ 	.word	index@(_ZN7cutlass13device_kernelIN5flash11enable_sm90INS1_16FlashAttnBwdSm90INS1_25CollectiveMainloopBwdSm90ILi2ELi2ELi2EN4cute5tupleIJNS5_1CILi1EEES8_S8_EEENS6_IJNS7_ILi64EEENS7_ILi128EEENS7_ILi96EEEEEENS_6half_tEfNS_4arch4Sm90ELb0ELb0ELb1ELb0ELb0ELb1ELb0ELb0ELi2ELi1ELi2ELi1ELb1EEENS1_24CollectiveEpilogueBwdGQAISD_fSG_Li256ELb0ELb0EEENS1_19SingleTileSchedulerILb0ELb0ELb0ELi128EEEEEEEEEvNT_6ParamsE)
        /*0260*/ 	.word	0x00000004


	//----- nvinfo : EIATTR_FRAME_SIZE
	.align		4
.L_112:
        /*0264*/ 	.byte	0x04, 0x11
        /*0266*/ 	.short	(.L_114 - .L_113)
	.align		4
.L_113:
        /*0268*/ 	.word	index@(_ZN7cutlass13device_kernelIN5flash11enable_sm90INS1_16FlashAttnBwdSm90INS1_25CollectiveMainloopBwdSm90ILi2ELi2ELi2EN4cute5tupleIJNS5_1CILi1EEES8_S8_EEENS6_IJNS7_ILi64EEENS7_ILi128EEENS7_ILi96EEEEEENS_6half_tEfNS_4arch4Sm90ELb0ELb0ELb1ELb0ELb0ELb1ELb0ELb0ELi2ELi1ELi2ELi1ELb1EEENS1_24CollectiveEpilogueBwdGQAISD_fSG_Li256ELb0ELb0EEENS1_19SingleTileSchedulerILb0ELb0ELb0ELi128EEEEEEEEEvNT_6ParamsE)
        /*026c*/ 	.word	0x00000000


	//----- nvinfo : EIATTR_REGCOUNT
	.align		4
.L_114:
        /*0270*/ 	.byte	0x04, 0x2f
        /*0272*/ 	.short	(.L_116 - .L_115)
	.align		4
.L_115:
        /*0274*/ 	.word	index@(_ZN7cutlass13device_kernelIN5flash11enable_sm90INS1_16FlashAttnBwdSm90INS1_25CollectiveMainloopBwdSm90ILi2ELi2ELi2EN4cute5tupleIJNS5_1CILi1EEES8_S8_EEENS6_IJNS7_ILi64EEENS7_ILi128EEENS7_ILi96EEEEEENS_6half_tEfNS_4arch4Sm90ELb0ELb0ELb1ELb0ELb1ELb1ELb0ELb0ELi2ELi1ELi2ELi1ELb1EEENS1_21CollectiveEpilogueBwdISD_SE_SG_Li256ELb0ELb0ELi1EEENS1_19SingleTileSchedulerILb0ELb0ELb0ELi128EEEEEEEEEvNT_6ParamsE)
        /*0278*/ 	.word	0x00000004


	//----- nvinfo : EIATTR_FRAME_SIZE
	.align		4
.L_116:
        /*027c*/ 	.byte	0x04, 0x11
        /*027e*/ 	.short	(.L_118 - .L_117)
	.align		4
.L_117:
        /*0280*/ 	.word	index@(_ZN7cutlass13device_kernelIN5flash11enable_sm90INS1_16FlashAttnBwdSm90INS1_25CollectiveMainloopBwdSm90ILi2ELi2ELi2EN4cute5tupleIJNS5_1CILi1EEES8_S8_EEENS6_IJNS7_ILi64EEENS7_ILi128EEENS7_ILi96EEEEEENS_6half_tEfNS_4arch4Sm90ELb0ELb0ELb1ELb0ELb1ELb1ELb0ELb0ELi2ELi1ELi2ELi1ELb1EEENS1_21CollectiveEpilogueBwdISD_SE_SG_Li256ELb0ELb0ELi1EEENS1_19SingleTileSchedulerILb0ELb0ELb0ELi128EEEEEEEEEvNT_6ParamsE)
        /*0284*/ 	.word	0x00000000


	//----- nvinfo : EIATTR_REGCOUNT
	.align		4
.L_118:
        /*0288*/ 	.byte	0x04, 0x2f
        /*028a*/ 	.short	(.L_120 - .L_119)
	.align		4
.L_119:
        /*028c*/ 	.word	index@(_ZN7cutlass13device_kernelIN5flash11enable_sm90INS1_16FlashAttnBwdSm90INS1_25CollectiveMainloopBwdSm90ILi2ELi2ELi2EN4cute5tupleIJNS5_1CILi1EEES8_S8_EEENS6_IJNS7_ILi64EEENS7_ILi128EEENS7_ILi96EEEEEENS_6half_tEfNS_4arch4Sm90ELb0ELb0ELb1ELb0ELb0ELb1ELb0ELb0ELi2ELi1ELi2ELi1ELb1EEENS1_21CollectiveEpilogueBwdISD_SE_SG_Li256ELb0ELb0ELi1EEENS1_19SingleTileSchedulerILb0ELb0ELb0ELi128EEEEEEEEEvNT_6ParamsE)
        /*0290*/ 	.word	0x00000004


	//----- nvinfo : EIATTR_FRAME_SIZE
	.align		4
.L_120:
        /*0294*/ 	.byte	0x04, 0x11
        /*0296*/ 	.short	(.L_122 - .L_121)
	.align		4
.L_121:
        /*0298*/ 	.word	index@(_ZN7cutlass13device_kernelIN5flash11enable_sm90INS1_16FlashAttnBwdSm90INS1_25CollectiveMainloopBwdSm90ILi2ELi2ELi2EN4cute5tupleIJNS5_1CILi1EEES8_S8_EEENS6_IJNS7_ILi64EEENS7_ILi128EEENS7_ILi96EEEEEENS_6half_tEfNS_4arch4Sm90ELb0ELb0ELb1ELb0ELb0ELb1ELb0ELb0ELi2ELi1ELi2ELi1ELb1EEENS1_21CollectiveEpilogueBwdISD_SE_SG_Li256ELb0ELb0ELi1EEENS1_19SingleTileSchedulerILb0ELb0ELb0ELi128EEEEEEEEEvNT_6ParamsE)
        /*029c*/ 	.word	0x00000000


	//----- nvinfo : EIATTR_MIN_STACK_SIZE
	.align		4
.L_122:
        /*02a0*/ 	.byte	0x04, 0x12
        /*02a2*/ 	.short	(.L_124 - .L_123)
	.align		4
.L_123:
        /*02a4*/ 	.word	index@(_ZN7cutlass13device_kernelIN5flash11enable_sm90INS1_16FlashAttnBwdSm90INS1_25CollectiveMainloopBwdSm90ILi2ELi2ELi2EN4cute5tupleIJNS5_1CILi1EEES8_S8_EEENS6_IJNS7_ILi64EEENS7_ILi128EEENS7_ILi96EEEEEENS_6half_tEfNS_4arch4Sm90ELb0ELb0ELb1ELb0ELb0ELb1ELb0ELb0ELi2ELi1ELi2ELi1ELb1EEENS1_21CollectiveEpilogueBwdISD_SE_SG_Li256ELb0ELb0ELi1EEENS1_19SingleTileSchedulerILb0ELb0ELb0ELi128EEEEEEEEEvNT_6ParamsE)
        /*02a8*/ 	.word	0x00000000


	//----- nvinfo : EIATTR_MIN_STACK_SIZE
	.align		4
.L_124:
        /*02ac*/ 	.byte	0x04, 0x12
        /*02ae*/ 	.short	(.L_126 - .L_125)
	.align		4
.L_125:
        /*02b0*/ 	.word	index@(_ZN7cutlass13device_kernelIN5flash11enable_sm90INS1_16FlashAttnBwdSm90INS1_25CollectiveMainloopBwdSm90ILi2ELi2ELi2EN4cute5tupleIJNS5_1CILi1EEES8_S8_EEENS6_IJNS7_ILi64EEENS7_ILi128EEENS7_ILi96EEEEEENS_6half_tEfNS_4arch4Sm90ELb0ELb0ELb1ELb0ELb1ELb1ELb0ELb0ELi2ELi1ELi2ELi1ELb1EEENS1_21CollectiveEpilogueBwdISD_SE_SG_Li256ELb0ELb0ELi1EEENS1_19SingleTileSchedulerILb0ELb0ELb0ELi128EEEEEEEEEvNT_6ParamsE)
        /*02b4*/ 	.word	0x00000000


	//----- nvinfo : EIATTR_MIN_STACK_SIZE
	.align		4
.L_126:
        /*02b8*/ 	.byte	0x04, 0x12
        /*02ba*/ 	.short	(.L_128 - .L_127)
	.align		4
.L_127:
        /*02bc*/ 	.word	index@(_ZN7cutlass13device_kernelIN5flash11enable_sm90INS1_16FlashAttnBwdSm90INS1_25CollectiveMainloopBwdSm90ILi2ELi2ELi2EN4cute5tupleIJNS5_1CILi1EEES8_S8_EEENS6_IJNS7_ILi64EEENS7_ILi128EEENS7_ILi96EEEEEENS_6half_tEfNS_4arch4Sm90ELb0ELb0ELb1ELb0ELb0ELb1ELb0ELb0ELi2ELi1ELi2ELi1ELb1EEENS1_24CollectiveEpilogueBwdGQAISD_fSG_Li256ELb0ELb0EEENS1_19SingleTileSchedulerILb0ELb0ELb0ELi128EEEEEEEEEvNT_6ParamsE)
        /*02c0*/ 	.word	0x00000000


	//----- nvinfo : EIATTR_MIN_STACK_SIZE
	.align		4
.L_128:
        /*02c4*/ 	.byte	0x04, 0x12
        /*02c6*/ 	.short	(.L_130 - .L_129)
	.align		4
.L_129:
        /*02c8*/ 	.word	index@(_ZN7cutlass13device_kernelIN5flash11enable_sm90INS1_16FlashAttnBwdSm90INS1_25CollectiveMainloopBwdSm90ILi2ELi2ELi2EN4cute5tupleIJNS5_1CILi1EEES8_S8_EEENS6_IJNS7_ILi64EEENS7_ILi128EEENS7_ILi96EEEEEENS_6half_tEfNS_4arch4Sm90ELb0ELb0ELb1ELb0ELb1ELb1ELb0ELb0ELi2ELi1ELi2ELi1ELb1EEENS1_24CollectiveEpilogueBwdGQAISD_fSG_Li256ELb0ELb1EEENS1_19SingleTileSchedulerILb0ELb0ELb0ELi128EEEEEEEEEvNT_6ParamsE)
        /*02cc*/ 	.word	0x00000000


	//----- nvinfo : EIATTR_MIN_STACK_SIZE
	.align		4
.L_130:
        /*02d0*/ 	.byte	0x04, 0x12
        /*02d2*/ 	.short	(.L_132 - .L_131)
	.align		4
.L_131:
        /*02d4*/ 	.word	index@(_ZN7cutlass13device_kernelIN5flash11enable_sm90INS1_16FlashAttnBwdSm90INS1_25CollectiveMainloopBwdSm90ILi2ELi2ELi2EN4cute5tupleIJNS5_1CILi1EEES8_S8_EEENS6_IJNS7_ILi64EEENS7_ILi128EEENS7_ILi96EEEEEENS_6half_tEfNS_4arch4Sm90ELb0ELb0ELb1ELb1ELb0ELb1ELb0ELb0ELi2ELi1ELi2ELi1ELb1EEENS1_21CollectiveEpilogueBwdISD_SE_SG_Li256ELb1ELb0ELi1EEENS1_19SingleTileSchedulerILb1ELb0ELb0ELi128EEEEEEEEEvNT_6ParamsE)
        /*02d8*/ 	.word	0x00000000


	//----- nvinfo : EIATTR_MIN_STACK_SIZE
	.align		4
.L_132:
        /*02dc*/ 	.byte	0x04, 0x12
        /*02de*/ 	.short	(.L_134 - .L_133)
	.align		4
.L_133:
        /*02e0*/ 	.word	index@(_ZN7cutlass13device_kernelIN5flash11enable_sm90INS1_16FlashAttnBwdSm90INS1_25CollectiveMainloopBwdSm90ILi2ELi2ELi2EN4cute5tupleIJNS5_1CILi1EEES8_S8_EEENS6_IJNS7_ILi64EEENS7_ILi128EEENS7_ILi96EEEEEENS_6half_tEfNS_4arch4Sm90ELb0ELb0ELb1ELb1ELb1ELb1ELb0ELb0ELi2ELi1ELi2ELi1ELb1EEENS1_21CollectiveEpilogueBwdISD_SE_SG_Li256ELb1ELb0ELi1EEENS1_19SingleTileSchedulerILb1ELb0ELb0ELi128EEEEEEEEEvNT_6ParamsE)
        /*02e4*/ 	.word	0x00000000


	//----- nvinfo : EIATTR_MIN_STACK_SIZE
	.align		4
.L_134:
        /*02e8*/ 	.byte	0x04, 0x12
        /*02ea*/ 	.short	(.L_136 - .L_135)
	.align		4
.L_135:
        /*02ec*/ 	.word	index@(_ZN7cutlass13device_kernelIN5flash11enable_sm90INS1_16FlashAttnBwdSm90INS1_25CollectiveMainloopBwdSm90ILi2ELi2ELi2EN4cute5tupleIJNS5_1CILi1EEES8_S8_EEENS6_IJNS7_ILi64EEENS7_ILi128EEENS7_ILi96EEEEEENS_6half_tEfNS_4arch4Sm90ELb0ELb0ELb1ELb1ELb0ELb1ELb0ELb0ELi2ELi1ELi2ELi1ELb1EEENS1_24CollectiveEpilogueBwdGQAISD_fSG_Li256ELb1ELb0EEENS1_19SingleTileSchedulerILb1ELb0ELb0ELi128EEEEEEEEEvNT_6ParamsE)
        /*02f0*/ 	.word	0x00000000


	//----- nvinfo : EIATTR_MIN_STACK_SIZE
	.align		4
.L_136:
        /*02f4*/ 	.byte	0x04, 0x12
        /*02f6*/ 	.short	(.L_138 - .L_137)
	.align		4
.L_137:
        /*02f8*/ 	.word	index@(_ZN7cutlass13device_kernelIN5flash11enable_sm90INS1_16FlashAttnBwdSm90INS1_25CollectiveMainloopBwdSm90ILi2ELi2ELi2EN4cute5tupleIJNS5_1CILi1EEES8_S8_EEENS6_IJNS7_ILi64EEENS7_ILi128EEENS7_ILi96EEEEEENS_6half_tEfNS_4arch4Sm90ELb0ELb0ELb1ELb1ELb1ELb1ELb0ELb0ELi2ELi1ELi2ELi1ELb1EEENS1_24CollectiveEpilogueBwdGQAISD_fSG_Li256ELb1ELb1EEENS1_19SingleTileSchedulerILb1ELb0ELb0ELi128EEEEEEEEEvNT_6ParamsE)
        /*02fc*/ 	.word	0x00000000


	//----- nvinfo : EIATTR_MIN_STACK_SIZE
	.align		4
.L_138:
        /*0300*/ 	.byte	0x04, 0x12
        /*0302*/ 	.short	(.L_140 - .L_139)
	.align		4
.L_139:
        /*0304*/ 	.word	index@(_ZN7cutlass13device_kernelIN5flash11enable_sm90INS1_16FlashAttnBwdSm90INS1_25CollectiveMainloopBwdSm90ILi2ELi2ELi2EN4cute5tupleIJNS5_1CILi1EEES8_S8_EEENS6_IJNS7_ILi64EEENS7_ILi128EEENS7_ILi96EEEEEENS_6half_tEfNS_4arch4Sm90ELb0ELb1ELb1ELb0ELb0ELb1ELb0ELb0ELi2ELi1ELi2ELi1ELb1EEENS1_21CollectiveEpilogueBwdISD_SE_SG_Li256ELb0ELb0ELi1EEENS1_19SingleTileSchedulerILb0ELb0ELb0ELi128EEEEEEEEEvNT_6ParamsE)
        /*0308*/ 	.word	0x00000000


	//----- nvinfo : EIATTR_MIN_STACK_SIZE
	.align		4
.L_140:
        /*030c*/ 	.byte	0x04, 0x12
        /*030e*/ 	.short	(.L_142 - .L_141)
	.align		4
.L_141:
        /*0310*/ 	.word	index@(_ZN7cutlass13device_kernelIN5flash11enable_sm90INS1_16FlashAttnBwdSm90INS1_25CollectiveMainloopBwdSm90ILi2ELi2ELi2EN4cute5tupleIJNS5_1CILi1EEES8_S8_EEENS6_IJNS7_ILi64EEENS7_ILi128EEENS7_ILi96EEEEEENS_6half_tEfNS_4arch4Sm90ELb0ELb1ELb1ELb0ELb1ELb1ELb0ELb0ELi2ELi1ELi2ELi1ELb1EEENS1_21CollectiveEpilogueBwdISD_SE_SG_Li256ELb0ELb0ELi1EEENS1_19SingleTileSchedulerILb0ELb0ELb0ELi128EEEEEEEEEvNT_6ParamsE)
        /*0314*/ 	.word	0x00000000


	//----- nvinfo : EIATTR_MIN_STACK_SIZE
	.align		4
.L_142:
        /*0318*/ 	.byte	0x04, 0x12
        /*031a*/ 	.short	(.L_144 - .L_143)
	.align		4
.L_143:
        /*031c*/ 	.word	index@(_ZN7cutlass13device_kernelIN5flash11enable_sm90INS1_16FlashAttnBwdSm90INS1_25CollectiveMainloopBwdSm90ILi2ELi2ELi2EN4cute5tupleIJNS5_1CILi1EEES8_S8_EEENS6_IJNS7_ILi64EEENS7_ILi128EEENS7_ILi96EEEEEENS_6half_tEfNS_4arch4Sm90ELb0ELb1ELb1ELb0ELb0ELb1ELb0ELb0ELi2ELi1ELi2ELi1ELb1EEENS1_24CollectiveEpilogueBwdGQAISD_fSG_Li256ELb0ELb0EEENS1_19SingleTileSchedulerILb0ELb0ELb0ELi128EEEEEEEEEvNT_6ParamsE)
        /*0320*/ 	.word	0x00000000


	//----- nvinfo : EIATTR_MIN_STACK_SIZE
	.align		4
.L_144:
        /*0324*/ 	.byte	0x04, 0x12
        /*0326*/ 	.short	(.L_146 - .L_145)
	.align		4
.L_145:
        /*0328*/ 	.word	index@(_ZN7cutlass13device_kernelIN5flash11enable_sm90INS1_16FlashAttnBwdSm90INS1_25CollectiveMainloopBwdSm90ILi2ELi2ELi2EN4cute5tupleIJNS5_1CILi1EEES8_S8_EEENS6_IJNS7_ILi64EEENS7_ILi128EEENS7_ILi96EEEEEENS_6half_tEfNS_4arch4Sm90ELb0ELb1ELb1ELb0ELb1ELb1ELb0ELb0ELi2ELi1ELi2ELi1ELb1EEENS1_24CollectiveEpilogueBwdGQAISD_fSG_Li256ELb0ELb1EEENS1_19SingleTileSchedulerILb0ELb0ELb0ELi128EEEEEEEEEvNT_6ParamsE)
        /*032c*/ 	.word	0x00000000


	//----- nvinfo : EIATTR_MIN_STACK_SIZE
	.align		4
.L_146:
        /*0330*/ 	.byte	0x04, 0x12
        /*0332*/ 	.short	(.L_148 - .L_147)
	.align		4
.L_147:
        /*0334*/ 	.word	index@(_ZN7cutlass13device_kernelIN5flash11enable_sm90INS1_16FlashAttnBwdSm90INS1_25CollectiveMainloopBwdSm90ILi2ELi2ELi2EN4cute5tupleIJNS5_1CILi1EEES8_S8_EEENS6_IJNS7_ILi64EEENS7_ILi128EEENS7_ILi96EEEEEENS_6half_tEfNS_4arch4Sm90ELb0ELb1ELb1ELb1ELb0ELb1ELb0ELb0ELi2ELi1ELi2ELi1ELb1EEENS1_21CollectiveEpilogueBwdISD_SE_SG_Li256ELb1ELb0ELi1EEENS1_19SingleTileSchedulerILb1ELb0ELb0ELi128EEEEEEEEEvNT_6ParamsE)
        /*0338*/ 	.word	0x00000000


	//----- nvinfo : EIATTR_MIN_STACK_SIZE
	.align		4
.L_148:
        /*033c*/ 	.byte	0x04, 0x12
        /*033e*/ 	.short	(.L_150 - .L_149)
	.align		4
.L_149:
        /*0340*/ 	.word	index@(_ZN7cutlass13device_kernelIN5flash11enable_sm90INS1_16FlashAttnBwdSm90INS1_25CollectiveMainloopBwdSm90ILi2ELi2ELi2EN4cute5tupleIJNS5_1CILi1EEES8_S8_EEENS6_IJNS7_ILi64EEENS7_ILi128EEENS7_ILi96EEEEEENS_6half_tEfNS_4arch4Sm90ELb0ELb1ELb1ELb1ELb1ELb1ELb0ELb0ELi2ELi1ELi2ELi1ELb1EEENS1_21CollectiveEpilogueBwdISD_SE_SG_Li256ELb1ELb0ELi1EEENS1_19SingleTileSchedulerILb1ELb0ELb0ELi128EEEEEEEEEvNT_6ParamsE)
        /*0344*/ 	.word	0x00000000


	//----- nvinfo : EIATTR_MIN_STACK_SIZE
	.align		4
.L_150:
        /*0348*/ 	.byte	0x04, 0x12
        /*034a*/ 	.short	(.L_152 - .L_151)
	.align		4
.L_151:
        /*034c*/ 	.word	index@(_ZN7cutlass13device_kernelIN5flash11enable_sm90INS1_16FlashAttnBwdSm90INS1_25CollectiveMainloopBwdSm90ILi2ELi2ELi2EN4cute5tupleIJNS5_1CILi1EEES8_S8_EEENS6_IJNS7_ILi64EEENS7_ILi128EEENS7_ILi96EEEEEENS_6half_tEfNS_4arch4Sm90ELb0ELb1ELb1ELb1ELb0ELb1ELb0ELb0ELi2ELi1ELi2ELi1ELb1EEENS1_24CollectiveEpilogueBwdGQAISD_fSG_Li256ELb1ELb0EEENS1_19SingleTileSchedulerILb1ELb0ELb0ELi128EEEEEEEEEvNT_6ParamsE)
        /*0350*/ 	.word	0x00000000


	//----- nvinfo : EIATTR_MIN_STACK_SIZE
	.align		4
.L_152:
        /*0354*/ 	.byte	0x04, 0x12
        /*0356*/ 	.short	(.L_154 - .L_153)
	.align		4
.L_153:
        /*0358*/ 	.word	index@(_ZN7cutlass13device_kernelIN5flash11enable_sm90INS1_16FlashAttnBwdSm90INS1_25CollectiveMainloopBwdSm90ILi2ELi2ELi2EN4cute5tupleIJNS5_1CILi1EEES8_S8_EEENS6_IJNS7_ILi64EEENS7_ILi128EEENS7_ILi96EEEEEENS_6half_tEfNS_4arch4Sm90ELb0ELb1ELb1ELb1ELb1ELb1ELb0ELb0ELi2ELi1ELi2ELi1ELb1EEENS1_24CollectiveEpilogueBwdGQAISD_fSG_Li256ELb1ELb1EEENS1_19SingleTileSchedulerILb1ELb0ELb0ELi128EEEEEEEEEvNT_6ParamsE)
        /*035c*/ 	.word	0x00000000


	//----- nvinfo : EIATTR_MIN_STACK_SIZE
	.align		4
.L_154:
        /*0360*/ 	.byte	0x04, 0x12
        /*0362*/ 	.short	(.L_156 - .L_155)
	.align		4
.L_155:
        /*0364*/ 	.word	index@(_ZN7cutlass13device_kernelIN5flash11enable_sm90INS1_16FlashAttnBwdSm90INS1_25CollectiveMainloopBwdSm90ILi2ELi2ELi2EN4cute5tupleIJNS5_1CILi1EEES8_S8_EEENS6_IJNS7_ILi64EEENS7_ILi128EEENS7_ILi96EEEEEENS_6half_tEfNS_4arch4Sm90ELb1ELb0ELb1ELb0ELb0ELb1ELb0ELb0ELi2ELi1ELi2ELi1ELb1EEENS1_21CollectiveEpilogueBwdISD_SE_SG_Li256ELb0ELb0ELi1EEENS1_25SingleTileBwdLPTSchedulerILb0ELi128ELb0EEEEEEEEEvNT_6ParamsE)
        /*0368*/ 	.word	0x00000000


	//----- nvinfo : EIATTR_MIN_STACK_SIZE
	.align		4
.L_156:
        /*036c*/ 	.byte	0x04, 0x12
        /*036e*/ 	.short	(.L_158 - .L_157)
	.align		4
.L_157:
        /*0370*/ 	.word	index@(_ZN7cutlass13device_kernelIN5flash11enable_sm90INS1_16FlashAttnBwdSm90INS1_25CollectiveMainloopBwdSm90ILi2ELi2ELi2EN4cute5tupleIJNS5_1CILi1EEES8_S8_EEENS6_IJNS7_ILi64EEENS7_ILi128EEENS7_ILi96EEEEEENS_6half_tEfNS_4arch4Sm90ELb1ELb0ELb1ELb0ELb1ELb1ELb0ELb0ELi2ELi1ELi2ELi1ELb1EEENS1_21CollectiveEpilogueBwdISD_SE_SG_Li256ELb0ELb0ELi1EEENS1_25SingleTileBwdLPTSchedulerILb0ELi128ELb1EEEEEEEEEvNT_6ParamsE)
        /*0374*/ 	.word	0x00000000


	//----- nvinfo : EIATTR_MIN_STACK_SIZE
	.align		4
.L_158:
        /*0378*/ 	.byte	0x04, 0x12
        /*037a*/ 	.short	(.L_160 - .L_159)
	.align		4
.L_159:
        /*037c*/ 	.word	index@(_ZN7cutlass13device_kernelIN5flash11enable_sm90INS1_16FlashAttnBwdSm90INS1_25CollectiveMainloopBwdSm90ILi2ELi2ELi2EN4cute5tupleIJNS5_1CILi1EEES8_S8_EEENS6_IJNS7_ILi64EEENS7_ILi128EEENS7_ILi96EEEEEENS_6half_tEfNS_4arch4Sm90ELb1ELb0ELb1ELb0ELb0ELb1ELb0ELb0ELi2ELi1ELi2ELi1ELb1EEENS1_24CollectiveEpilogueBwdGQAISD_fSG_Li256ELb0ELb0EEENS1_25SingleTileBwdLPTSchedulerILb0ELi128ELb0EEEEEEEEEvNT_6ParamsE)
        /*0380*/ 	.word	0x00000000


	//----- nvinfo : EIATTR_MIN_STACK_SIZE
	.align		4
.L_160:
        /*0384*/ 	.byte	0x04, 0x12
        /*0386*/ 	.short	(.L_162 - .L_161)
	.align		4
.L_161:
        /*0388*/ 	.word	index@(_ZN7cutlass13device_kernelIN5flash11enable_sm90INS1_16FlashAttnBwdSm90INS1_25CollectiveMainloopBwdSm90ILi2ELi2ELi2EN4cute5tupleIJNS5_1CILi1EEES8_S8_EEENS6_IJNS7_ILi64EEENS7_ILi128EEENS7_ILi96EEEEEENS_6half_tEfNS_4arch4Sm90ELb1ELb0ELb1ELb0ELb1ELb1ELb0ELb0ELi2ELi1ELi2ELi1ELb1EEENS1_24CollectiveEpilogueBwdGQAISD_fSG_Li256ELb0ELb1EEENS1_25SingleTileBwdLPTSchedulerILb0ELi128ELb1EEEEEEEEEvNT_6ParamsE)
        /*038c*/ 	.word	0x00000000


	//----- nvinfo : EIATTR_MIN_STACK_SIZE
	.align		4
.L_162:
        /*0390*/ 	.byte	0x04, 0x12
        /*0392*/ 	.short	(.L_164 - .L_163)
	.align		4
.L_163:
        /*0394*/ 	.word	index@(_ZN7cutlass13device_kernelIN5flash22FlashAttnBwdPreprocessIN4cute5tupleIJNS3_1CILi64EEENS5_ILi96EEEEEENS_6half_tEfNS_4arch4Sm90ELb1ELb0EEEEEvNT_6ParamsE)
        /*0398*/ 	.word	0x00000000


	//----- nvinfo : EIATTR_MIN_STACK_SIZE
	.align		4
.L_164:
        /*039c*/ 	.byte	0x04, 0x12
        /*039e*/ 	.short	(.L_166 - .L_165)
	.align		4
.L_165:
        /*03a0*/ 	.word	index@(_ZN7cutlass13device_kernelIN5flash11enable_sm90INS1_16FlashAttnBwdSm90INS1_25CollectiveMainloopBwdSm90ILi2ELi2ELi2EN4cute5tupleIJNS5_1CILi1EEES8_S8_EEENS6_IJNS7_ILi64EEENS7_ILi128EEENS7_ILi96EEEEEENS_6half_tEfNS_4arch4Sm90ELb1ELb0ELb1ELb1ELb0ELb1ELb0ELb0ELi2ELi1ELi2ELi1ELb1EEENS1_21CollectiveEpilogueBwdISD_SE_SG_Li256ELb1ELb0ELi1EEENS1_25SingleTileBwdLPTSchedulerILb1ELi128ELb0EEEEEEEEEvNT_6ParamsE)
        /*03a4*/ 	.word	0x00000000


	//----- nvinfo : EIATTR_MIN_STACK_SIZE
	.align		4
.L_166:
        /*03a8*/ 	.byte	0x04, 0x12
        /*03aa*/ 	.short	(.L_168 - .L_167)
	.align		4
.L_167:
        /*03ac*/ 	.word	index@(_ZN7cutlass13device_kernelIN5flash11enable_sm90INS1_16FlashAttnBwdSm90INS1_25CollectiveMainloopBwdSm90ILi2ELi2ELi2EN4cute5tupleIJNS5_1CILi1EEES8_S8_EEENS6_IJNS7_ILi64EEENS7_ILi128EEENS7_ILi96EEEEEENS_6half_tEfNS_4arch4Sm90ELb1ELb0ELb1ELb1ELb1ELb1ELb0ELb0ELi2ELi1ELi2ELi1ELb1EEENS1_21CollectiveEpilogueBwdISD_SE_SG_Li256ELb1ELb0ELi1EEENS1_25SingleTileBwdLPTSchedulerILb1ELi128ELb1EEEEEEEEEvNT_6ParamsE)
        /*03b0*/ 	.word	0x00000000


	//----- nvinfo : EIATTR_MIN_STACK_SIZE
	.align		4
.L_168:
        /*03b4*/ 	.byte	0x04, 0x12
        /*03b6*/ 	.short	(.L_170 - .L_169)
	.align		4
.L_169:
        /*03b8*/ 	.word	index@(_ZN7cutlass13device_kernelIN5flash11enable_sm90INS1_16FlashAttnBwdSm90INS1_25CollectiveMainloopBwdSm90ILi2ELi2ELi2EN4cute5tupleIJNS5_1CILi1EEES8_S8_EEENS6_IJNS7_ILi64EEENS7_ILi128EEENS7_ILi96EEEEEENS_6half_tEfNS_4arch4Sm90ELb1ELb0ELb1ELb1ELb0ELb1ELb0ELb0ELi2ELi1ELi2ELi1ELb1EEENS1_24CollectiveEpilogueBwdGQAISD_fSG_Li256ELb1ELb0EEENS1_25SingleTileBwdLPTSchedulerILb1ELi128ELb0EEEEEEEEEvNT_6ParamsE)
        /*03bc*/ 	.word	0x00000000


	//----- nvinfo : EIATTR_MIN_STACK_SIZE
	.align		4
.L_170:
        /*03c0*/ 	.byte	0x04, 0x12
        /*03c2*/ 	.short	(.L_172 - .L_171)
	.align		4
.L_171:
        /*03c4*/ 	.word	index@(_ZN7cutlass13device_kernelIN5flash32FlashAttnBwdPostprocessConvertdQIN4cute5tupleIJNS3_1CILi128EEENS5_ILi96EEEEEENS_6half_tEfNS_4arch4Sm90ELi256ENS3_8TiledMMAINS3_8MMA_AtomIJNS3_4SM904GMMA25MMA_64x96x16_F32F16F16_RSILNSF_5MajorE0ELSH_1ELNSF_7ScaleInE1ELSI_1EEEEEENS3_6LayoutINS4_IJNS5_ILi2EEENS5_ILi1EEESN_EEENS4_IJSN_NS5_ILi0EEESP_EEEEENS4_IJNS3_10UnderscoreESS_SS_EEEEELb0EEEEEvNT_6ParamsE)
        /*03c8*/ 	.word	0x00000000


	//----- nvinfo : EIATTR_MIN_STACK_SIZE
	.align		4
.L_172:
        /*03cc*/ 	.byte	0x04, 0x12
        /*03ce*/ 	.short	(.L_174 - .L_173)
	.align		4
.L_173:
        /*03d0*/ 	.word	index@(_ZN7cutlass13device_kernelIN5flash32FlashAttnBwdPostprocessConvertdQIN4cute5tupleIJNS3_1CILi64EEENS5_ILi96EEEEEENS_6half_tEfNS_4arch4Sm90ELi256ENS3_8TiledMMAINS3_8MMA_AtomIJNS3_4SM904GMMA25MMA_64x16x16_F32F16F16_SSILNSF_5MajorE0ELSH_1ELNSF_7ScaleInE1ELSI_1EEEEEENS3_6LayoutINS4_IJNS5_ILi1EEENS5_ILi2EEESM_EEENS4_IJNS5_ILi0EEESM_SP_EEEEENS4_IJNS3_10UnderscoreESS_SS_EEEEELb0EEEEEvNT_6ParamsE)
        /*03d4*/ 	.word	0x00000000


	//----- nvinfo : EIATTR_MIN_STACK_SIZE
	.align		4
.L_174:
        /*03d8*/ 	.byte	0x04, 0x12
        /*03da*/ 	.short	(.L_176 - .L_175)
	.align		4
.L_175:
        /*03dc*/ 	.word	index@(_ZN7cutlass13device_kernelIN5flash11enable_sm90INS1_16FlashAttnBwdSm90INS1_25CollectiveMainloopBwdSm90ILi2ELi2ELi2EN4cute5tupleIJNS5_1CILi1EEES8_S8_EEENS6_IJNS7_ILi64EEENS7_ILi128EEENS7_ILi96EEEEEENS_6half_tEfNS_4arch4Sm90ELb1ELb0ELb1ELb1ELb1ELb1ELb0ELb0ELi2ELi1ELi2ELi1ELb1EEENS1_24CollectiveEpilogueBwdGQAISD_fSG_Li256ELb1ELb1EEENS1_25SingleTileBwdLPTSchedulerILb1ELi128ELb1EEEEEEEEEvNT_6ParamsE)
        /*03e0*/ 	.word	0x00000000


	//----- nvinfo : EIATTR_MIN_STACK_SIZE
	.align		4
.L_176:
        /*03e4*/ 	.byte	0x04, 0x12
        /*03e6*/ 	.short	(.L_178 - .L_177)
	.align		4
.L_177:
        /*03e8*/ 	.word	index@(_ZN7cutlass13device_kernelIN5flash22FlashAttnBwdPreprocessIN4cute5tupleIJNS3_1CILi64EEENS5_ILi96EEEEEENS_6half_tEfNS_4arch4Sm90ELb1ELb1EEEEEvNT_6ParamsE)
        /*03ec*/ 	.word	0x00000000
.L_178:


//--------------------- .nv.compat                --------------------------
	.section	.nv.compat,"",@"SHT_CUDA_COMPAT_INFO"
	.align	4
        /*0000*/ 	.byte	0x02, 0x09, 0x01, 0x00, 0x02, 0x02, 0x02, 0x00, 0x02, 0x05, 0x05, 0x00, 0x03, 0x07, 0x01, 0x01
        /*0010*/ 	.byte	0x02, 0x03, 0x00, 0x00, 0x02, 0x06, 0x01, 0x00, 0x04, 0x0b, 0x08, 0x00, 0x01, 0x00, 0x00, 0x00
        /*0020*/ 	.byte	0x00, 0x00, 0x00, 0x00


//--------------------- .nv.info._ZN7cutlass13device_kernelIN5flash11enable_sm90INS1_16FlashAttnBwdSm90INS1_25CollectiveMainloopBwdSm90ILi2ELi2ELi2EN4cute5tupleIJNS5_1CILi1EEES8_S8_EEENS6_IJNS7_ILi64EEENS7_ILi128EEENS7_ILi96EEEEEENS_6half_tEfNS_4arch4Sm90ELb0ELb0ELb1ELb0ELb0ELb1ELb0ELb0ELi2ELi1ELi2ELi1ELb1EEENS1_21CollectiveEpilogueBwdISD_SE_SG_Li256ELb0ELb0ELi1EEENS1_19SingleTileSchedulerILb0ELb0ELb0ELi128EEEEEEEEEvNT_6ParamsE --------------------------
	.section	.nv.info._ZN7cutlass13device_kernelIN5flash11enable_sm90INS1_16FlashAttnBwdSm90INS1_25CollectiveMainloopBwdSm90ILi2ELi2ELi2EN4cute5tupleIJNS5_1CILi1EEES8_S8_EEENS6_IJNS7_ILi64EEENS7_ILi128EEENS7_ILi96EEEEEENS_6half_tEfNS_4arch4Sm90ELb0ELb0ELb1ELb0ELb0ELb1ELb0ELb0ELi2ELi1ELi2ELi1ELb1EEENS1_21CollectiveEpilogueBwdISD_SE_SG_Li256ELb0ELb0ELi1EEENS1_19SingleTileSchedulerILb0ELb0ELb0ELi128EEEEEEEEEvNT_6ParamsE,"",@"SHT_CUDA_INFO"
	.sectionflags	@""
	.align	4


	//----- nvinfo : EIATTR_CUDA_API_VERSION
	.align		4
        /*0000*/ 	.byte	0x04, 0x37
        /*0002*/ 	.short	(.L_180 - .L_179)
.L_179:
        /*0004*/ 	.word	0x00000082


	//----- nvinfo : EIATTR_KPARAM_INFO
	.align		4
.L_180:
        /*0008*/ 	.byte	0x04, 0x17
        /*000a*/ 	.short	(.L_182 - .L_181)
.L_181:
        /*000c*/ 	.word	0x00000000
        /*0010*/ 	.short	0x0000
        /*0012*/ 	.short	0x0000
        /*0014*/ 	.byte	0x00, 0xf0, 0x01, 0x24


	//----- nvinfo : EIATTR_SPARSE_MMA_MASK
	.align		4
.L_182:
        /*0018*/ 	.byte	0x03, 0x50
        /*001a*/ 	.short	0x0000


	//----- nvinfo : EIATTR_MAXREG_COUNT
	.align		4
        /*001c*/ 	.byte	0x03, 0x1b
        /*001e*/ 	.short	0x00a8


	//----- nvinfo : EIATTR_MERCURY_ISA_VERSION
	.align		4
        /*0020*/ 	.byte	0x03, 0x5f
        /*0022*/ 	.short	0x0101


	//----- nvinfo : EIATTR_VRC_CTA_INIT_COUNT
	.align		4
        /*0024*/ 	.byte	0x02, 0x4a
	.zero		1
	.zero		1


	//----- nvinfo : EIATTR_EXIT_INSTR_OFFSETS
	.align		4
        /*0028*/ 	.byte	0x04, 0x1c
        /*002a*/ 	.short	(.L_184 - .L_183)


	//   ....[0]....
.L_183:
        /*002c*/ 	.word	0x00000010


	//----- nvinfo : EIATTR_MAX_THREADS
	.align		4
.L_184:
        /*0030*/ 	.byte	0x04, 0x05
        /*0032*/ 	.short	(.L_186 - .L_185)
.L_185:
        /*0034*/ 	.word	0x00000180
        /*0038*/ 	.word	0x00000001
        /*003c*/ 	.word	0x00000001


	//----- nvinfo : EIATTR_CBANK_PARAM_SIZE
	.align		4
.L_186:
        /*0040*/ 	.byte	0x03, 0x19
        /*0042*/ 	.short	0x0900


	//----- nvinfo : EIATTR_PARAM_CBANK
	.align		4
        /*0044*/ 	.byte	0x04, 0x0a
        /*0046*/ 	.short	(.L_188 - .L_187)
	.align		4
.L_187:
        /*0048*/ 	.word	index@(.nv.constant0._ZN7cutlass13device_kernelIN5flash11enable_sm90INS1_16FlashAttnBwdSm90INS1_25CollectiveMainloopBwdSm90ILi2ELi2ELi2EN4cute5tupleIJNS5_1CILi1EEES8_S8_EEENS6_IJNS7_ILi64EEENS7_ILi128EEENS7_ILi96EEEEEENS_6half_tEfNS_4arch4Sm90ELb0ELb0ELb1ELb0ELb0ELb1ELb0ELb0ELi2ELi1ELi2ELi1ELb1EEENS1_21CollectiveEpilogueBwdISD_SE_SG_Li256ELb0ELb0ELi1EEENS1_19SingleTileSchedulerILb0ELb0ELb0ELi128EEEEEEEEEvNT_6ParamsE)
        /*004c*/ 	.short	0x0380
        /*004e*/ 	.short	0x0900


	//----- nvinfo : EIATTR_SW_WAR
	.align		4
.L_188:
        /*0050*/ 	.byte	0x04, 0x36
        /*0052*/ 	.short	(.L_190 - .L_189)
.L_189:
        /*0054*/ 	.word	0x00000008
.L_190:


//--------------------- .nv.info._ZN7cutlass13device_kernelIN5flash11enable_sm90INS1_16FlashAttnBwdSm90INS1_25CollectiveMainloopBwdSm90ILi2ELi2ELi2EN4cute5tupleIJNS5_1CILi1EEES8_S8_EEENS6_IJNS7_ILi64EEENS7_ILi128EEENS7_ILi96EEEEEENS_6half_tEfNS_4arch4Sm90ELb0ELb0ELb1ELb0ELb1ELb1ELb0ELb0ELi2ELi1ELi2ELi1ELb1EEENS1_21CollectiveEpilogueBwdISD_SE_SG_Li256ELb0ELb0ELi1EEENS1_19SingleTileSchedulerILb0ELb0ELb0ELi128EEEEEEEEEvNT_6ParamsE --------------------------
	.section	.nv.info._ZN7cutlass13device_kernelIN5flash11enable_sm90INS1_16FlashAttnBwdSm90INS1_25CollectiveMainloopBwdSm90ILi2ELi2ELi2EN4cute5tupleIJNS5_1CILi1EEES8_S8_EEENS6_IJNS7_ILi64EEENS7_ILi128EEENS7_ILi96EEEEEENS_6half_tEfNS_4arch4Sm90ELb0ELb0ELb1ELb0ELb1ELb1ELb0ELb0ELi2ELi1ELi2ELi1ELb1EEENS1_21CollectiveEpilogueBwdISD_SE_SG_Li256ELb0ELb0ELi1EEENS1_19SingleTileSchedulerILb0ELb0ELb0ELi128EEEEEEEEEvNT_6ParamsE,"",@"SHT_CUDA_INFO"
	.sectionflags	@""
	.align	4


	//----- nvinfo : EIATTR_CUDA_API_VERSION
	.align		4
        /*0000*/ 	.byte	0x04, 0x37
        /*0002*/ 	.short	(.L_192 - .L_191)
.L_191:
        /*0004*/ 	.word	0x00000082


	//----- nvinfo : EIATTR_KPARAM_INFO
	.align		4
.L_192:
        /*0008*/ 	.byte	0x04, 0x17
        /*000a*/ 	.short	(.L_194 - .L_193)
.L_193:
        /*000c*/ 	.word	0x00000000
        /*0010*/ 	.short	0x0000
        /*0012*/ 	.short	0x0000
        /*0014*/ 	.byte	0x00, 0xf0, 0x01, 0x24


	//----- nvinfo : EIATTR_SPARSE_MMA_MASK
	.align		4
.L_194:
        /*0018*/ 	.byte	0x03, 0x50
        /*001a*/ 	.short	0x0000


	//----- nvinfo : EIATTR_MAXREG_COUNT
	.align		4
        /*001c*/ 	.byte	0x03, 0x1b
        /*001e*/ 	.short	0x00a8


	//----- nvinfo : EIATTR_MERCURY_ISA_VERSION
	.align		4
        /*0020*/ 	.byte	0x03, 0x5f
        /*0022*/ 	.short	0x0101


	//----- nvinfo : EIATTR_VRC_CTA_INIT_COUNT
	.align		4
        /*0024*/ 	.byte	0x02, 0x4a
	.zero		1
	.zero		1


	//----- nvinfo : EIATTR_EXIT_INSTR_OFFSETS
	.align		4
        /*0028*/ 	.byte	0x04, 0x1c
        /*002a*/ 	.short	(.L_196 - .L_195)


	//   ....[0]....
.L_195:
        /*002c*/ 	.word	0x00000010


	//----- nvinfo : EIATTR_MAX_THREADS
	.align		4
.L_196:
        /*0030*/ 	.byte	0x04, 0x05
        /*0032*/ 	.short	(.L_198 - .L_197)
.L_197:
        /*0034*/ 	.word	0x00000180
        /*0038*/ 	.word	0x00000001
        /*003c*/ 	.word	0x00000001


	//----- nvinfo : EIATTR_CBANK_PARAM_SIZE
	.align		4
.L_198:
        /*0040*/ 	.byte	0x03, 0x19
        /*0042*/ 	.short	0x0900


	//----- nvinfo : EIATTR_PARAM_CBANK
	.align		4
        /*0044*/ 	.byte	0x04, 0x0a
        /*0046*/ 	.short	(.L_200 - .L_199)
	.align		4
.L_199:
        /*0048*/ 	.word	index@(.nv.constant0._ZN7cutlass13device_kernelIN5flash11enable_sm90INS1_16FlashAttnBwdSm90INS1_25CollectiveMainloopBwdSm90ILi2ELi2ELi2EN4cute5tupleIJNS5_1CILi1EEES8_S8_EEENS6_IJNS7_ILi64EEENS7_ILi128EEENS7_ILi96EEEEEENS_6half_tEfNS_4arch4Sm90ELb0ELb0ELb1ELb0ELb1ELb1ELb0ELb0ELi2ELi1ELi2ELi1ELb1EEENS1_21CollectiveEpilogueBwdISD_SE_SG_Li256ELb0ELb0ELi1EEENS1_19SingleTileSchedulerILb0ELb0ELb0ELi128EEEEEEEEEvNT_6ParamsE)
        /*004c*/ 	.short	0x0380
        /*004e*/ 	.short	0x0900


	//----- nvinfo : EIATTR_SW_WAR
	.align		4
.L_200:
        /*0050*/ 	.byte	0x04, 0x36
        /*0052*/ 	.short	(.L_202 - .L_201)
.L_201:
        /*0054*/ 	.word	0x00000008
.L_202:


//--------------------- .nv.info._ZN7cutlass13device_kernelIN5flash11enable_sm90INS1_16FlashAttnBwdSm90INS1_25CollectiveMainloopBwdSm90ILi2ELi2ELi2EN4cute5tupleIJNS5_1CILi1EEES8_S8_EEENS6_IJNS7_ILi64EEENS7_ILi128EEENS7_ILi96EEEEEENS_6half_tEfNS_4arch4Sm90ELb0ELb0ELb1ELb0ELb0ELb1ELb0ELb0ELi2ELi1ELi2ELi1ELb1EEENS1_24CollectiveEpilogueBwdGQAISD_fSG_Li256ELb0ELb0EEENS1_19SingleTileSchedulerILb0ELb0ELb0ELi128EEEEEEEEEvNT_6ParamsE --------------------------
	.section	.nv.info._ZN7cutlass13device_kernelIN5flash11enable_sm90INS1_16FlashAttnBwdSm90INS1_25CollectiveMainloopBwdSm90ILi2ELi2ELi2EN4cute5tupleIJNS5_1CILi1EEES8_S8_EEENS6_IJNS7_ILi64EEENS7_ILi128EEENS7_ILi96EEEEEENS_6half_tEfNS_4arch4Sm90ELb0ELb0ELb1ELb0ELb0ELb1ELb0ELb0ELi2ELi1ELi2ELi1ELb1EEENS1_24CollectiveEpilogueBwdGQAISD_fSG_Li256ELb0ELb0EEENS1_19SingleTileSchedulerILb0ELb0ELb0ELi128EEEEEEEEEvNT_6ParamsE,"",@"SHT_CUDA_INFO"
	.sectionflags	@""
	.align	4


	//----- nvinfo : EIATTR_CUDA_API_VERSION
	.align		4
        /*0000*/ 	.byte	0x04, 0x37
        /*0002*/ 	.short	(.L_204 - .L_203)
.L_203:
        /*0004*/ 	.word	0x00000082


	//----- nvinfo : EIATTR_KPARAM_INFO
	.align		4
.L_204:
        /*0008*/ 	.byte	0x04, 0x17
        /*000a*/ 	.short	(.L_206 - .L_205)
.L_205:
        /*000c*/ 	.word	0x00000000
        /*0010*/ 	.short	0x0000
        /*0012*/ 	.short	0x0000
        /*0014*/ 	.byte	0x00, 0xf0, 0x01, 0x1a


	//----- nvinfo : EIATTR_SPARSE_MMA_MASK
	.align		4
.L_206:
        /*0018*/ 	.byte	0x03, 0x50
        /*001a*/ 	.short	0x0000


	//----- nvinfo : EIATTR_MAXREG_COUNT
	.align		4
        /*001c*/ 	.byte	0x03, 0x1b
        /*001e*/ 	.short	0x00a8


	//----- nvinfo : EIATTR_MERCURY_ISA_VERSION
	.align		4
        /*0020*/ 	.byte	0x03, 0x5f
        /*0022*/ 	.short	0x0101


	//----- nvinfo : EIATTR_VRC_CTA_INIT_COUNT
	.align		4
        /*0024*/ 	.byte	0x02, 0x4a
	.zero		1
	.zero		1


	//----- nvinfo : EIATTR_EXIT_INSTR_OFFSETS
	.align		4
        /*0028*/ 	.byte	0x04, 0x1c
        /*002a*/ 	.short	(.L_208 - .L_207)


	//   ....[0]....
.L_207:
        /*002c*/ 	.word	0x00000010


	//----- nvinfo : EIATTR_MAX_THREADS
	.align		4
.L_208:
        /*0030*/ 	.byte	0x04, 0x05
        /*0032*/ 	.short	(.L_210 - .L_209)
.L_209:
        /*0034*/ 	.word	0x00000180
        /*0038*/ 	.word	0x00000001
        /*003c*/ 	.word	0x00000001


	//----- nvinfo : EIATTR_CBANK_PARAM_SIZE
	.align		4
.L_210:
        /*0040*/ 	.byte	0x03, 0x19
        /*0042*/ 	.short	0x0680


	//----- nvinfo : EIATTR_PARAM_CBANK
	.align		4
        /*0044*/ 	.byte	0x04, 0x0a
        /*0046*/ 	.short	(.L_212 - .L_211)
	.align		4
.L_211:
        /*0048*/ 	.word	index@(.nv.constant0._ZN7cutlass13device_kernelIN5flash11enable_sm90INS1_16FlashAttnBwdSm90INS1_25CollectiveMainloopBwdSm90ILi2ELi2ELi2EN4cute5tupleIJNS5_1CILi1EEES8_S8_EEENS6_IJNS7_ILi64EEENS7_ILi128EEENS7_ILi96EEEEEENS_6half_tEfNS_4arch4Sm90ELb0ELb0ELb1ELb0ELb0ELb1ELb0ELb0ELi2ELi1ELi2ELi1ELb1EEENS1_24CollectiveEpilogueBwdGQAISD_fSG_Li256ELb0ELb0EEENS1_19SingleTileSchedulerILb0ELb0ELb0ELi128EEEEEEEEEvNT_6ParamsE)
        /*004c*/ 	.short	0x0380
        /*004e*/ 	.short	0x0680


	//----- nvinfo : EIATTR_SW_WAR
	.align		4
.L_212:
        /*0050*/ 	.byte	0x04, 0x36
        /*0052*/ 	.short	(.L_214 - .L_213)
.L_213:
        /*0054*/ 	.word	0x00000008
.L_214:


//--------------------- .nv.info._ZN7cutlass13device_kernelIN5flash11enable_sm90INS1_16FlashAttnBwdSm90INS1_25CollectiveMainloopBwdSm90ILi2ELi2ELi2EN4cute5tupleIJNS5_1CILi1EEES8_S8_EEENS6_IJNS7_ILi64EEENS7_ILi128EEENS7_ILi96EEEEEENS_6half_tEfNS_4arch4Sm90ELb0ELb0ELb1ELb0ELb1ELb1ELb0ELb0ELi2ELi1ELi2ELi1ELb1EEENS1_24CollectiveEpilogueBwdGQAISD_fSG_Li256ELb0ELb1EEENS1_19SingleTileSchedulerILb0ELb0ELb0ELi128EEEEEEEEEvNT_6ParamsE --------------------------
	.section	.nv.info._ZN7cutlass13device_kernelIN5flash11enable_sm90INS1_16FlashAttnBwdSm90INS1_25CollectiveMainloopBwdSm90ILi2ELi2ELi2EN4cute5tupleIJNS5_1CILi1EEES8_S8_EEENS6_IJNS7_ILi64EEENS7_ILi128EEENS7_ILi96EEEEEENS_6half_tEfNS_4arch4Sm90ELb0ELb0ELb1ELb0ELb1ELb1ELb0ELb0ELi2ELi1ELi2ELi1ELb1EEENS1_24CollectiveEpilogueBwdGQAISD_fSG_Li256ELb0ELb1EEENS1_19SingleTileSchedulerILb0ELb0ELb0ELi128EEEEEEEEEvNT_6ParamsE,"",@"SHT_CUDA_INFO"
	.sectionflags	@""
	.align	4


	//----- nvinfo : EIATTR_CUDA_API_VERSION
	.align		4
        /*0000*/ 	.byte	0x04, 0x37
        /*0002*/ 	.short	(.L_216 - .L_215)
.L_215:
        /*0004*/ 	.word	0x00000082


	//----- nvinfo : EIATTR_KPARAM_INFO
	.align		4
.L_216:
        /*0008*/ 	.byte	0x04, 0x17
        /*000a*/ 	.short	(.L_218 - .L_217)
.L_217:
        /*000c*/ 	.word	0x00000000
        /*0010*/ 	.short	0x0000
        /*0012*/ 	.short	0x0000
        /*0014*/ 	.byte	0x00, 0xf0, 0x01, 0x1a


	//----- nvinfo : EIATTR_SPARSE_MMA_MASK
	.align		4
.L_218:
        /*0018*/ 	.byte	0x03, 0x50
        /*001a*/ 	.short	0x0000


	//----- nvinfo : EIATTR_MAXREG_COUNT
	.align		4
        /*001c*/ 	.byte	0x03, 0x1b
        /*001e*/ 	.short	0x00a8


	//----- nvinfo : EIATTR_MERCURY_ISA_VERSION
	.align		4
        /*0020*/ 	.byte	0x03, 0x5f
        /*0022*/ 	.short	0x0101


	//----- nvinfo : EIATTR_VRC_CTA_INIT_COUNT
	.align		4
        /*0024*/ 	.byte	0x02, 0x4a
	.zero		1
	.zero		1


	//----- nvinfo : EIATTR_EXIT_INSTR_OFFSETS
	.align		4
        /*0028*/ 	.byte	0x04, 0x1c
        /*002a*/ 	.short	(.L_220 - .L_219)


	//   ....[0]....
.L_219:
        /*002c*/ 	.word	0x00000010


	//----- nvinfo : EIATTR_MAX_THREADS
	.align		4
.L_220:
        /*0030*/ 	.byte	0x04, 0x05
        /*0032*/ 	.short	(.L_222 - .L_221)
.L_221:
        /*0034*/ 	.word	0x00000180
        /*0038*/ 	.word	0x00000001
        /*003c*/ 	.word	0x00000001


	//----- nvinfo : EIATTR_CBANK_PARAM_SIZE
	.align		4
.L_222:
        /*0040*/ 	.byte	0x03, 0x19
        /*0042*/ 	.short	0x0680


	//----- nvinfo : EIATTR_PARAM_CBANK
	.align		4
        /*0044*/ 	.byte	0x04, 0x0a
        /*0046*/ 	.short	(.L_224 - .L_223)
	.align		4
.L_223:
        /*0048*/ 	.word	index@(.nv.constant0._ZN7cutlass13device_kernelIN5flash11enable_sm90INS1_16FlashAttnBwdSm90INS1_25CollectiveMainloopBwdSm90ILi2ELi2ELi2EN4cute5tupleIJNS5_1CILi1EEES8_S8_EEENS6_IJNS7_ILi64EEENS7_ILi128EEENS7_ILi96EEEEEENS_6half_tEfNS_4arch4Sm90ELb0ELb0ELb1ELb0ELb1ELb1ELb0ELb0ELi2ELi1ELi2ELi1ELb1EEENS1_24CollectiveEpilogueBwdGQAISD_fSG_Li256ELb0ELb1EEENS1_19SingleTileSchedulerILb0ELb0ELb0ELi128EEEEEEEEEvNT_6ParamsE)
        /*004c*/ 	.short	0x0380
        /*004e*/ 	.short	0x0680


	//----- nvinfo : EIATTR_SW_WAR
	.align		4
.L_224:
        /*0050*/ 	.byte	0x04, 0x36
        /*0052*/ 	.short	(.L_226 - .L_225)
.L_225:
        /*0054*/ 	.word	0x00000008
.L_226:


//--------------------- .nv.info._ZN7cutlass13device_kernelIN5flash11enable_sm90INS1_16FlashAttnBwdSm90INS1_25CollectiveMainloopBwdSm90ILi2ELi2ELi2EN4cute5tupleIJNS5_1CILi1EEES8_S8_EEENS6_IJNS7_ILi64EEENS7_ILi128EEENS7_ILi96EEEEEENS_6half_tEfNS_4arch4Sm90ELb0ELb0ELb1ELb1ELb0ELb1ELb0ELb0ELi2ELi1ELi2ELi1ELb1EEENS1_21CollectiveEpilogueBwdISD_SE_SG_Li256ELb1ELb0ELi1EEENS1_19SingleTileSchedulerILb1ELb0ELb0ELi128EEEEEEEEEvNT_6ParamsE --------------------------
	.section	.nv.info._ZN7cutlass13device_kernelIN5flash11enable_sm90INS1_16FlashAttnBwdSm90INS1_25CollectiveMainloopBwdSm90ILi2ELi2ELi2EN4cute5tupleIJNS5_1CILi1EEES8_S8_EEENS6_IJNS7_ILi64EEENS7_ILi128EEENS7_ILi96EEEEEENS_6half_tEfNS_4arch4Sm90ELb0ELb0ELb1ELb1ELb0ELb1ELb0ELb0ELi2ELi1ELi2ELi1ELb1EEENS1_21CollectiveEpilogueBwdISD_SE_SG_Li256ELb1ELb0ELi1EEENS1_19SingleTileSchedulerILb1ELb0ELb0ELi128EEEEEEEEEvNT_6ParamsE,"",@"SHT_CUDA_INFO"
	.sectionflags	@""
	.align	4


	//----- nvinfo : EIATTR_CUDA_API_VERSION
	.align		4
        /*0000*/ 	.byte	0x04, 0x37
        /*0002*/ 	.short	(.L_228 - .L_227)
.L_227:
        /*0004*/ 	.word	0x00000082


	//----- nvinfo : EIATTR_KPARAM_INFO
	.align		4
.L_228:
        /*0008*/ 	.byte	0x04, 0x17
        /*000a*/ 	.short	(.L_230 - .L_229)
.L_229:
        /*000c*/ 	.word	0x00000000
        /*0010*/ 	.short	0x0000
        /*0012*/ 	.short	0x0000
        /*0014*/ 	.byte	0x00, 0xf0, 0x01, 0x1a


	//----- nvinfo : EIATTR_SPARSE_MMA_MASK
	.align		4
.L_230:
        /*0018*/ 	.byte	0x03, 0x50
        /*001a*/ 	.short	0x0000


	//----- nvinfo : EIATTR_MAXREG_COUNT
	.align		4
        /*001c*/ 	.byte	0x03, 0x1b
        /*001e*/ 	.short	0x00a8


	//----- nvinfo : EIATTR_MERCURY_ISA_VERSION
	.align		4
        /*0020*/ 	.byte	0x03, 0x5f
        /*0022*/ 	.short	0x0101


	//----- nvinfo : EIATTR_VRC_CTA_INIT_COUNT
	.align		4
        /*0024*/ 	.byte	0x02, 0x4a
	.zero		1
	.zero		1


	//----- nvinfo : EIATTR_EXIT_INSTR_OFFSETS
	.align		4
        /*0028*/ 	.byte	0x04, 0x1c
        /*002a*/ 	.short	(.L_232 - .L_231)


	//   ....[0]....
.L_231:
        /*002c*/ 	.word	0x00000010


	//----- nvinfo : EIATTR_MAX_THREADS
	.align		4
.L_232:
        /*0030*/ 	.byte	0x04, 0x05
        /*0032*/ 	.short	(.L_234 - .L_233)
.L_233:
        /*0034*/ 	.word	0x00000180
        /*0038*/ 	.word	0x00000001
        /*003c*/ 	.word	0x00000001


	//----- nvinfo : EIATTR_CBANK_PARAM_SIZE
	.align		4
.L_234:
        /*0040*/ 	.byte	0x03, 0x19
        /*0042*/ 	.short	0x0680


	//----- nvinfo : EIATTR_PARAM_CBANK
	.align		4
        /*0044*/ 	.byte	0x04, 0x0a
        /*0046*/ 	.short	(.L_236 - .L_235)
	.align		4
.L_235:
        /*0048*/ 	.word	index@(.nv.constant0._ZN7cutlass13device_kernelIN5flash11enable_sm90INS1_16FlashAttnBwdSm90INS1_25CollectiveMainloopBwdSm90ILi2ELi2ELi2EN4cute5tupleIJNS5_1CILi1EEES8_S8_EEENS6_IJNS7_ILi64EEENS7_ILi128EEENS7_ILi96EEEEEENS_6half_tEfNS_4arch4Sm90ELb0ELb0ELb1ELb1ELb0ELb1ELb0ELb0ELi2ELi1ELi2ELi1ELb1EEENS1_21CollectiveEpilogueBwdISD_SE_SG_Li256ELb1ELb0ELi1EEENS1_19SingleTileSchedulerILb1ELb0ELb0ELi128EEEEEEEEEvNT_6ParamsE)
        /*004c*/ 	.short	0x0380
        /*004e*/ 	.short	0x0680


	//----- nvinfo : EIATTR_SW_WAR
	.align		4
.L_236:
        /*0050*/ 	.byte	0x04, 0x36
        /*0052*/ 	.short	(.L_238 - .L_237)
.L_237:
        /*0054*/ 	.word	0x00000008
.L_238:


//--------------------- .nv.info._ZN7cutlass13device_kernelIN5flash11enable_sm90INS1_16FlashAttnBwdSm90INS1_25CollectiveMainloopBwdSm90ILi2ELi2ELi2EN4cute5tupleIJNS5_1CILi1EEES8_S8_EEENS6_IJNS7_ILi64EEENS7_ILi128EEENS7_ILi96EEEEEENS_6half_tEfNS_4arch4Sm90ELb0ELb0ELb1ELb1ELb1ELb1ELb0ELb0ELi2ELi1ELi2ELi1ELb1EEENS1_21CollectiveEpilogueBwdISD_SE_SG_Li256ELb1ELb0ELi1EEENS1_19SingleTileSchedulerILb1ELb0ELb0ELi128EEEEEEEEEvNT_6ParamsE --------------------------
	.section	.nv.info._ZN7cutlass13device_kernelIN5flash11enable_sm90INS1_16FlashAttnBwdSm90INS1_25CollectiveMainloopBwdSm90ILi2ELi2ELi2EN4cute5tupleIJNS5_1CILi1EEES8_S8_EEENS6_IJNS7_ILi64EEENS7_ILi128EEENS7_ILi96EEEEEENS_6half_tEfNS_4arch4Sm90ELb0ELb0ELb1ELb1ELb1ELb1ELb0ELb0ELi2ELi1ELi2ELi1ELb1EEENS1_21CollectiveEpilogueBwdISD_SE_SG_Li256ELb1ELb0ELi1EEENS1_19SingleTileSchedulerILb1ELb0ELb0ELi128EEEEEEEEEvNT_6ParamsE,"",@"SHT_CUDA_INFO"
	.sectionflags	@""
	.align	4


	//----- nvinfo : EIATTR_CUDA_API_VERSION
	.align		4
        /*0000*/ 	.byte	0x04, 0x37
        /*0002*/ 	.short	(.L_240 - .L_239)
.L_239:
        /*0004*/ 	.word	0x00000082


	//----- nvinfo : EIATTR_KPARAM_INFO
	.align		4
.L_240:
        /*0008*/ 	.byte	0x04, 0x17
        /*000a*/ 	.short	(.L_242 - .L_241)
.L_241:
        /*000c*/ 	.word	0x00000000
        /*0010*/ 	.short	0x0000
        /*0012*/ 	.short	0x0000
        /*0014*/ 	.byte	0x00, 0xf0, 0x01, 0x1a


	//----- nvinfo : EIATTR_SPARSE_MMA_MASK
	.align		4
.L_242:
        /*0018*/ 	.byte	0x03, 0x50
        /*001a*/ 	.short	0x0000


	//----- nvinfo : EIATTR_MAXREG_COUNT
	.align		4
        /*001c*/ 	.byte	0x03, 0x1b
        /*001e*/ 	.short	0x00a8


	//----- nvinfo : EIATTR_MERCURY_ISA_VERSION
	.align		4
        /*0020*/ 	.byte	0x03, 0x5f
        /*0022*/ 	.short	0x0101


	//----- nvinfo : EIATTR_VRC_CTA_INIT_COUNT
	.align		4
        /*0024*/ 	.byte	0x02, 0x4a
	.zero		1
	.zero		1


	//----- nvinfo : EIATTR_EXIT_INSTR_OFFSETS
	.align		4
        /*0028*/ 	.byte	0x04, 0x1c
        /*002a*/ 	.short	(.L_244 - .L_243)


	//   ....[0]....
.L_243:
        /*002c*/ 	.word	0x00000010


	//----- nvinfo : EIATTR_MAX_THREADS
	.align		4
.L_244:
        /*0030*/ 	.byte	0x04, 0x05
        /*0032*/ 	.short	(.L_246 - .L_245)
.L_245:
        /*0034*/ 	.word	0x00000180
        /*0038*/ 	.word	0x00000001
        /*003c*/ 	.word	0x00000001


	//----- nvinfo : EIATTR_CBANK_PARAM_SIZE
	.align		4
.L_246:
        /*0040*/ 	.byte	0x03, 0x19
        /*0042*/ 	.short	0x0680


	//----- nvinfo : EIATTR_PARAM_CBANK
	.align		4
        /*0044*/ 	.byte	0x04, 0x0a
        /*0046*/ 	.short	(.L_248 - .L_247)
	.align		4
.L_247:
        /*0048*/ 	.word	index@(.nv.constant0._ZN7cutlass13device_kernelIN5flash11enable_sm90INS1_16FlashAttnBwdSm90INS1_25CollectiveMainloopBwdSm90ILi2ELi2ELi2EN4cute5tupleIJNS5_1CILi1EEES8_S8_EEENS6_IJNS7_ILi64EEENS7_ILi128EEENS7_ILi96EEEEEENS_6half_tEfNS_4arch4Sm90ELb0ELb0ELb1ELb1ELb1ELb1ELb0ELb0ELi2ELi1ELi2ELi1ELb1EEENS1_21CollectiveEpilogueBwdISD_SE_SG_Li256ELb1ELb0ELi1EEENS1_19SingleTileSchedulerILb1ELb0ELb0ELi128EEEEEEEEEvNT_6ParamsE)
        /*004c*/ 	.short	0x0380
        /*004e*/ 	.short	0x0680


	//----- nvinfo : EIATTR_SW_WAR
	.align		4
.L_248:
        /*0050*/ 	.byte	0x04, 0x36
        /*0052*/ 	.short	(.L_250 - .L_249)
.L_249:
        /*0054*/ 	.word	0x00000008
.L_250:


//--------------------- .nv.info._ZN7cutlass13device_kernelIN5flash11enable_sm90INS1_16FlashAttnBwdSm90INS1_25CollectiveMainloopBwdSm90ILi2ELi2ELi2EN4cute5tupleIJNS5_1CILi1EEES8_S8_EEENS6_IJNS7_ILi64EEENS7_ILi128EEENS7_ILi96EEEEEENS_6half_tEfNS_4arch4Sm90ELb0ELb0ELb1ELb1ELb0ELb1ELb0ELb0ELi2ELi1ELi2ELi1ELb1EEENS1_24CollectiveEpilogueBwdGQAISD_fSG_Li256ELb1ELb0EEENS1_19SingleTileSchedulerILb1ELb0ELb0ELi128EEEEEEEEEvNT_6ParamsE --------------------------
	.section	.nv.info._ZN7cutlass13device_kernelIN5flash11enable_sm90INS1_16FlashAttnBwdSm90INS1_25CollectiveMainloopBwdSm90ILi2ELi2ELi2EN4cute5tupleIJNS5_1CILi1EEES8_S8_EEENS6_IJNS7_ILi64EEENS7_ILi128EEENS7_ILi96EEEEEENS_6half_tEfNS_4arch4Sm90ELb0ELb0ELb1ELb1ELb0ELb1ELb0ELb0ELi2ELi1ELi2ELi1ELb1EEENS1_24CollectiveEpilogueBwdGQAISD_fSG_Li256ELb1ELb0EEENS1_19SingleTileSchedulerILb1ELb0ELb0ELi128EEEEEEEEEvNT_6ParamsE,"",@"SHT_CUDA_INFO"
	.sectionflags	@""
	.align	4


	//----- nvinfo : EIATTR_CUDA_API_VERSION
	.align		4
        /*0000*/ 	.byte	0x04, 0x37
        /*0002*/ 	.short	(.L_252 - .L_251)
.L_251:
        /*0004*/ 	.word	0x00000082


	//----- nvinfo : EIATTR_KPARAM_INFO
	.align		4
.L_252:
        /*0008*/ 	.byte	0x04, 0x17
        /*000a*/ 	.short	(.L_254 - .L_253)
.L_253:
        /*000c*/ 	.word	0x00000000
        /*0010*/ 	.short	0x0000
        /*0012*/ 	.short	0x0000
        /*0014*/ 	.byte	0x00, 0xf0, 0x01, 0x1a


	//----- nvinfo : EIATTR_SPARSE_MMA_MASK
	.align		4
.L_254:
        /*0018*/ 	.byte	0x03, 0x50
        /*001a*/ 	.short	0x0000


	//----- nvinfo : EIATTR_MAXREG_COUNT
	.align		4
        /*001c*/ 	.byte	0x03, 0x1b
        /*001e*/ 	.short	0x00a8


	//----- nvinfo : EIATTR_MERCURY_ISA_VERSION
	.align		4
        /*0020*/ 	.byte	0x03, 0x5f
        /*0022*/ 	.short	0x0101


	//----- nvinfo : EIATTR_VRC_CTA_INIT_COUNT
	.align		4
        /*0024*/ 	.byte	0x02, 0x4a
	.zero		1
	.zero		1


	//----- nvinfo : EIATTR_EXIT_INSTR_OFFSETS
	.align		4
        /*0028*/ 	.byte	0x04, 0x1c
        /*002a*/ 	.short	(.L_256 - .L_255)


	//   ....[0]....
.L_255:
        /*002c*/ 	.word	0x00000010


	//----- nvinfo : EIATTR_MAX_THREADS
	.align		4
.L_256:
        /*0030*/ 	.byte	0x04, 0x05
        /*0032*/ 	.short	(.L_258 - .L_257)
.L_257:
        /*0034*/ 	.word	0x00000180
        /*0038*/ 	.word	0x00000001
        /*003c*/ 	.word	0x00000001


	//----- nvinfo : EIATTR_CBANK_PARAM_SIZE
	.align		4
.L_258:
        /*0040*/ 	.byte	0x03, 0x19
        /*0042*/ 	.short	0x0680


	//----- nvinfo : EIATTR_PARAM_CBANK
	.align		4
        /*0044*/ 	.byte	0x04, 0x0a
        /*0046*/ 	.short	(.L_260 - .L_259)
	.align		4
.L_259:
        /*0048*/ 	.word	index@(.nv.constant0._ZN7cutlass13device_kernelIN5flash11enable_sm90INS1_16FlashAttnBwdSm90INS1_25CollectiveMainloopBwdSm90ILi2ELi2ELi2EN4cute5tupleIJNS5_1CILi1EEES8_S8_EEENS6_IJNS7_ILi64EEENS7_ILi128EEENS7_ILi96EEEEEENS_6half_tEfNS_4arch4Sm90ELb0ELb0ELb1ELb1ELb0ELb1ELb0ELb0ELi2ELi1ELi2ELi1ELb1EEENS1_24CollectiveEpilogueBwdGQAISD_fSG_Li256ELb1ELb0EEENS1_19SingleTileSchedulerILb1ELb0ELb0ELi128EEEEEEEEEvNT_6ParamsE)
        /*004c*/ 	.short	0x0380
        /*004e*/ 	.short	0x0680


	//----- nvinfo : EIATTR_SW_WAR
	.align		4
.L_260:
        /*0050*/ 	.byte	0x04, 0x36
        /*0052*/ 	.short	(.L_262 - .L_261)
.L_261:
        /*0054*/ 	.word	0x00000008
.L_262:


//--------------------- .nv.info._ZN7cutlass13device_kernelIN5flash11enable_sm90INS1_16FlashAttnBwdSm90INS1_25CollectiveMainloopBwdSm90ILi2ELi2ELi2EN4cute5tupleIJNS5_1CILi1EEES8_S8_EEENS6_IJNS7_ILi64EEENS7_ILi128EEENS7_ILi96EEEEEENS_6half_tEfNS_4arch4Sm90ELb0ELb0ELb1ELb1ELb1ELb1ELb0ELb0ELi2ELi1ELi2ELi1ELb1EEENS1_24CollectiveEpilogueBwdGQAISD_fSG_Li256ELb1ELb1EEENS1_19SingleTileSchedulerILb1ELb0ELb0ELi128EEEEEEEEEvNT_6ParamsE --------------------------
	.section	.nv.info._ZN7cutlass13device_kernelIN5flash11enable_sm90INS1_16FlashAttnBwdSm90INS1_25CollectiveMainloopBwdSm90ILi2ELi2ELi2EN4cute5tupleIJNS5_1CILi1EEES8_S8_EEENS6_IJNS7_ILi64EEENS7_ILi128EEENS7_ILi96EEEEEENS_6half_tEfNS_4arch4Sm90ELb0ELb0ELb1ELb1ELb1ELb1ELb0ELb0ELi2ELi1ELi2ELi1ELb1EEENS1_24CollectiveEpilogueBwdGQAISD_fSG_Li256ELb1ELb1EEENS1_19SingleTileSchedulerILb1ELb0ELb0ELi128EEEEEEEEEvNT_6ParamsE,"",@"SHT_CUDA_INFO"
	.sectionflags	@""
	.align	4


	//----- nvinfo : EIATTR_CUDA_API_VERSION
	.align		4
        /*0000*/ 	.byte	0x04, 0x37
        /*0002*/ 	.short	(.L_264 - .L_263)
.L_263:
        /*0004*/ 	.word	0x00000082


	//----- nvinfo : EIATTR_KPARAM_INFO
	.align		4
.L_264:
        /*0008*/ 	.byte	0x04, 0x17
        /*000a*/ 	.short	(.L_266 - .L_265)
.L_265:
        /*000c*/ 	.word	0x00000000
        /*0010*/ 	.short	0x0000
        /*0012*/ 	.short	0x0000
        /*0014*/ 	.byte	0x00, 0xf0, 0x01, 0x1a


	//----- nvinfo : EIATTR_SPARSE_MMA_MASK
	.align		4
.L_266:
        /*0018*/ 	.byte	0x03, 0x50
        /*001a*/ 	.short	0x0000


	//----- nvinfo : EIATTR_MAXREG_COUNT
	.align		4
        /*001c*/ 	.byte	0x03, 0x1b
        /*001e*/ 	.short	0x00a8


	//----- nvinfo : EIATTR_MERCURY_ISA_VERSION
	.align		4
        /*0020*/ 	.byte	0x03, 0x5f
        /*0022*/ 	.short	0x0101


	//----- nvinfo : EIATTR_VRC_CTA_INIT_COUNT
	.align		4
        /*0024*/ 	.byte	0x02, 0x4a
	.zero		1
	.zero		1


	//----- nvinfo : EIATTR_EXIT_INSTR_OFFSETS
	.align		4
        /*0028*/ 	.byte	0x04, 0x1c
        /*002a*/ 	.short	(.L_268 - .L_267)


	//   ....[0]....
.L_267:
        /*002c*/ 	.word	0x00000010


	//----- nvinfo : EIATTR_MAX_THREADS
	.align		4
.L_268:
        /*0030*/ 	.byte	0x04, 0x05
        /*0032*/ 	.short	(.L_270 - .L_269)
.L_269:
        /*0034*/ 	.word	0x00000180
        /*0038*/ 	.word	0x00000001
        /*003c*/ 	.word	0x00000001


	//----- nvinfo : EIATTR_CBANK_PARAM_SIZE
	.align		4
.L_270:
        /*0040*/ 	.byte	0x03, 0x19
        /*0042*/ 	.short	0x0680


	//----- nvinfo : EIATTR_PARAM_CBANK
	.align		4
        /*0044*/ 	.byte	0x04, 0x0a
        /*0046*/ 	.short	(.L_272 - .L_271)
	.align		4
.L_271:
        /*0048*/ 	.word	index@(.nv.constant0._ZN7cutlass13device_kernelIN5flash11enable_sm90INS1_16FlashAttnBwdSm90INS1_25CollectiveMainloopBwdSm90ILi2ELi2ELi2EN4cute5tupleIJNS5_1CILi1EEES8_S8_EEENS6_IJNS7_ILi64EEENS7_ILi128EEENS7_ILi96EEEEEENS_6half_tEfNS_4arch4Sm90ELb0ELb0ELb1ELb1ELb1ELb1ELb0ELb0ELi2ELi1ELi2ELi1ELb1EEENS1_24CollectiveEpilogueBwdGQAISD_fSG_Li256ELb1ELb1EEENS1_19SingleTileSchedulerILb1ELb0ELb0ELi128EEEEEEEEEvNT_6ParamsE)
        /*004c*/ 	.short	0x0380
        /*004e*/ 	.short	0x0680


	//----- nvinfo : EIATTR_SW_WAR
	.align		4
.L_272:
        /*0050*/ 	.byte	0x04, 0x36
        /*0052*/ 	.short	(.L_274 - .L_273)
.L_273:
        /*0054*/ 	.word	0x00000008
.L_274:


//--------------------- .nv.info._ZN7cutlass13device_kernelIN5flash11enable_sm90INS1_16FlashAttnBwdSm90INS1_25CollectiveMainloopBwdSm90ILi2ELi2ELi2EN4cute5tupleIJNS5_1CILi1EEES8_S8_EEENS6_IJNS7_ILi64EEENS7_ILi128EEENS7_ILi96EEEEEENS_6half_tEfNS_4arch4Sm90ELb0ELb1ELb1ELb0ELb0ELb1ELb0ELb0ELi2ELi1ELi2ELi1ELb1EEENS1_21CollectiveEpilogueBwdISD_SE_SG_Li256ELb0ELb0ELi1EEENS1_19SingleTileSchedulerILb0ELb0ELb0ELi128EEEEEEEEEvNT_6ParamsE --------------------------
	.section	.nv.info._ZN7cutlass13device_kernelIN5flash11enable_sm90INS1_16FlashAttnBwdSm90INS1_25CollectiveMainloopBwdSm90ILi2ELi2ELi2EN4cute5tupleIJNS5_1CILi1EEES8_S8_EEENS6_IJNS7_ILi64EEENS7_ILi128EEENS7_ILi96EEEEEENS_6half_tEfNS_4arch4Sm90ELb0ELb1ELb1ELb0ELb0ELb1ELb0ELb0ELi2ELi1ELi2ELi1ELb1EEENS1_21CollectiveEpilogueBwdISD_SE_SG_Li256ELb0ELb0ELi1EEENS1_19SingleTileSchedulerILb0ELb0ELb0ELi128EEEEEEEEEvNT_6ParamsE,"",@"SHT_CUDA_INFO"
	.sectionflags	@""
	.align	4


	//----- nvinfo : EIATTR_CUDA_API_VERSION
	.align		4
        /*0000*/ 	.byte	0x04, 0x37
        /*0002*/ 	.short	(.L_276 - .L_275)
.L_275:
        /*0004*/ 	.word	0x00000082


	//----- nvinfo : EIATTR_KPARAM_INFO
	.align		4
.L_276:
        /*0008*/ 	.byte	0x04, 0x17
        /*000a*/ 	.short	(.L_278 - .L_277)
.L_277:
        /*000c*/ 	.word	0x00000000
        /*0010*/ 	.short	0x0000
        /*0012*/ 	.short	0x0000
        /*0014*/ 	.byte	0x00, 0xf0, 0x01, 0x24


	//----- nvinfo : EIATTR_SPARSE_MMA_MASK
	.align		4
.L_278:
        /*0018*/ 	.byte	0x03, 0x50
        /*001a*/ 	.short	0x0000


	//----- nvinfo : EIATTR_MAXREG_COUNT
	.align		4
        /*001c*/ 	.byte	0x03, 0x1b
        /*001e*/ 	.short	0x00a8


	//----- nvinfo : EIATTR_MERCURY_ISA_VERSION
	.align		4
        /*0020*/ 	.byte	0x03, 0x5f
        /*0022*/ 	.short	0x0101


	//----- nvinfo : EIATTR_VRC_CTA_INIT_COUNT
	.align		4
        /*0024*/ 	.byte	0x02, 0x4a
	.zero		1
	.zero		1


	//----- nvinfo : EIATTR_EXIT_INSTR_OFFSETS
	.align		4
        /*0028*/ 	.byte	0x04, 0x1c
        /*002a*/ 	.short	(.L_280 - .L_279)


	//   ....[0]....
.L_279:
        /*002c*/ 	.word	0x00000010


	//----- nvinfo : EIATTR_MAX_THREADS
	.align		4
.L_280:
        /*0030*/ 	.byte	0x04, 0x05
        /*0032*/ 	.short	(.L_282 - .L_281)
.L_281:
        /*0034*/ 	.word	0x00000180
        /*0038*/ 	.word	0x00000001
        /*003c*/ 	.word	0x00000001


	//----- nvinfo : EIATTR_CBANK_PARAM_SIZE
	.align		4
.L_282:
        /*0040*/ 	.byte	0x03, 0x19
        /*0042*/ 	.short	0x0900


	//----- nvinfo : EIATTR_PARAM_CBANK
	.align		4
        /*0044*/ 	.byte	0x04, 0x0a
        /*0046*/ 	.short	(.L_284 - .L_283)
	.align		4
.L_283:
        /*0048*/ 	.word	index@(.nv.constant0._ZN7cutlass13device_kernelIN5flash11enable_sm90INS1_16FlashAttnBwdSm90INS1_25CollectiveMainloopBwdSm90ILi2ELi2ELi2EN4cute5tupleIJNS5_1CILi1EEES8_S8_EEENS6_IJNS7_ILi64EEENS7_ILi128EEENS7_ILi96EEEEEENS_6half_tEfNS_4arch4Sm90ELb0ELb1ELb1ELb0ELb0ELb1ELb0ELb0ELi2ELi1ELi2ELi1ELb1EEENS1_21CollectiveEpilogueBwdISD_SE_SG_Li256ELb0ELb0ELi1EEENS1_19SingleTileSchedulerILb0ELb0ELb0ELi128EEEEEEEEEvNT_6ParamsE)
        /*004c*/ 	.short	0x0380
        /*004e*/ 	.short	0x0900


	//----- nvinfo : EIATTR_SW_WAR
	.align		4
.L_284:
        /*0050*/ 	.byte	0x04, 0x36
        /*0052*/ 	.short	(.L_286 - .L_285)
.L_285:
        /*0054*/ 	.word	0x00000008
.L_286:


//--------------------- .nv.info._ZN7cutlass13device_kernelIN5flash11enable_sm90INS1_16FlashAttnBwdSm90INS1_25CollectiveMainloopBwdSm90ILi2ELi2ELi2EN4cute5tupleIJNS5_1CILi1EEES8_S8_EEENS6_IJNS7_ILi64EEENS7_ILi128EEENS7_ILi96EEEEEENS_6half_tEfNS_4arch4Sm90ELb0ELb1ELb1ELb0ELb1ELb1ELb0ELb0ELi2ELi1ELi2ELi1ELb1EEENS1_21CollectiveEpilogueBwdISD_SE_SG_Li256ELb0ELb0ELi1EEENS1_19SingleTileSchedulerILb0ELb0ELb0ELi128EEEEEEEEEvNT_6ParamsE --------------------------
	.section	.nv.info._ZN7cutlass13device_kernelIN5flash11enable_sm90INS1_16FlashAttnBwdSm90INS1_25CollectiveMainloopBwdSm90ILi2ELi2ELi2EN4cute5tupleIJNS5_1CILi1EEES8_S8_EEENS6_IJNS7_ILi64EEENS7_ILi128EEENS7_ILi96EEEEEENS_6half_tEfNS_4arch4Sm90ELb0ELb1ELb1ELb0ELb1ELb1ELb0ELb0ELi2ELi1ELi2ELi1ELb1EEENS1_21CollectiveEpilogueBwdISD_SE_SG_Li256ELb0ELb0ELi1EEENS1_19SingleTileSchedulerILb0ELb0ELb0ELi128EEEEEEEEEvNT_6ParamsE,"",@"SHT_CUDA_INFO"
	.sectionflags	@""
	.align	4


	//----- nvinfo : EIATTR_CUDA_API_VERSION
	.align		4
        /*0000*/ 	.byte	0x04, 0x37
        /*0002*/ 	.short	(.L_288 - .L_287)
.L_287:
        /*0004*/ 	.word	0x00000082


	//----- nvinfo : EIATTR_KPARAM_INFO
	.align		4
.L_288:
        /*0008*/ 	.byte	0x04, 0x17
        /*000a*/ 	.short	(.L_290 - .L_289)
.L_289:
        /*000c*/ 	.word	0x00000000
        /*0010*/ 	.short	0x0000
        /*0012*/ 	.short	0x0000
        /*0014*/ 	.byte	0x00, 0xf0, 0x01, 0x24


	//----- nvinfo : EIATTR_SPARSE_MMA_MASK
	.align		4
.L_290:
        /*0018*/ 	.byte	0x03, 0x50
        /*001a*/ 	.short	0x0000


	//----- nvinfo : EIATTR_MAXREG_COUNT
	.align		4
        /*001c*/ 	.byte	0x03, 0x1b
        /*001e*/ 	.short	0x00a8


	//----- nvinfo : EIATTR_MERCURY_ISA_VERSION
	.align		4
        /*0020*/ 	.byte	0x03, 0x5f
        /*0022*/ 	.short	0x0101


	//----- nvinfo : EIATTR_VRC_CTA_INIT_COUNT
	.align		4
        /*0024*/ 	.byte	0x02, 0x4a
	.zero		1
	.zero		1


	//----- nvinfo : EIATTR_EXIT_INSTR_OFFSETS
	.align		4
        /*0028*/ 	.byte	0x04, 0x1c
        /*002a*/ 	.short	(.L_292 - .L_291)


	//   ....[0]....
.L_291:
        /*002c*/ 	.word	0x00000010


	//----- nvinfo : EIATTR_MAX_THREADS
	.align		4
.L_292:
        /*0030*/ 	.byte	0x04, 0x05
        /*0032*/ 	.short	(.L_294 - .L_293)
.L_293:
        /*0034*/ 	.word	0x00000180
        /*0038*/ 	.word	0x00000001
        /*003c*/ 	.word	0x00000001


	//----- nvinfo : EIATTR_CBANK_PARAM_SIZE
	.align		4
.L_294:
        /*0040*/ 	.byte	0x03, 0x19
        /*0042*/ 	.short	0x0900


	//----- nvinfo : EIATTR_PARAM_CBANK
	.align		4
        /*0044*/ 	.byte	0x04, 0x0a
        /*0046*/ 	.short	(.L_296 - .L_295)
	.align		4
.L_295:
        /*0048*/ 	.word	index@(.nv.constant0._ZN7cutlass13device_kernelIN5flash11enable_sm90INS1_16FlashAttnBwdSm90INS1_25CollectiveMainloopBwdSm90ILi2ELi2ELi2EN4cute5tupleIJNS5_1CILi1EEES8_S8_EEENS6_IJNS7_ILi64EEENS7_ILi128EEENS7_ILi96EEEEEENS_6half_tEfNS_4arch4Sm90ELb0ELb1ELb1ELb0ELb1ELb1ELb0ELb0ELi2ELi1ELi2ELi1ELb1EEENS1_21CollectiveEpilogueBwdISD_SE_SG_Li256ELb0ELb0ELi1EEENS1_19SingleTileSchedulerILb0ELb0ELb0ELi128EEEEEEEEEvNT_6ParamsE)
        /*004c*/ 	.short	0x0380
        /*004e*/ 	.short	0x0900


	//----- nvinfo : EIATTR_SW_WAR
	.align		4
.L_296:
        /*0050*/ 	.byte	0x04, 0x36
        /*0052*/ 	.short	(.L_298 - .L_297)
.L_297:
        /*0054*/ 	.word	0x00000008
.L_298:


//--------------------- .nv.info._ZN7cutlass13device_kernelIN5flash11enable_sm90INS1_16FlashAttnBwdSm90INS1_25CollectiveMainloopBwdSm90ILi2ELi2ELi2EN4cute5tupleIJNS5_1CILi1EEES8_S8_EEENS6_IJNS7_ILi64EEENS7_ILi128EEENS7_ILi96EEEEEENS_6half_tEfNS_4arch4Sm90ELb0ELb1ELb1ELb0ELb0ELb1ELb0ELb0ELi2ELi1ELi2ELi1ELb1EEENS1_24CollectiveEpilogueBwdGQAISD_fSG_Li256ELb0ELb0EEENS1_19SingleTileSchedulerILb0ELb0ELb0ELi128EEEEEEEEEvNT_6ParamsE --------------------------
	.section	.nv.info._ZN7cutlass13device_kernelIN5flash11enable_sm90INS1_16FlashAttnBwdSm90INS1_25CollectiveMainloopBwdSm90ILi2ELi2ELi2EN4cute5tupleIJNS5_1CILi1EEES8_S8_EEENS6_IJNS7_ILi64EEENS7_ILi128EEENS7_ILi96EEEEEENS_6half_tEfNS_4arch4Sm90ELb0ELb1ELb1ELb0ELb0ELb1ELb0ELb0ELi2ELi1ELi2ELi1ELb1EEENS1_24CollectiveEpilogueBwdGQAISD_fSG_Li256ELb0ELb0EEENS1_19SingleTileSchedulerILb0ELb0ELb0ELi128EEEEEEEEEvNT_6ParamsE,"",@"SHT_CUDA_INFO"
	.sectionflags	@""
	.align	4


	//----- nvinfo : EIATTR_CUDA_API_VERSION
	.align		4
        /*0000*/ 	.byte	0x04, 0x37
        /*0002*/ 	.short	(.L_300 - .L_299)
.L_299:
        /*0004*/ 	.word	0x00000082


	//----- nvinfo : EIATTR_KPARAM_INFO
	.align		4
.L_300:
        /*0008*/ 	.byte	0x04, 0x17
        /*000a*/ 	.short	(.L_302 - .L_301)
.L_301:
        /*000c*/ 	.word	0x00000000
        /*0010*/ 	.short	0x0000
        /*0012*/ 	.short	0x0000
        /*0014*/ 	.byte	0x00, 0xf0, 0x01, 0x1a


	//----- nvinfo : EIATTR_SPARSE_MMA_MASK
	.align		4
.L_302:
        /*0018*/ 	.byte	0x03, 0x50
        /*001a*/ 	.short	0x0000


	//----- nvinfo : EIATTR_MAXREG_COUNT
	.align		4
        /*001c*/ 	.byte	0x03, 0x1b
        /*001e*/ 	.short	0x00a8


	//----- nvinfo : EIATTR_MERCURY_ISA_VERSION
	.align		4
        /*0020*/ 	.byte	0x03, 0x5f
        /*0022*/ 	.short	0x0101


	//----- nvinfo : EIATTR_VRC_CTA_INIT_COUNT
	.align		4
        /*0024*/ 	.byte	0x02, 0x4a
	.zero		1
	.zero		1


	//----- nvinfo : EIATTR_EXIT_INSTR_OFFSETS
	.align		4
        /*0028*/ 	.byte	0x04, 0x1c
        /*002a*/ 	.short	(.L_304 - .L_303)


	//   ....[0]....
.L_303:
        /*002c*/ 	.word	0x00000010


	//----- nvinfo : EIATTR_MAX_THREADS
	.align		4
.L_304:
        /*0030*/ 	.byte	0x04, 0x05
        /*0032*/ 	.short	(.L_306 - .L_305)
.L_305:
        /*0034*/ 	.word	0x00000180
        /*0038*/ 	.word	0x00000001
        /*003c*/ 	.word	0x00000001


	//----- nvinfo : EIATTR_CBANK_PARAM_SIZE
	.align		4
.L_306:
        /*0040*/ 	.byte	0x03, 0x19
        /*0042*/ 	.short	0x0680


	//----- nvinfo : EIATTR_PARAM_CBANK
	.align		4
        /*0044*/ 	.byte	0x04, 0x0a
        /*0046*/ 	.short	(.L_308 - .L_307)
	.align		4
.L_307:
        /*0048*/ 	.word	index@(.nv.constant0._ZN7cutlass13device_kernelIN5flash11enable_sm90INS1_16FlashAttnBwdSm90INS1_25CollectiveMainloopBwdSm90ILi2ELi2ELi2EN4cute5tupleIJNS5_1CILi1EEES8_S8_EEENS6_IJNS7_ILi64EEENS7_ILi128EEENS7_ILi96EEEEEENS_6half_tEfNS_4arch4Sm90ELb0ELb1ELb1ELb0ELb0ELb1ELb0ELb0ELi2ELi1ELi2ELi1ELb1EEENS1_24CollectiveEpilogueBwdGQAISD_fSG_Li256ELb0ELb0EEENS1_19SingleTileSchedulerILb0ELb0ELb0ELi128EEEEEEEEEvNT_6ParamsE)
        /*004c*/ 	.short	0x0380
        /*004e*/ 	.short	0x0680


	//----- nvinfo : EIATTR_SW_WAR
	.align		4
.L_308:
        /*0050*/ 	.byte	0x04, 0x36
        /*0052*/ 	.short	(.L_310 - .L_309)
.L_309:
        /*0054*/ 	.word	0x00000008
.L_310:


//--------------------- .nv.info._ZN7cutlass13device_kernelIN5flash11enable_sm90INS1_16FlashAttnBwdSm90INS1_25CollectiveMainloopBwdSm90ILi2ELi2ELi2EN4cute5tupleIJNS5_1CILi1EEES8_S8_EEENS6_IJNS7_ILi64EEENS7_ILi128EEENS7_ILi96EEEEEENS_6half_tEfNS_4arch4Sm90ELb0ELb1ELb1ELb0ELb1ELb1ELb0ELb0ELi2ELi1ELi2ELi1ELb1EEENS1_24CollectiveEpilogueBwdGQAISD_fSG_Li256ELb0ELb1EEENS1_19SingleTileSchedulerILb0ELb0ELb0ELi128EEEEEEEEEvNT_6ParamsE --------------------------
	.section	.nv.info._ZN7cutlass13device_kernelIN5flash11enable_sm90INS1_16FlashAttnBwdSm90INS1_25CollectiveMainloopBwdSm90ILi2ELi2ELi2EN4cute5tupleIJNS5_1CILi1EEES8_S8_EEENS6_IJNS7_ILi64EEENS7_ILi128EEENS7_ILi96EEEEEENS_6half_tEfNS_4arch4Sm90ELb0ELb1ELb1ELb0ELb1ELb1ELb0ELb0ELi2ELi1ELi2ELi1ELb1EEENS1_24CollectiveEpilogueBwdGQAISD_fSG_Li256ELb0ELb1EEENS1_19SingleTileSchedulerILb0ELb0ELb0ELi128EEEEEEEEEvNT_6ParamsE,"",@"SHT_CUDA_INFO"
	.sectionflags	@""
	.align	4


	//----- nvinfo : EIATTR_CUDA_API_VERSION
	.align		4
        /*0000*/ 	.byte	0x04, 0x37
        /*0002*/ 	.short	(.L_312 - .L_311)
.L_311:
        /*0004*/ 	.word	0x00000082


	//----- nvinfo : EIATTR_KPARAM_INFO
	.align		4
.L_312:
        /*0008*/ 	.byte	0x04, 0x17
        /*000a*/ 	.short	(.L_314 - .L_313)
.L_313:
        /*000c*/ 	.word	0x00000000
        /*0010*/ 	.short	0x0000
        /*0012*/ 	.short	0x0000
        /*0014*/ 	.byte	0x00, 0xf0, 0x01, 0x1a


	//----- nvinfo : EIATTR_SPARSE_MMA_MASK
	.align		4
.L_314:
        /*0018*/ 	.byte	0x03, 0x50
        /*001a*/ 	.short	0x0000


	//----- nvinfo : EIATTR_MAXREG_COUNT
	.align		4
        /*001c*/ 	.byte	0x03, 0x1b
        /*001e*/ 	.short	0x00a8


	//----- nvinfo : EIATTR_MERCURY_ISA_VERSION
	.align		4
        /*0020*/ 	.byte	0x03, 0x5f
        /*0022*/ 	.short	0x0101


	//----- nvinfo : EIATTR_VRC_CTA_INIT_COUNT
	.align		4
        /*0024*/ 	.byte	0x02, 0x4a
	.zero		1
	.zero		1


	//----- nvinfo : EIATTR_EXIT_INSTR_OFFSETS
	.align		4
        /*0028*/ 	.byte	0x04, 0x1c
        /*002a*/ 	.short	(.L_316 - .L_315)


	//   ....[0]....
.L_315:
        /*002c*/ 	.word	0x00000010


	//----- nvinfo : EIATTR_MAX_THREADS
	.align		4
.L_316:
        /*0030*/ 	.byte	0x04, 0x05
        /*0032*/ 	.short	(.L_318 - .L_317)
.L_317:
        /*0034*/ 	.word	0x00000180
        /*0038*/ 	.word	0x00000001
        /*003c*/ 	.word	0x00000001


	//----- nvinfo : EIATTR_CBANK_PARAM_SIZE
	.align		4
.L_318:
        /*0040*/ 	.byte	0x03, 0x19
        /*0042*/ 	.short	0x0680


	//----- nvinfo : EIATTR_PARAM_CBANK
	.align		4
        /*0044*/ 	.byte	0x04, 0x0a
        /*0046*/ 	.short	(.L_320 - .L_319)
	.align		4
.L_319:
        /*0048*/ 	.word	index@(.nv.constant0._ZN7cutlass13device_kernelIN5flash11enable_sm90INS1_16FlashAttnBwdSm90INS1_25CollectiveMainloopBwdSm90ILi2ELi2ELi2EN4cute5tupleIJNS5_1CILi1EEES8_S8_EEENS6_IJNS7_ILi64EEENS7_ILi128EEENS7_ILi96EEEEEENS_6half_tEfNS_4arch4Sm90ELb0ELb1ELb1ELb0ELb1ELb1ELb0ELb0ELi2ELi1ELi2ELi1ELb1EEENS1_24CollectiveEpilogueBwdGQAISD_fSG_Li256ELb0ELb1EEENS1_19SingleTileSchedulerILb0ELb0ELb0ELi128EEEEEEEEEvNT_6ParamsE)
        /*004c*/ 	.short	0x0380
        /*004e*/ 	.short	0x0680


	//----- nvinfo : EIATTR_SW_WAR
	.align		4
.L_320:
        /*0050*/ 	.byte	0x04, 0x36
        /*0052*/ 	.short	(.L_322 - .L_321)
.L_321:
        /*0054*/ 	.word	0x00000008
.L_322:


//--------------------- .nv.info._ZN7cutlass13device_kernelIN5flash11enable_sm90INS1_16FlashAttnBwdSm90INS1_25CollectiveMainloopBwdSm90ILi2ELi2ELi2EN4cute5tupleIJNS5_1CILi1EEES8_S8_EEENS6_IJNS7_ILi64EEENS7_ILi128EEENS7_ILi96EEEEEENS_6half_tEfNS_4arch4Sm90ELb0ELb1ELb1ELb1ELb0ELb1ELb0ELb0ELi2ELi1ELi2ELi1ELb1EEENS1_21CollectiveEpilogueBwdISD_SE_SG_Li256ELb1ELb0ELi1EEENS1_19SingleTileSchedulerILb1ELb0ELb0ELi128EEEEEEEEEvNT_6ParamsE --------------------------
	.section	.nv.info._ZN7cutlass13device_kernelIN5flash11enable_sm90INS1_16FlashAttnBwdSm90INS1_25CollectiveMainloopBwdSm90ILi2ELi2ELi2EN4cute5tupleIJNS5_1CILi1EEES8_S8_EEENS6_IJNS7_ILi64EEENS7_ILi128EEENS7_ILi96EEEEEENS_6half_tEfNS_4arch4Sm90ELb0ELb1ELb1ELb1ELb0ELb1ELb0ELb0ELi2ELi1ELi2ELi1ELb1EEENS1_21CollectiveEpilogueBwdISD_SE_SG_Li256ELb1ELb0ELi1EEENS1_19SingleTileSchedulerILb1ELb0ELb0ELi128EEEEEEEEEvNT_6ParamsE,"",@"SHT_CUDA_INFO"
	.sectionflags	@""
	.align	4


	//----- nvinfo : EIATTR_CUDA_API_VERSION
	.align		4
        /*0000*/ 	.byte	0x04, 0x37
        /*0002*/ 	.short	(.L_324 - .L_323)
.L_323:
        /*0004*/ 	.word	0x00000082


	//----- nvinfo : EIATTR_KPARAM_INFO
	.align		4
.L_324:
        /*0008*/ 	.byte	0x04, 0x17
        /*000a*/ 	.short	(.L_326 - .L_325)
.L_325:
        /*000c*/ 	.word	0x00000000
        /*0010*/ 	.short	0x0000
        /*0012*/ 	.short	0x0000
        /*0014*/ 	.byte	0x00, 0xf0, 0x01, 0x1a


	//----- nvinfo : EIATTR_SPARSE_MMA_MASK
	.align		4
.L_326:
        /*0018*/ 	.byte	0x03, 0x50
        /*001a*/ 	.short	0x0000


	//----- nvinfo : EIATTR_MAXREG_COUNT
	.align		4
        /*001c*/ 	.byte	0x03, 0x1b
        /*001e*/ 	.short	0x00a8


	//----- nvinfo : EIATTR_MERCURY_ISA_VERSION
	.align		4
        /*0020*/ 	.byte	0x03, 0x5f
        /*0022*/ 	.short	0x0101


	//----- nvinfo : EIATTR_VRC_CTA_INIT_COUNT
	.align		4
        /*0024*/ 	.byte	0x02, 0x4a
	.zero		1
	.zero		1


	//----- nvinfo : EIATTR_EXIT_INSTR_OFFSETS
	.align		4
        /*0028*/ 	.byte	0x04, 0x1c
        /*002a*/ 	.short	(.L_328 - .L_327)


	//   ....[0]....
.L_327:
        /*002c*/ 	.word	0x00000010


	//----- nvinfo : EIATTR_MAX_THREADS
	.align		4
.L_328:
        /*0030*/ 	.byte	0x04, 0x05
        /*0032*/ 	.short	(.L_330 - .L_329)
.L_329:
        /*0034*/ 	.word	0x00000180
        /*0038*/ 	.word	0x00000001
        /*003c*/ 	.word	0x00000001


	//----- nvinfo : EIATTR_CBANK_PARAM_SIZE
	.align		4
.L_330:
        /*0040*/ 	.byte	0x03, 0x19
        /*0042*/ 	.short	0x0680


	//----- nvinfo : EIATTR_PARAM_CBANK
	.align		4
        /*0044*/ 	.byte	0x04, 0x0a
        /*0046*/ 	.short	(.L_332 - .L_331)
	.align		4
.L_331:
        /*0048*/ 	.word	index@(.nv.constant0._ZN7cutlass13device_kernelIN5flash11enable_sm90INS1_16FlashAttnBwdSm90INS1_25CollectiveMainloopBwdSm90ILi2ELi2ELi2EN4cute5tupleIJNS5_1CILi1EEES8_S8_EEENS6_IJNS7_ILi64EEENS7_ILi128EEENS7_ILi96EEEEEENS_6half_tEfNS_4arch4Sm90ELb0ELb1ELb1ELb1ELb0ELb1ELb0ELb0ELi2ELi1ELi2ELi1ELb1EEENS1_21CollectiveEpilogueBwdISD_SE_SG_Li256ELb1ELb0ELi1EEENS1_19SingleTileSchedulerILb1ELb0ELb0ELi128EEEEEEEEEvNT_6ParamsE)
        /*004c*/ 	.short	0x0380
        /*004e*/ 	.short	0x0680


	//----- nvinfo : EIATTR_SW_WAR
	.align		4
.L_332:
        /*0050*/ 	.byte	0x04, 0x36
        /*0052*/ 	.short	(.L_334 - .L_333)
.L_333:
        /*0054*/ 	.word	0x00000008
.L_334:


//--------------------- .nv.info._ZN7cutlass13device_kernelIN5flash11enable_sm90INS1_16FlashAttnBwdSm90INS1_25CollectiveMainloopBwdSm90ILi2ELi2ELi2EN4cute5tupleIJNS5_1CILi1EEES8_S8_EEENS6_IJNS7_ILi64EEENS7_ILi128EEENS7_ILi96EEEEEENS_6half_tEfNS_4arch4Sm90ELb0ELb1ELb1ELb1ELb1ELb1ELb0ELb0ELi2ELi1ELi2ELi1ELb1EEENS1_21CollectiveEpilogueBwdISD_SE_SG_Li256ELb1ELb0ELi1EEENS1_19SingleTileSchedulerILb1ELb0ELb0ELi128EEEEEEEEEvNT_6ParamsE --------------------------
	.section	.nv.info._ZN7cutlass13device_kernelIN5flash11enable_sm90INS1_16FlashAttnBwdSm90INS1_25CollectiveMainloopBwdSm90ILi2ELi2ELi2EN4cute5tupleIJNS5_1CILi1EEES8_S8_EEENS6_IJNS7_ILi64EEENS7_ILi128EEENS7_ILi96EEEEEENS_6half_tEfNS_4arch4Sm90ELb0ELb1ELb1ELb1ELb1ELb1ELb0ELb0ELi2ELi1ELi2ELi1ELb1EEENS1_21CollectiveEpilogueBwdISD_SE_SG_Li256ELb1ELb0ELi1EEENS1_19SingleTileSchedulerILb1ELb0ELb0ELi128EEEEEEEEEvNT_6ParamsE,"",@"SHT_CUDA_INFO"
	.sectionflags	@""
	.align	4


	//----- nvinfo : EIATTR_CUDA_API_VERSION
	.align		4
        /*0000*/ 	.byte	0x04, 0x37
        /*0002*/ 	.short	(.L_336 - .L_335)
.L_335:
        /*0004*/ 	.word	0x00000082


	//----- nvinfo : EIATTR_KPARAM_INFO
	.align		4
.L_336:
        /*0008*/ 	.byte	0x04, 0x17
        /*000a*/ 	.short	(.L_338 - .L_337)
.L_337:
        /*000c*/ 	.word	0x00000000
        /*0010*/ 	.short	0x0000
        /*0012*/ 	.short	0x0000
        /*0014*/ 	.byte	0x00, 0xf0, 0x01, 0x1a


	//----- nvinfo : EIATTR_SPARSE_MMA_MASK
	.align		4
.L_338:
        /*0018*/ 	.byte	0x03, 0x50
        /*001a*/ 	.short	0x0000


	//----- nvinfo : EIATTR_MAXREG_COUNT
	.align		4
        /*001c*/ 	.byte	0x03, 0x1b
        /*001e*/ 	.short	0x00a8


	//----- nvinfo : EIATTR_MERCURY_ISA_VERSION
	.align		4
        /*0020*/ 	.byte	0x03, 0x5f
        /*0022*/ 	.short	0x0101


	//----- nvinfo : EIATTR_VRC_CTA_INIT_COUNT
	.align		4
        /*0024*/ 	.byte	0x02, 0x4a
	.zero		1
	.zero		1


	//----- nvinfo : EIATTR_EXIT_INSTR_OFFSETS
	.align		4
        /*0028*/ 	.byte	0x04, 0x1c
        /*002a*/ 	.short	(.L_340 - .L_339)


	//   ....[0]....
.L_339:
        /*002c*/ 	.word	0x00000010


	//----- nvinfo : EIATTR_MAX_THREADS
	.align		4
.L_340:
        /*0030*/ 	.byte	0x04, 0x05
        /*0032*/ 	.short	(.L_342 - .L_341)
.L_341:
        /*0034*/ 	.word	0x00000180
        /*0038*/ 	.word	0x00000001
        /*003c*/ 	.word	0x00000001


	//----- nvinfo : EIATTR_CBANK_PARAM_SIZE
	.align		4
.L_342:
        /*0040*/ 	.byte	0x03, 0x19
        /*0042*/ 	.short	0x0680


	//----- nvinfo : EIATTR_PARAM_CBANK
	.align		4
        /*0044*/ 	.byte	0x04, 0x0a
        /*0046*/ 	.short	(.L_344 - .L_343)
	.align		4
.L_343:
        /*0048*/ 	.word	index@(.nv.constant0._ZN7cutlass13device_kernelIN5flash11enable_sm90INS1_16FlashAttnBwdSm90INS1_25CollectiveMainloopBwdSm90ILi2ELi2ELi2EN4cute5tupleIJNS5_1CILi1EEES8_S8_EEENS6_IJNS7_ILi64EEENS7_ILi128EEENS7_ILi96EEEEEENS_6half_tEfNS_4arch4Sm90ELb0ELb1ELb1ELb1ELb1ELb1ELb0ELb0ELi2ELi1ELi2ELi1ELb1EEENS1_21CollectiveEpilogueBwdISD_SE_SG_Li256ELb1ELb0ELi1EEENS1_19SingleTileSchedulerILb1ELb0ELb0ELi128EEEEEEEEEvNT_6ParamsE)
        /*004c*/ 	.short	0x0380
        /*004e*/ 	.short	0x0680


	//----- nvinfo : EIATTR_SW_WAR
	.align		4
.L_344:
        /*0050*/ 	.byte	0x04, 0x36
        /*0052*/ 	.short	(.L_346 - .L_345)
.L_345:
        /*0054*/ 	.word	0x00000008
.L_346:


//--------------------- .nv.info._ZN7cutlass13device_kernelIN5flash11enable_sm90INS1_16FlashAttnBwdSm90INS1_25CollectiveMainloopBwdSm90ILi2ELi2ELi2EN4cute5tupleIJNS5_1CILi1EEES8_S8_EEENS6_IJNS7_ILi64EEENS7_ILi128EEENS7_ILi96EEEEEENS_6half_tEfNS_4arch4Sm90ELb0ELb1ELb1ELb1ELb0ELb1ELb0ELb0ELi2ELi1ELi2ELi1ELb1EEENS1_24CollectiveEpilogueBwdGQAISD_fSG_Li256ELb1ELb0EEENS1_19SingleTileSchedulerILb1ELb0ELb0ELi128EEEEEEEEEvNT_6ParamsE --------------------------
	.section	.nv.info._ZN7cutlass13device_kernelIN5flash11enable_sm90INS1_16FlashAttnBwdSm90INS1_25CollectiveMainloopBwdSm90ILi2ELi2ELi2EN4cute5tupleIJNS5_1CILi1EEES8_S8_EEENS6_IJNS7_ILi64EEENS7_ILi128EEENS7_ILi96EEEEEENS_6half_tEfNS_4arch4Sm90ELb0ELb1ELb1ELb1ELb0ELb1ELb0ELb0ELi2ELi1ELi2ELi1ELb1EEENS1_24CollectiveEpilogueBwdGQAISD_fSG_Li256ELb1ELb0EEENS1_19SingleTileSchedulerILb1ELb0ELb0ELi128EEEEEEEEEvNT_6ParamsE,"",@"SHT_CUDA_INFO"
	.sectionflags	@""
	.align	4


	//----- nvinfo : EIATTR_CUDA_API_VERSION
	.align		4
        /*0000*/ 	.byte	0x04, 0x37
        /*0002*/ 	.short	(.L_348 - .L_347)
.L_347:
        /*0004*/ 	.word	0x00000082


	//----- nvinfo : EIATTR_KPARAM_INFO
	.align		4
.L_348:
        /*0008*/ 	.byte	0x04, 0x17
        /*000a*/ 	.short	(.L_350 - .L_349)
.L_349:
        /*000c*/ 	.word	0x00000000
        /*0010*/ 	.short	0x0000
        /*0012*/ 	.short	0x0000
        /*0014*/ 	.byte	0x00, 0xf0, 0x01, 0x1a


	//----- nvinfo : EIATTR_SPARSE_MMA_MASK
	.align		4
.L_350:
        /*0018*/ 	.byte	0x03, 0x50
        /*001a*/ 	.short	0x0000


	//----- nvinfo : EIATTR_MAXREG_COUNT
	.align		4
        /*001c*/ 	.byte	0x03, 0x1b
        /*001e*/ 	.short	0x00a8


	//----- nvinfo : EIATTR_MERCURY_ISA_VERSION
	.align		4
        /*0020*/ 	.byte	0x03, 0x5f
        /*0022*/ 	.short	0x0101


	//----- nvinfo : EIATTR_VRC_CTA_INIT_COUNT
	.align		4
        /*0024*/ 	.byte	0x02, 0x4a
	.zero		1
	.zero		1


	//----- nvinfo : EIATTR_EXIT_INSTR_OFFSETS
	.align		4
        /*0028*/ 	.byte	0x04, 0x1c
        /*002a*/ 	.short	(.L_352 - .L_351)


	//   ....[0]....
.L_351:
        /*002c*/ 	.word	0x00000010


	//----- nvinfo : EIATTR_MAX_THREADS
	.align		4
.L_352:
        /*0030*/ 	.byte	0x04, 0x05
        /*0032*/ 	.short	(.L_354 - .L_353)
.L_353:
        /*0034*/ 	.word	0x00000180
        /*0038*/ 	.word	0x00000001
        /*003c*/ 	.word	0x00000001


	//----- nvinfo : EIATTR_CBANK_PARAM_SIZE
	.align		4
.L_354:
        /*0040*/ 	.byte	0x03, 0x19
        /*0042*/ 	.short	0x0680


	//----- nvinfo : EIATTR_PARAM_CBANK
	.align		4
        /*0044*/ 	.byte	0x04, 0x0a
        /*0046*/ 	.short	(.L_356 - .L_355)
	.align		4
.L_355:
        /*0048*/ 	.word	index@(.nv.constant0._ZN7cutlass13device_kernelIN5flash11enable_sm90INS1_16FlashAttnBwdSm90INS1_25CollectiveMainloopBwdSm90ILi2ELi2ELi2EN4cute5tupleIJNS5_1CILi1EEES8_S8_EEENS6_IJNS7_ILi64EEENS7_ILi128EEENS7_ILi96EEEEEENS_6half_tEfNS_4arch4Sm90ELb0ELb1ELb1ELb1ELb0ELb1ELb0ELb0ELi2ELi1ELi2ELi1ELb1EEENS1_24CollectiveEpilogueBwdGQAISD_fSG_Li256ELb1ELb0EEENS1_19SingleTileSchedulerILb1ELb0ELb0ELi128EEEEEEEEEvNT_6ParamsE)
        /*004c*/ 	.short	0x0380
        /*004e*/ 	.short	0x0680


	//----- nvinfo : EIATTR_SW_WAR
	.align		4
.L_356:
        /*0050*/ 	.byte	0x04, 0x36
        /*0052*/ 	.short	(.L_358 - .L_357)
.L_357:
        /*0054*/ 	.word	0x00000008
.L_358:


//--------------------- .nv.info._ZN7cutlass13device_kernelIN5flash11enable_sm90INS1_16FlashAttnBwdSm90INS1_25CollectiveMainloopBwdSm90ILi2ELi2ELi2EN4cute5tupleIJNS5_1CILi1EEES8_S8_EEENS6_IJNS7_ILi64EEENS7_ILi128EEENS7_ILi96EEEEEENS_6half_tEfNS_4arch4Sm90ELb0ELb1ELb1ELb1ELb1ELb1ELb0ELb0ELi2ELi1ELi2ELi1ELb1EEENS1_24CollectiveEpilogueBwdGQAISD_fSG_Li256ELb1ELb1EEENS1_19SingleTileSchedulerILb1ELb0ELb0ELi128EEEEEEEEEvNT_6ParamsE --------------------------
	.section	.nv.info._ZN7cutlass13device_kernelIN5flash11enable_sm90INS1_16FlashAttnBwdSm90INS1_25CollectiveMainloopBwdSm90ILi2ELi2ELi2EN4cute5tupleIJNS5_1CILi1EEES8_S8_EEENS6_IJNS7_ILi64EEENS7_ILi128EEENS7_ILi96EEEEEENS_6half_tEfNS_4arch4Sm90ELb0ELb1ELb1ELb1ELb1ELb1ELb0ELb0ELi2ELi1ELi2ELi1ELb1EEENS1_24CollectiveEpilogueBwdGQAISD_fSG_Li256ELb1ELb1EEENS1_19SingleTileSchedulerILb1ELb0ELb0ELi128EEEEEEEEEvNT_6ParamsE,"",@"SHT_CUDA_INFO"
	.sectionflags	@""
	.align	4


	//----- nvinfo : EIATTR_CUDA_API_VERSION
	.align		4
        /*0000*/ 	.byte	0x04, 0x37
        /*0002*/ 	.short	(.L_360 - .L_359)
.L_359:
        /*0004*/ 	.word	0x00000082


	//----- nvinfo : EIATTR_KPARAM_INFO
	.align		4
.L_360:
        /*0008*/ 	.byte	0x04, 0x17
        /*000a*/ 	.short	(.L_362 - .L_361)
.L_361:
        /*000c*/ 	.word	0x00000000
        /*0010*/ 	.short	0x0000
        /*0012*/ 	.short	0x0000
        /*0014*/ 	.byte	0x00, 0xf0, 0x01, 0x1a


	//----- nvinfo : EIATTR_SPARSE_MMA_MASK
	.align		4
.L_362:
        /*0018*/ 	.byte	0x03, 0x50
        /*001a*/ 	.short	0x0000


	//----- nvinfo : EIATTR_MAXREG_COUNT
	.align		4
        /*001c*/ 	.byte	0x03, 0x1b
        /*001e*/ 	.short	0x00a8


	//----- nvinfo : EIATTR_MERCURY_ISA_VERSION
	.align		4
        /*0020*/ 	.byte	0x03, 0x5f
        /*0022*/ 	.short	0x0101


	//----- nvinfo : EIATTR_VRC_CTA_INIT_COUNT
	.align		4
        /*0024*/ 	.byte	0x02, 0x4a
	.zero		1
	.zero		1


	//----- nvinfo : EIATTR_EXIT_INSTR_OFFSETS
	.align		4
        /*0028*/ 	.byte	0x04, 0x1c
        /*002a*/ 	.short	(.L_364 - .L_363)


	//   ....[0]....
.L_363:
        /*002c*/ 	.word	0x00000010


	//----- nvinfo : EIATTR_MAX_THREADS
	.align		4
.L_364:
        /*0030*/ 	.byte	0x04, 0x05
        /*0032*/ 	.short	(.L_366 - .L_365)
.L_365:
        /*0034*/ 	.word	0x00000180
        /*0038*/ 	.word	0x00000001
        /*003c*/ 	.word	0x00000001


	//----- nvinfo : EIATTR_CBANK_PARAM_SIZE
	.align		4
.L_366:
        /*0040*/ 	.byte	0x03, 0x19
        /*0042*/ 	.short	0x0680


	//----- nvinfo : EIATTR_PARAM_CBANK
	.align		4
        /*0044*/ 	.byte	0x04, 0x0a
        /*0046*/ 	.short	(.L_368 - .L_367)
	.align		4
.L_367:
        /*0048*/ 	.word	index@(.nv.constant0._ZN7cutlass13device_kernelIN5flash11enable_sm90INS1_16FlashAttnBwdSm90INS1_25CollectiveMainloopBwdSm90ILi2ELi2ELi2EN4cute5tupleIJNS5_1CILi1EEES8_S8_EEENS6_IJNS7_ILi64EEENS7_ILi128EEENS7_ILi96EEEEEENS_6half_tEfNS_4arch4Sm90ELb0ELb1ELb1ELb1ELb1ELb1ELb0ELb0ELi2ELi1ELi2ELi1ELb1EEENS1_24CollectiveEpilogueBwdGQAISD_fSG_Li256ELb1ELb1EEENS1_19SingleTileSchedulerILb1ELb0ELb0ELi128EEEEEEEEEvNT_6ParamsE)
        /*004c*/ 	.short	0x0380
        /*004e*/ 	.short	0x0680


	//----- nvinfo : EIATTR_SW_WAR
	.align		4
.L_368:
        /*0050*/ 	.byte	0x04, 0x36
        /*0052*/ 	.short	(.L_370 - .L_369)
.L_369:
        /*0054*/ 	.word	0x00000008
.L_370:


//--------------------- .nv.info._ZN7cutlass13device_kernelIN5flash11enable_sm90INS1_16FlashAttnBwdSm90INS1_25CollectiveMainloopBwdSm90ILi2ELi2ELi2EN4cute5tupleIJNS5_1CILi1EEES8_S8_EEENS6_IJNS7_ILi64EEENS7_ILi128EEENS7_ILi96EEEEEENS_6half_tEfNS_4arch4Sm90ELb1ELb0ELb1ELb0ELb0ELb1ELb0ELb0ELi2ELi1ELi2ELi1ELb1EEENS1_21CollectiveEpilogueBwdISD_SE_SG_Li256ELb0ELb0ELi1EEENS1_25SingleTileBwdLPTSchedulerILb0ELi128ELb0EEEEEEEEEvNT_6ParamsE --------------------------
	.section	.nv.info._ZN7cutlass13device_kernelIN5flash11enable_sm90INS1_16FlashAttnBwdSm90INS1_25CollectiveMainloopBwdSm90ILi2ELi2ELi2EN4cute5tupleIJNS5_1CILi1EEES8_S8_EEENS6_IJNS7_ILi64EEENS7_ILi128EEENS7_ILi96EEEEEENS_6half_tEfNS_4arch4Sm90ELb1ELb0ELb1ELb0ELb0ELb1ELb0ELb0ELi2ELi1ELi2ELi1ELb1EEENS1_21CollectiveEpilogueBwdISD_SE_SG_Li256ELb0ELb0ELi1EEENS1_25SingleTileBwdLPTSchedulerILb0ELi128ELb0EEEEEEEEEvNT_6ParamsE,"",@"SHT_CUDA_INFO"
	.sectionflags	@""
	.align	4


	//----- nvinfo : EIATTR_CUDA_API_VERSION
	.align		4
        /*0000*/ 	.byte	0x04, 0x37
        /*0002*/ 	.short	(.L_372 - .L_371)
.L_371:
        /*0004*/ 	.word	0x00000082


	//----- nvinfo : EIATTR_KPARAM_INFO
	.align		4
.L_372:
        /*0008*/ 	.byte	0x04, 0x17
        /*000a*/ 	.short	(.L_374 - .L_373)
.L_373:
        /*000c*/ 	.word	0x00000000
        /*0010*/ 	.short	0x0000
        /*0012*/ 	.short	0x0000
        /*0014*/ 	.byte	0x00, 0xf0, 0x01, 0x24


	//----- nvinfo : EIATTR_SPARSE_MMA_MASK
	.align		4
.L_374:
        /*0018*/ 	.byte	0x03, 0x50
        /*001a*/ 	.short	0x0000


	//----- nvinfo : EIATTR_MAXREG_COUNT
	.align		4
        /*001c*/ 	.byte	0x03, 0x1b
        /*001e*/ 	.short	0x00a8


	//----- nvinfo : EIATTR_MERCURY_ISA_VERSION
	.align		4
        /*0020*/ 	.byte	0x03, 0x5f
        /*0022*/ 	.short	0x0101


	//----- nvinfo : EIATTR_VRC_CTA_INIT_COUNT
	.align		4
        /*0024*/ 	.byte	0x02, 0x4a
	.zero		1
	.zero		1


	//----- nvinfo : EIATTR_EXIT_INSTR_OFFSETS
	.align		4
        /*0028*/ 	.byte	0x04, 0x1c
        /*002a*/ 	.short	(.L_376 - .L_375)


	//   ....[0]....
.L_375:
        /*002c*/ 	.word	0x00000010


	//----- nvinfo : EIATTR_MAX_THREADS
	.align		4
.L_376:
        /*0030*/ 	.byte	0x04, 0x05
        /*0032*/ 	.short	(.L_378 - .L_377)
.L_377:
        /*0034*/ 	.word	0x00000180
        /*0038*/ 	.word	0x00000001
        /*003c*/ 	.word	0x00000001


	//----- nvinfo : EIATTR_CBANK_PARAM_SIZE
	.align		4
.L_378:
        /*0040*/ 	.byte	0x03, 0x19
        /*0042*/ 	.short	0x0900


	//----- nvinfo : EIATTR_PARAM_CBANK
	.align		4
        /*0044*/ 	.byte	0x04, 0x0a
        /*0046*/ 	.short	(.L_380 - .L_379)
	.align		4
.L_379:
        /*0048*/ 	.word	index@(.nv.constant0._ZN7cutlass13device_kernelIN5flash11enable_sm90INS1_16FlashAttnBwdSm90INS1_25CollectiveMainloopBwdSm90ILi2ELi2ELi2EN4cute5tupleIJNS5_1CILi1EEES8_S8_EEENS6_IJNS7_ILi64EEENS7_ILi128EEENS7_ILi96EEEEEENS_6half_tEfNS_4arch4Sm90ELb1ELb0ELb1ELb0ELb0ELb1ELb0ELb0ELi2ELi1ELi2ELi1ELb1EEENS1_21CollectiveEpilogueBwdISD_SE_SG_Li256ELb0ELb0ELi1EEENS1_25SingleTileBwdLPTSchedulerILb0ELi128ELb0EEEEEEEEEvNT_6ParamsE)
        /*004c*/ 	.short	0x0380
        /*004e*/ 	.short	0x0900


	//----- nvinfo : EIATTR_SW_WAR
	.align		4
.L_380:
        /*0050*/ 	.byte	0x04, 0x36
        /*0052*/ 	.short	(.L_382 - .L_381)
.L_381:
        /*0054*/ 	.word	0x00000008
.L_382:


//--------------------- .nv.info._ZN7cutlass13device_kernelIN5flash11enable_sm90INS1_16FlashAttnBwdSm90INS1_25CollectiveMainloopBwdSm90ILi2ELi2ELi2EN4cute5tupleIJNS5_1CILi1EEES8_S8_EEENS6_IJNS7_ILi64EEENS7_ILi128EEENS7_ILi96EEEEEENS_6half_tEfNS_4arch4Sm90ELb1ELb0ELb1ELb0ELb1ELb1ELb0ELb0ELi2ELi1ELi2ELi1ELb1EEENS1_21CollectiveEpilogueBwdISD_SE_SG_Li256ELb0ELb0ELi1EEENS1_25SingleTileBwdLPTSchedulerILb0ELi128ELb1EEEEEEEEEvNT_6ParamsE --------------------------
	.section	.nv.info._ZN7cutlass13device_kernelIN5flash11enable_sm90INS1_16FlashAttnBwdSm90INS1_25CollectiveMainloopBwdSm90ILi2ELi2ELi2EN4cute5tupleIJNS5_1CILi1EEES8_S8_EEENS6_IJNS7_ILi64EEENS7_ILi128EEENS7_ILi96EEEEEENS_6half_tEfNS_4arch4Sm90ELb1ELb0ELb1ELb0ELb1ELb1ELb0ELb0ELi2ELi1ELi2ELi1ELb1EEENS1_21CollectiveEpilogueBwdISD_SE_SG_Li256ELb0ELb0ELi1EEENS1_25SingleTileBwdLPTSchedulerILb0ELi128ELb1EEEEEEEEEvNT_6ParamsE,"",@"SHT_CUDA_INFO"
	.sectionflags	@""
	.align	4


	//----- nvinfo : EIATTR_CUDA_API_VERSION
	.align		4
        /*0000*/ 	.byte	0x04, 0x37
        /*0002*/ 	.short	(.L_384 - .L_383)
.L_383:
        /*0004*/ 	.word	0x00000082


	//----- nvinfo : EIATTR_KPARAM_INFO
	.align		4
.L_384:
        /*0008*/ 	.byte	0x04, 0x17
        /*000a*/ 	.short	(.L_386 - .L_385)
.L_385:
        /*000c*/ 	.word	0x00000000
        /*0010*/ 	.short	0x0000
        /*0012*/ 	.short	0x0000
        /*0014*/ 	.byte	0x00, 0xf0, 0x01, 0x24


	//----- nvinfo : EIATTR_SPARSE_MMA_MASK
	.align		4
.L_386:
        /*0018*/ 	.byte	0x03, 0x50
        /*001a*/ 	.short	0x0000


	//----- nvinfo : EIATTR_MAXREG_COUNT
	.align		4
        /*001c*/ 	.byte	0x03, 0x1b
        /*001e*/ 	.short	0x00a8


	//----- nvinfo : EIATTR_MERCURY_ISA_VERSION
	.align		4
        /*0020*/ 	.byte	0x03, 0x5f
        /*0022*/ 	.short	0x0101


	//----- nvinfo : EIATTR_VRC_CTA_INIT_COUNT
	.align		4
        /*0024*/ 	.byte	0x02, 0x4a
	.zero		1
	.zero		1


	//----- nvinfo : EIATTR_EXIT_INSTR_OFFSETS
	.align		4
        /*0028*/ 	.byte	0x04, 0x1c
        /*002a*/ 	.short	(.L_388 - .L_387)


	//   ....[0]....
.L_387:
        /*002c*/ 	.word	0x00000010


	//----- nvinfo : EIATTR_MAX_THREADS
	.align		4
.L_388:
        /*0030*/ 	.byte	0x04, 0x05
        /*0032*/ 	.short	(.L_390 - .L_389)
.L_389:
        /*0034*/ 	.word	0x00000180
        /*0038*/ 	.word	0x00000001
        /*003c*/ 	.word	0x00000001


	//----- nvinfo : EIATTR_CBANK_PARAM_SIZE
	.align		4
.L_390:
        /*0040*/ 	.byte	0x03, 0x19
        /*0042*/ 	.short	0x0900


	//----- nvinfo : EIATTR_PARAM_CBANK
	.align		4
        /*0044*/ 	.byte	0x04, 0x0a
        /*0046*/ 	.short	(.L_392 - .L_391)
	.align		4
.L_391:
        /*0048*/ 	.word	index@(.nv.constant0._ZN7cutlass13device_kernelIN5flash11enable_sm90INS1_16FlashAttnBwdSm90INS1_25CollectiveMainloopBwdSm90ILi2ELi2ELi2EN4cute5tupleIJNS5_1CILi1EEES8_S8_EEENS6_IJNS7_ILi64EEENS7_ILi128EEENS7_ILi96EEEEEENS_6half_tEfNS_4arch4Sm90ELb1ELb0ELb1ELb0ELb1ELb1ELb0ELb0ELi2ELi1ELi2ELi1ELb1EEENS1_21CollectiveEpilogueBwdISD_SE_SG_Li256ELb0ELb0ELi1EEENS1_25SingleTileBwdLPTSchedulerILb0ELi128ELb1EEEEEEEEEvNT_6ParamsE)
        /*004c*/ 	.short	0x0380
        /*004e*/ 	.short	0x0900


	//----- nvinfo : EIATTR_SW_WAR
	.align		4
.L_392:
        /*0050*/ 	.byte	0x04, 0x36
        /*0052*/ 	.short	(.L_394 - .L_393)
.L_393:
        /*0054*/ 	.word	0x00000008
.L_394:


//--------------------- .nv.info._ZN7cutlass13device_kernelIN5flash11enable_sm90INS1_16FlashAttnBwdSm90INS1_25CollectiveMainloopBwdSm90ILi2ELi2ELi2EN4cute5tupleIJNS5_1CILi1EEES8_S8_EEENS6_IJNS7_ILi64EEENS7_ILi128EEENS7_ILi96EEEEEENS_6half_tEfNS_4arch4Sm90ELb1ELb0ELb1ELb0ELb0ELb1ELb0ELb0ELi2ELi1ELi2ELi1ELb1EEENS1_24CollectiveEpilogueBwdGQAISD_fSG_Li256ELb0ELb0EEENS1_25SingleTileBwdLPTSchedulerILb0ELi128ELb0EEEEEEEEEvNT_6ParamsE --------------------------
	.section	.nv.info._ZN7cutlass13device_kernelIN5flash11enable_sm90INS1_16FlashAttnBwdSm90INS1_25CollectiveMainloopBwdSm90ILi2ELi2ELi2EN4cute5tupleIJNS5_1CILi1EEES8_S8_EEENS6_IJNS7_ILi64EEENS7_ILi128EEENS7_ILi96EEEEEENS_6half_tEfNS_4arch4Sm90ELb1ELb0ELb1ELb0ELb0ELb1ELb0ELb0ELi2ELi1ELi2ELi1ELb1EEENS1_24CollectiveEpilogueBwdGQAISD_fSG_Li256ELb0ELb0EEENS1_25SingleTileBwdLPTSchedulerILb0ELi128ELb0EEEEEEEEEvNT_6ParamsE,"",@"SHT_CUDA_INFO"
	.sectionflags	@""
	.align	4


	//----- nvinfo : EIATTR_CUDA_API_VERSION
	.align		4
        /*0000*/ 	.byte	0x04, 0x37
        /*0002*/ 	.short	(.L_396 - .L_395)
.L_395:
        /*0004*/ 	.word	0x00000082


	//----- nvinfo : EIATTR_KPARAM_INFO
	.align		4
.L_396:
        /*0008*/ 	.byte	0x04, 0x17
        /*000a*/ 	.short	(.L_398 - .L_397)
.L_397:
        /*000c*/ 	.word	0x00000000
        /*0010*/ 	.short	0x0000
        /*0012*/ 	.short	0x0000
        /*0014*/ 	.byte	0x00, 0xf0, 0x01, 0x1c


	//----- nvinfo : EIATTR_SPARSE_MMA_MASK
	.align		4
.L_398:
        /*0018*/ 	.byte	0x03, 0x50
        /*001a*/ 	.short	0x0000


	//----- nvinfo : EIATTR_MAXREG_COUNT
	.align		4
        /*001c*/ 	.byte	0x03, 0x1b
        /*001e*/ 	.short	0x00a8


	//----- nvinfo : EIATTR_MERCURY_ISA_VERSION
	.align		4
        /*0020*/ 	.byte	0x03, 0x5f
        /*0022*/ 	.short	0x0101


	//----- nvinfo : EIATTR_VRC_CTA_INIT_COUNT
	.align		4
        /*0024*/ 	.byte	0x02, 0x4a
	.zero		1
	.zero		1


	//----- nvinfo : EIATTR_EXIT_INSTR_OFFSETS
	.align		4
        /*0028*/ 	.byte	0x04, 0x1c
        /*002a*/ 	.short	(.L_400 - .L_399)


	//   ....[0]....
.L_399:
        /*002c*/ 	.word	0x00000010


	//----- nvinfo : EIATTR_MAX_THREADS
	.align		4
.L_400:
        /*0030*/ 	.byte	0x04, 0x05
        /*0032*/ 	.short	(.L_402 - .L_401)
.L_401:
        /*0034*/ 	.word	0x00000180
        /*0038*/ 	.word	0x00000001
        /*003c*/ 	.word	0x00000001


	//----- nvinfo : EIATTR_CBANK_PARAM_SIZE
	.align		4
.L_402:
        /*0040*/ 	.byte	0x03, 0x19
        /*0042*/ 	.short	0x0700


	//----- nvinfo : EIATTR_PARAM_CBANK
	.align		4
        /*0044*/ 	.byte	0x04, 0x0a
        /*0046*/ 	.short	(.L_404 - .L_403)
	.align		4
.L_403:
        /*0048*/ 	.word	index@(.nv.constant0._ZN7cutlass13device_kernelIN5flash11enable_sm90INS1_16FlashAttnBwdSm90INS1_25CollectiveMainloopBwdSm90ILi2ELi2ELi2EN4cute5tupleIJNS5_1CILi1EEES8_S8_EEENS6_IJNS7_ILi64EEENS7_ILi128EEENS7_ILi96EEEEEENS_6half_tEfNS_4arch4Sm90ELb1ELb0ELb1ELb0ELb0ELb1ELb0ELb0ELi2ELi1ELi2ELi1ELb1EEENS1_24CollectiveEpilogueBwdGQAISD_fSG_Li256ELb0ELb0EEENS1_25SingleTileBwdLPTSchedulerILb0ELi128ELb0EEEEEEEEEvNT_6ParamsE)
        /*004c*/ 	.short	0x0380
        /*004e*/ 	.short	0x0700


	//----- nvinfo : EIATTR_SW_WAR
	.align		4
.L_404:
        /*0050*/ 	.byte	0x04, 0x36
        /*0052*/ 	.short	(.L_406 - .L_405)
.L_405:
        /*0054*/ 	.word	0x00000008
.L_406:


//--------------------- .nv.info._ZN7cutlass13device_kernelIN5flash11enable_sm90INS1_16FlashAttnBwdSm90INS1_25CollectiveMainloopBwdSm90ILi2ELi2ELi2EN4cute5tupleIJNS5_1CILi1EEES8_S8_EEENS6_IJNS7_ILi64EEENS7_ILi128EEENS7_ILi96EEEEEENS_6half_tEfNS_4arch4Sm90ELb1ELb0ELb1ELb0ELb1ELb1ELb0ELb0ELi2ELi1ELi2ELi1ELb1EEENS1_24CollectiveEpilogueBwdGQAISD_fSG_Li256ELb0ELb1EEENS1_25SingleTileBwdLPTSchedulerILb0ELi128ELb1EEEEEEEEEvNT_6ParamsE --------------------------
	.section	.nv.info._ZN7cutlass13device_kernelIN5flash11enable_sm90INS1_16FlashAttnBwdSm90INS1_25CollectiveMainloopBwdSm90ILi2ELi2ELi2EN4cute5tupleIJNS5_1CILi1EEES8_S8_EEENS6_IJNS7_ILi64EEENS7_ILi128EEENS7_ILi96EEEEEENS_6half_tEfNS_4arch4Sm90ELb1ELb0ELb1ELb0ELb1ELb1ELb0ELb0ELi2ELi1ELi2ELi1ELb1EEENS1_24CollectiveEpilogueBwdGQAISD_fSG_Li256ELb0ELb1EEENS1_25SingleTileBwdLPTSchedulerILb0ELi128ELb1EEEEEEEEEvNT_6ParamsE,"",@"SHT_CUDA_INFO"
	.sectionflags	@""
	.align	4


	//----- nvinfo : EIATTR_CUDA_API_VERSION
	.align		4
        /*0000*/ 	.byte	0x04, 0x37
        /*0002*/ 	.short	(.L_408 - .L_407)
.L_407:
        /*0004*/ 	.word	0x00000082


	//----- nvinfo : EIATTR_KPARAM_INFO
	.align		4
.L_408:
        /*0008*/ 	.byte	0x04, 0x17
        /*000a*/ 	.short	(.L_410 - .L_409)
.L_409:
        /*000c*/ 	.word	0x00000000
        /*0010*/ 	.short	0x0000
        /*0012*/ 	.short	0x0000
        /*0014*/ 	.byte	0x00, 0xf0, 0x01, 0x1c


	//----- nvinfo : EIATTR_SPARSE_MMA_MASK
	.align		4
.L_410:
        /*0018*/ 	.byte	0x03, 0x50
        /*001a*/ 	.short	0x0000


	//----- nvinfo : EIATTR_MAXREG_COUNT
	.align		4
        /*001c*/ 	.byte	0x03, 0x1b
        /*001e*/ 	.short	0x00a8


	//----- nvinfo : EIATTR_MERCURY_ISA_VERSION
	.align		4
        /*0020*/ 	.byte	0x03, 0x5f
        /*0022*/ 	.short	0x0101


	//----- nvinfo : EIATTR_VRC_CTA_INIT_COUNT
	.align		4
        /*0024*/ 	.byte	0x02, 0x4a
	.zero		1
	.zero		1


	//----- nvinfo : EIATTR_EXIT_INSTR_OFFSETS
	.align		4
        /*0028*/ 	.byte	0x04, 0x1c
        /*002a*/ 	.short	(.L_412 - .L_411)


	//   ....[0]....
.L_411:
        /*002c*/ 	.word	0x00000010


	//----- nvinfo : EIATTR_MAX_THREADS
	.align		4
.L_412:
        /*0030*/ 	.byte	0x04, 0x05
        /*0032*/ 	.short	(.L_414 - .L_413)
.L_413:
        /*0034*/ 	.word	0x00000180
        /*0038*/ 	.word	0x00000001
        /*003c*/ 	.word	0x00000001


	//----- nvinfo : EIATTR_CBANK_PARAM_SIZE
	.align		4
.L_414:
        /*0040*/ 	.byte	0x03, 0x19
        /*0042*/ 	.short	0x0700


	//----- nvinfo : EIATTR_PARAM_CBANK
	.align		4
        /*0044*/ 	.byte	0x04, 0x0a
        /*0046*/ 	.short	(.L_416 - .L_415)
	.align		4
.L_415:
        /*0048*/ 	.word	index@(.nv.constant0._ZN7cutlass13device_kernelIN5flash11enable_sm90INS1_16FlashAttnBwdSm90INS1_25CollectiveMainloopBwdSm90ILi2ELi2ELi2EN4cute5tupleIJNS5_1CILi1EEES8_S8_EEENS6_IJNS7_ILi64EEENS7_ILi128EEENS7_ILi96EEEEEENS_6half_tEfNS_4arch4Sm90ELb1ELb0ELb1ELb0ELb1ELb1ELb0ELb0ELi2ELi1ELi2ELi1ELb1EEENS1_24CollectiveEpilogueBwdGQAISD_fSG_Li256ELb0ELb1EEENS1_25SingleTileBwdLPTSchedulerILb0ELi128ELb1EEEEEEEEEvNT_6ParamsE)
        /*004c*/ 	.short	0x0380
        /*004e*/ 	.short	0x0700


	//----- nvinfo : EIATTR_SW_WAR
	.align		4
.L_416:
        /*0050*/ 	.byte	0x04, 0x36
        /*0052*/ 	.short	(.L_418 - .L_417)
.L_417:
        /*0054*/ 	.word	0x00000008
.L_418:


//--------------------- .nv.info._ZN7cutlass13device_kernelIN5flash22FlashAttnBwdPreprocessIN4cute5tupleIJNS3_1CILi64EEENS5_ILi96EEEEEENS_6half_tEfNS_4arch4Sm90ELb1ELb0EEEEEvNT_6ParamsE --------------------------
	.section	.nv.info._ZN7cutlass13device_kernelIN5flash22FlashAttnBwdPreprocessIN4cute5tupleIJNS3_1CILi64EEENS5_ILi96EEEEEENS_6half_tEfNS_4arch4Sm90ELb1ELb0EEEEEvNT_6ParamsE,"",@"SHT_CUDA_INFO"
	.sectionflags	@""
	.align	4


	//----- nvinfo : EIATTR_CUDA_API_VERSION
	.align		4
        /*0000*/ 	.byte	0x04, 0x37
        /*0002*/ 	.short	(.L_420 - .L_419)
.L_419:
        /*0004*/ 	.word	0x00000082


	//----- nvinfo : EIATTR_KPARAM_INFO
	.align		4
.L_420:
        /*0008*/ 	.byte	0x04, 0x17
        /*000a*/ 	.short	(.L_422 - .L_421)
.L_421:
        /*000c*/ 	.word	0x00000000
        /*0010*/ 	.short	0x0000
        /*0012*/ 	.short	0x0000
        /*0014*/ 	.byte	0x00, 0xf0, 0xc1, 0x03


	//----- nvinfo : EIATTR_SPARSE_MMA_MASK
	.align		4
.L_422:
        /*0018*/ 	.byte	0x03, 0x50
        /*001a*/ 	.short	0x0000


	//----- nvinfo : EIATTR_MAXREG_COUNT
	.align		4
        /*001c*/ 	.byte	0x03, 0x1b
        /*001e*/ 	.short	0x0080


	//----- nvinfo : EIATTR_MERCURY_ISA_VERSION
	.align		4
        /*0020*/ 	.byte	0x03, 0x5f
        /*0022*/ 	.short	0x0101


	//----- nvinfo : EIATTR_COOP_GROUP_MASK_REGIDS
	.align		4
        /*0024*/ 	.byte	0x04, 0x29
        /*0026*/ 	.short	(.L_424 - .L_423)


	//   ....[0]....
.L_423:
        /*0028*/ 	.word	0xffffffff


	//   ....[1]....
        /*002c*/ 	.word	0xffffffff


	//----- nvinfo : EIATTR_COOP_GROUP_INSTR_OFFSETS
	.align		4
.L_424:
        /*0030*/ 	.byte	0x04, 0x28
        /*0032*/ 	.short	(.L_426 - .L_425)


	//   ....[0]....
.L_425:
        /*0034*/ 	.word	0x00000ac0


	//   ....[1]....
        /*0038*/ 	.word	0x00000b70


	//----- nvinfo : EIATTR_VRC_CTA_INIT_COUNT
	.align		4
.L_426:
        /*003c*/ 	.byte	0x02, 0x4a
	.zero		1
	.zero		1


	//----- nvinfo : EIATTR_EXIT_INSTR_OFFSETS
	.align		4
        /*0040*/ 	.byte	0x04, 0x1c
        /*0042*/ 	.short	(.L_428 - .L_427)


	//   ....[0]....
.L_427:
        /*0044*/ 	.word	0x00000ed0


	//   ....[1]....
        /*0048*/ 	.word	0x00000f50


	//----- nvinfo : EIATTR_MAX_THREADS
	.align		4
.L_428:
        /*004c*/ 	.byte	0x04, 0x05
        /*004e*/ 	.short	(.L_430 - .L_429)
.L_429:
        /*0050*/ 	.word	0x00000100
        /*0054*/ 	.word	0x00000001
        /*0058*/ 	.word	0x00000001


	//----- nvinfo : EIATTR_CRS_STACK_SIZE
	.align		4
.L_430:
        /*005c*/ 	.byte	0x04, 0x1e
        /*005e*/ 	.short	(.L_432 - .L_431)
.L_431:
        /*0060*/ 	.word	0x00000000


	//----- nvinfo : EIATTR_CBANK_PARAM_SIZE
	.align		4
.L_432:
        /*0064*/ 	.byte	0x03, 0x19
        /*0066*/ 	.short	0x00f0


	//----- nvinfo : EIATTR_PARAM_CBANK
	.align		4
        /*0068*/ 	.byte	0x04, 0x0a
        /*006a*/ 	.short	(.L_434 - .L_433)
	.align		4
.L_433:
        /*006c*/ 	.word	index@(.nv.constant0._ZN7cutlass13device_kernelIN5flash22FlashAttnBwdPreprocessIN4cute5tupleIJNS3_1CILi64EEENS5_ILi96EEEEEENS_6half_tEfNS_4arch4Sm90ELb1ELb0EEEEEvNT_6ParamsE)
        /*0070*/ 	.short	0x0380
        /*0072*/ 	.short	0x00f0


	//----- nvinfo : EIATTR_SW_WAR
	.align		4
.L_434:
        /*0074*/ 	.byte	0x04, 0x36
        /*0076*/ 	.short	(.L_436 - .L_435)
.L_435:
        /*0078*/ 	.word	0x00000008
.L_436:


//--------------------- .nv.info._ZN7cutlass13device_kernelIN5flash11enable_sm90INS1_16FlashAttnBwdSm90INS1_25CollectiveMainloopBwdSm90ILi2ELi2ELi2EN4cute5tupleIJNS5_1CILi1EEES8_S8_EEENS6_IJNS7_ILi64EEENS7_ILi128EEENS7_ILi96EEEEEENS_6half_tEfNS_4arch4Sm90ELb1ELb0ELb1ELb1ELb0ELb1ELb0ELb0ELi2ELi1ELi2ELi1ELb1EEENS1_21CollectiveEpilogueBwdISD_SE_SG_Li256ELb1ELb0ELi1EEENS1_25SingleTileBwdLPTSchedulerILb1ELi128ELb0EEEEEEEEEvNT_6ParamsE --------------------------
	.section	.nv.info._ZN7cutlass13device_kernelIN5flash11enable_sm90INS1_16FlashAttnBwdSm90INS1_25CollectiveMainloopBwdSm90ILi2ELi2ELi2EN4cute5tupleIJNS5_1CILi1EEES8_S8_EEENS6_IJNS7_ILi64EEENS7_ILi128EEENS7_ILi96EEEEEENS_6half_tEfNS_4arch4Sm90ELb1ELb0ELb1ELb1ELb0ELb1ELb0ELb0ELi2ELi1ELi2ELi1ELb1EEENS1_21CollectiveEpilogueBwdISD_SE_SG_Li256ELb1ELb0ELi1EEENS1_25SingleTileBwdLPTSchedulerILb1ELi128ELb0EEEEEEEEEvNT_6ParamsE,"",@"SHT_CUDA_INFO"
	.sectionflags	@""
	.align	4


	//----- nvinfo : EIATTR_CUDA_API_VERSION
	.align		4
        /*0000*/ 	.byte	0x04, 0x37
        /*0002*/ 	.short	(.L_438 - .L_437)
.L_437:
        /*0004*/ 	.word	0x00000082


	//----- nvinfo : EIATTR_KPARAM_INFO
	.align		4
.L_438:
        /*0008*/ 	.byte	0x04, 0x17
        /*000a*/ 	.short	(.L_440 - .L_439)
.L_439:
        /*000c*/ 	.word	0x00000000
        /*0010*/ 	.short	0x0000
        /*0012*/ 	.short	0x0000
        /*0014*/ 	.byte	0x00, 0xf0, 0x01, 0x1a


	//----- nvinfo : EIATTR_SPARSE_MMA_MASK
	.align		4
.L_440:
        /*0018*/ 	.byte	0x03, 0x50
        /*001a*/ 	.short	0x0000


	//----- nvinfo : EIATTR_MAXREG_COUNT
	.align		4
        /*001c*/ 	.byte	0x03, 0x1b
        /*001e*/ 	.short	0x00a8


	//----- nvinfo : EIATTR_MERCURY_ISA_VERSION
	.align		4
        /*0020*/ 	.byte	0x03, 0x5f
        /*0022*/ 	.short	0x0101


	//----- nvinfo : EIATTR_VRC_CTA_INIT_COUNT
	.align		4
        /*0024*/ 	.byte	0x02, 0x4a
	.zero		1
	.zero		1


	//----- nvinfo : EIATTR_EXIT_INSTR_OFFSETS
	.align		4
        /*0028*/ 	.byte	0x04, 0x1c
        /*002a*/ 	.short	(.L_442 - .L_441)


	//   ....[0]....
.L_441:
        /*002c*/ 	.word	0x00000010


	//----- nvinfo : EIATTR_MAX_THREADS
	.align		4
.L_442:
        /*0030*/ 	.byte	0x04, 0x05
        /*0032*/ 	.short	(.L_444 - .L_443)
.L_443:
        /*0034*/ 	.word	0x00000180
        /*0038*/ 	.word	0x00000001
        /*003c*/ 	.word	0x00000001


	//----- nvinfo : EIATTR_CBANK_PARAM_SIZE
	.align		4
.L_444:
        /*0040*/ 	.byte	0x03, 0x19
        /*0042*/ 	.short	0x0680


	//----- nvinfo : EIATTR_PARAM_CBANK
	.align		4
        /*0044*/ 	.byte	0x04, 0x0a
        /*0046*/ 	.short	(.L_446 - .L_445)
	.align		4
.L_445:
        /*0048*/ 	.word	index@(.nv.constant0._ZN7cutlass13device_kernelIN5flash11enable_sm90INS1_16FlashAttnBwdSm90INS1_25CollectiveMainloopBwdSm90ILi2ELi2ELi2EN4cute5tupleIJNS5_1CILi1EEES8_S8_EEENS6_IJNS7_ILi64EEENS7_ILi128EEENS7_ILi96EEEEEENS_6half_tEfNS_4arch4Sm90ELb1ELb0ELb1ELb1ELb0ELb1ELb0ELb0ELi2ELi1ELi2ELi1ELb1EEENS1_21CollectiveEpilogueBwdISD_SE_SG_Li256ELb1ELb0ELi1EEENS1_25SingleTileBwdLPTSchedulerILb1ELi128ELb0EEEEEEEEEvNT_6ParamsE)
        /*004c*/ 	.short	0x0380
        /*004e*/ 	.short	0x0680


	//----- nvinfo : EIATTR_SW_WAR
	.align		4
.L_446:
        /*0050*/ 	.byte	0x04, 0x36
        /*0052*/ 	.short	(.L_448 - .L_447)
.L_447:
        /*0054*/ 	.word	0x00000008
.L_448:


//--------------------- .nv.info._ZN7cutlass13device_kernelIN5flash11enable_sm90INS1_16FlashAttnBwdSm90INS1_25CollectiveMainloopBwdSm90ILi2ELi2ELi2EN4cute5tupleIJNS5_1CILi1EEES8_S8_EEENS6_IJNS7_ILi64EEENS7_ILi128EEENS7_ILi96EEEEEENS_6half_tEfNS_4arch4Sm90ELb1ELb0ELb1ELb1ELb1ELb1ELb0ELb0ELi2ELi1ELi2ELi1ELb1EEENS1_21CollectiveEpilogueBwdISD_SE_SG_Li256ELb1ELb0ELi1EEENS1_25SingleTileBwdLPTSchedulerILb1ELi128ELb1EEEEEEEEEvNT_6ParamsE --------------------------
	.section	.nv.info._ZN7cutlass13device_kernelIN5flash11enable_sm90INS1_16FlashAttnBwdSm90INS1_25CollectiveMainloopBwdSm90ILi2ELi2ELi2EN4cute5tupleIJNS5_1CILi1EEES8_S8_EEENS6_IJNS7_ILi64EEENS7_ILi128EEENS7_ILi96EEEEEENS_6half_tEfNS_4arch4Sm90ELb1ELb0ELb1ELb1ELb1ELb1ELb0ELb0ELi2ELi1ELi2ELi1ELb1EEENS1_21CollectiveEpilogueBwdISD_SE_SG_Li256ELb1ELb0ELi1EEENS1_25SingleTileBwdLPTSchedulerILb1ELi128ELb1EEEEEEEEEvNT_6ParamsE,"",@"SHT_CUDA_INFO"
	.sectionflags	@""
	.align	4


	//----- nvinfo : EIATTR_CUDA_API_VERSION
	.align		4
        /*0000*/ 	.byte	0x04, 0x37
        /*0002*/ 	.short	(.L_450 - .L_449)
.L_449:
        /*0004*/ 	.word	0x00000082


	//----- nvinfo : EIATTR_KPARAM_INFO
	.align		4
.L_450:
        /*0008*/ 	.byte	0x04, 0x17
        /*000a*/ 	.short	(.L_452 - .L_451)
.L_451:
        /*000c*/ 	.word	0x00000000
        /*0010*/ 	.short	0x0000
        /*0012*/ 	.short	0x0000
        /*0014*/ 	.byte	0x00, 0xf0, 0x01, 0x1a


	//----- nvinfo : EIATTR_SPARSE_MMA_MASK
	.align		4
.L_452:
        /*0018*/ 	.byte	0x03, 0x50
        /*001a*/ 	.short	0x0000


	//----- nvinfo : EIATTR_MAXREG_COUNT
	.align		4
        /*001c*/ 	.byte	0x03, 0x1b
        /*001e*/ 	.short	0x00a8


	//----- nvinfo : EIATTR_MERCURY_ISA_VERSION
	.align		4
        /*0020*/ 	.byte	0x03, 0x5f
        /*0022*/ 	.short	0x0101


	//----- nvinfo : EIATTR_VRC_CTA_INIT_COUNT
	.align		4
        /*0024*/ 	.byte	0x02, 0x4a
	.zero		1
	.zero		1


	//----- nvinfo : EIATTR_EXIT_INSTR_OFFSETS
	.align		4
        /*0028*/ 	.byte	0x04, 0x1c
        /*002a*/ 	.short	(.L_454 - .L_453)


	//   ....[0]....
.L_453:
        /*002c*/ 	.word	0x00000010


	//----- nvinfo : EIATTR_MAX_THREADS
	.align		4
.L_454:
        /*0030*/ 	.byte	0x04, 0x05
        /*0032*/ 	.short	(.L_456 - .L_455)
.L_455:
        /*0034*/ 	.word	0x00000180
        /*0038*/ 	.word	0x00000001
        /*003c*/ 	.word	0x00000001


	//----- nvinfo : EIATTR_CBANK_PARAM_SIZE
	.align		4
.L_456:
        /*0040*/ 	.byte	0x03, 0x19
        /*0042*/ 	.short	0x0680


	//----- nvinfo : EIATTR_PARAM_CBANK
	.align		4
        /*0044*/ 	.byte	0x04, 0x0a
        /*0046*/ 	.short	(.L_458 - .L_457)
	.align		4
.L_457:
        /*0048*/ 	.word	index@(.nv.constant0._ZN7cutlass13device_kernelIN5flash11enable_sm90INS1_16FlashAttnBwdSm90INS1_25CollectiveMainloopBwdSm90ILi2ELi2ELi2EN4cute5tupleIJNS5_1CILi1EEES8_S8_EEENS6_IJNS7_ILi64EEENS7_ILi128EEENS7_ILi96EEEEEENS_6half_tEfNS_4arch4Sm90ELb1ELb0ELb1ELb1ELb1ELb1ELb0ELb0ELi2ELi1ELi2ELi1ELb1EEENS1_21CollectiveEpilogueBwdISD_SE_SG_Li256ELb1ELb0ELi1EEENS1_25SingleTileBwdLPTSchedulerILb1ELi128ELb1EEEEEEEEEvNT_6ParamsE)
        /*004c*/ 	.short	0x0380
        /*004e*/ 	.short	0x0680


	//----- nvinfo : EIATTR_SW_WAR
	.align		4
.L_458:
        /*0050*/ 	.byte	0x04, 0x36
        /*0052*/ 	.short	(.L_460 - .L_459)
.L_459:
        /*0054*/ 	.word	0x00000008
.L_460:


//--------------------- .nv.info._ZN7cutlass13device_kernelIN5flash11enable_sm90INS1_16FlashAttnBwdSm90INS1_25CollectiveMainloopBwdSm90ILi2ELi2ELi2EN4cute5tupleIJNS5_1CILi1EEES8_S8_EEENS6_IJNS7_ILi64EEENS7_ILi128EEENS7_ILi96EEEEEENS_6half_tEfNS_4arch4Sm90ELb1ELb0ELb1ELb1ELb0ELb1ELb0ELb0ELi2ELi1ELi2ELi1ELb1EEENS1_24CollectiveEpilogueBwdGQAISD_fSG_Li256ELb1ELb0EEENS1_25SingleTileBwdLPTSchedulerILb1ELi128ELb0EEEEEEEEEvNT_6ParamsE --------------------------
	.section	.nv.info._ZN7cutlass13device_kernelIN5flash11enable_sm90INS1_16FlashAttnBwdSm90INS1_25CollectiveMainloopBwdSm90ILi2ELi2ELi2EN4cute5tupleIJNS5_1CILi1EEES8_S8_EEENS6_IJNS7_ILi64EEENS7_ILi128EEENS7_ILi96EEEEEENS_6half_tEfNS_4arch4Sm90ELb1ELb0ELb1ELb1ELb0ELb1ELb0ELb0ELi2ELi1ELi2ELi1ELb1EEENS1_24CollectiveEpilogueBwdGQAISD_fSG_Li256ELb1ELb0EEENS1_25SingleTileBwdLPTSchedulerILb1ELi128ELb0EEEEEEEEEvNT_6ParamsE,"",@"SHT_CUDA_INFO"
	.sectionflags	@""
	.align	4


	//----- nvinfo : EIATTR_CUDA_API_VERSION
	.align		4
        /*0000*/ 	.byte	0x04, 0x37
        /*0002*/ 	.short	(.L_462 - .L_461)
.L_461:
        /*0004*/ 	.word	0x00000082


	//----- nvinfo : EIATTR_KPARAM_INFO
	.align		4
.L_462:
        /*0008*/ 	.byte	0x04, 0x17
        /*000a*/ 	.short	(.L_464 - .L_463)
.L_463:
        /*000c*/ 	.word	0x00000000
        /*0010*/ 	.short	0x0000
        /*0012*/ 	.short	0x0000
        /*0014*/ 	.byte	0x00, 0xf0, 0x01, 0x1c


	//----- nvinfo : EIATTR_SPARSE_MMA_MASK
	.align		4
.L_464:
        /*0018*/ 	.byte	0x03, 0x50
        /*001a*/ 	.short	0x0000


	//----- nvinfo : EIATTR_MAXREG_COUNT
	.align		4
        /*001c*/ 	.byte	0x03, 0x1b
        /*001e*/ 	.short	0x00a8


	//----- nvinfo : EIATTR_MERCURY_ISA_VERSION
	.align		4
        /*0020*/ 	.byte	0x03, 0x5f
        /*0022*/ 	.short	0x0101


	//----- nvinfo : EIATTR_VRC_CTA_INIT_COUNT
	.align		4
        /*0024*/ 	.byte	0x02, 0x4a
	.zero		1
	.zero		1


	//----- nvinfo : EIATTR_EXIT_INSTR_OFFSETS
	.align		4
        /*0028*/ 	.byte	0x04, 0x1c
        /*002a*/ 	.short	(.L_466 - .L_465)


	//   ....[0]....
.L_465:
        /*002c*/ 	.word	0x00000010


	//----- nvinfo : EIATTR_MAX_THREADS
	.align		4
.L_466:
        /*0030*/ 	.byte	0x04, 0x05
        /*0032*/ 	.short	(.L_468 - .L_467)
.L_467:
        /*0034*/ 	.word	0x00000180
        /*0038*/ 	.word	0x00000001
        /*003c*/ 	.word	0x00000001


	//----- nvinfo : EIATTR_CBANK_PARAM_SIZE
	.align		4
.L_468:
        /*0040*/ 	.byte	0x03, 0x19
        /*0042*/ 	.short	0x0700


	//----- nvinfo : EIATTR_PARAM_CBANK
	.align		4
        /*0044*/ 	.byte	0x04, 0x0a
        /*0046*/ 	.short	(.L_470 - .L_469)
	.align		4
.L_469:
        /*0048*/ 	.word	index@(.nv.constant0._ZN7cutlass13device_kernelIN5flash11enable_sm90INS1_16FlashAttnBwdSm90INS1_25CollectiveMainloopBwdSm90ILi2ELi2ELi2EN4cute5tupleIJNS5_1CILi1EEES8_S8_EEENS6_IJNS7_ILi64EEENS7_ILi128EEENS7_ILi96EEEEEENS_6half_tEfNS_4arch4Sm90ELb1ELb0ELb1ELb1ELb0ELb1ELb0ELb0ELi2ELi1ELi2ELi1ELb1EEENS1_24CollectiveEpilogueBwdGQAISD_fSG_Li256ELb1ELb0EEENS1_25SingleTileBwdLPTSchedulerILb1ELi128ELb0EEEEEEEEEvNT_6ParamsE)
        /*004c*/ 	.short	0x0380
        /*004e*/ 	.short	0x0700


	//----- nvinfo : EIATTR_SW_WAR
	.align		4
.L_470:
        /*0050*/ 	.byte	0x04, 0x36
        /*0052*/ 	.short	(.L_472 - .L_471)
.L_471:
        /*0054*/ 	.word	0x00000008
.L_472:


//--------------------- .nv.info._ZN7cutlass13device_kernelIN5flash32FlashAttnBwdPostprocessConvertdQIN4cute5tupleIJNS3_1CILi128EEENS5_ILi96EEEEEENS_6half_tEfNS_4arch4Sm90ELi256ENS3_8TiledMMAINS3_8MMA_AtomIJNS3_4SM904GMMA25MMA_64x96x16_F32F16F16_RSILNSF_5MajorE0ELSH_1ELNSF_7ScaleInE1ELSI_1EEEEEENS3_6LayoutINS4_IJNS5_ILi2EEENS5_ILi1EEESN_EEENS4_IJSN_NS5_ILi0EEESP_EEEEENS4_IJNS3_10UnderscoreESS_SS_EEEEELb0EEEEEvNT_6ParamsE --------------------------
	.section	.nv.info._ZN7cutlass13device_kernelIN5flash32FlashAttnBwdPostprocessConvertdQIN4cute5tupleIJNS3_1CILi128EEENS5_ILi96EEEEEENS_6half_tEfNS_4arch4Sm90ELi256ENS3_8TiledMMAINS3_8MMA_AtomIJNS3_4SM904GMMA25MMA_64x96x16_F32F16F16_RSILNSF_5MajorE0ELSH_1ELNSF_7ScaleInE1ELSI_1EEEEEENS3_6LayoutINS4_IJNS5_ILi2EEENS5_ILi1EEESN_EEENS4_IJSN_NS5_ILi0EEESP_EEEEENS4_IJNS3_10UnderscoreESS_SS_EEEEELb0EEEEEvNT_6ParamsE,"",@"SHT_CUDA_INFO"
	.sectionflags	@""
	.align	4


	//----- nvinfo : EIATTR_CUDA_API_VERSION
	.align		4
        /*0000*/ 	.byte	0x04, 0x37
        /*0002*/ 	.short	(.L_474 - .L_473)
.L_473:
        /*0004*/ 	.word	0x00000082


	//----- nvinfo : EIATTR_KPARAM_INFO
	.align		4
.L_474:
        /*0008*/ 	.byte	0x04, 0x17
        /*000a*/ 	.short	(.L_476 - .L_475)
.L_475:
        /*000c*/ 	.word	0x00000000
        /*0010*/ 	.short	0x0000
        /*0012*/ 	.short	0x0000
        /*0014*/ 	.byte	0x00, 0xf0, 0xc1, 0x01


	//----- nvinfo : EIATTR_SPARSE_MMA_MASK
	.align		4
.L_476:
        /*0018*/ 	.byte	0x03, 0x50
        /*001a*/ 	.short	0x0000


	//----- nvinfo : EIATTR_MAXREG_COUNT
	.align		4
        /*001c*/ 	.byte	0x03, 0x1b
        /*001e*/ 	.short	0x0080


	//----- nvinfo : EIATTR_NUM_BARRIERS
	.align		4
        /*0020*/ 	.byte	0x02, 0x4c
        /*0022*/ 	.byte	0x01
	.zero		1


	//----- nvinfo : EIATTR_MERCURY_ISA_VERSION
	.align		4
        /*0024*/ 	.byte	0x03, 0x5f
        /*0026*/ 	.short	0x0101


	//----- nvinfo : EIATTR_VRC_CTA_INIT_COUNT
	.align		4
        /*0028*/ 	.byte	0x02, 0x4a
	.zero		1
	.zero		1


	//----- nvinfo : EIATTR_MBARRIER_INSTR_OFFSETS
	.align		4
        /*002c*/ 	.byte	0x04, 0x39
        /*002e*/ 	.short	(.L_478 - .L_477)


	//   ....[0]....
.L_477:
        /*0030*/ 	.word	0x00000480
        /*0034*/ 	.word	0x000000ff
        /*0038*/ 	.word	0x00012000
        /*003c*/ 	.short	0x0100
        /*003e*/ 	.byte	0x06
	.zero		1


	//   ....[1]....
        /*0040*/ 	.word	0x00000560
        /*0044*/ 	.word	0x00000006
        /*0048*/ 	.word	0x00012000
        /*004c*/ 	.short	0x010a
        /*004e*/ 	.byte	0xff
	.zero		1


	//----- nvinfo : EIATTR_NUM_MBARRIERS
	.align		4
.L_478:
        /*0050*/ 	.byte	0x03, 0x38
        /*0052*/ 	.short	0x0001


	//----- nvinfo : EIATTR_EXIT_INSTR_OFFSETS
	.align		4
        /*0054*/ 	.byte	0x04, 0x1c
        /*0056*/ 	.short	(.L_480 - .L_479)


	//   ....[0]....
.L_479:
        /*0058*/ 	.word	0x00000280


	//   ....[1]....
        /*005c*/ 	.word	0x00000fb0


	//   ....[2]....
        /*0060*/ 	.word	0x000010f0


	//   ....[3]....
        /*0064*/ 	.word	0x00001110


	//----- nvinfo : EIATTR_MAX_THREADS
	.align		4
.L_480:
        /*0068*/ 	.byte	0x04, 0x05
        /*006a*/ 	.short	(.L_482 - .L_481)
.L_481:
        /*006c*/ 	.word	0x00000100
        /*0070*/ 	.word	0x00000001
        /*0074*/ 	.word	0x00000001


	//----- nvinfo : EIATTR_CRS_STACK_SIZE
	.align		4
.L_482:
        /*0078*/ 	.byte	0x04, 0x1e
        /*007a*/ 	.short	(.L_484 - .L_483)
.L_483:
        /*007c*/ 	.word	0x00000000


	//----- nvinfo : EIATTR_CBANK_PARAM_SIZE
	.align		4
.L_484:
        /*0080*/ 	.byte	0x03, 0x19
        /*0082*/ 	.short	0x0070


	//----- nvinfo : EIATTR_PARAM_CBANK
	.align		4
        /*0084*/ 	.byte	0x04, 0x0a
        /*0086*/ 	.short	(.L_486 - .L_485)
	.align		4
.L_485:
        /*0088*/ 	.word	index@(.nv.constant0._ZN7cutlass13device_kernelIN5flash32FlashAttnBwdPostprocessConvertdQIN4cute5tupleIJNS3_1CILi128EEENS5_ILi96EEEEEENS_6half_tEfNS_4arch4Sm90ELi256ENS3_8TiledMMAINS3_8MMA_AtomIJNS3_4SM904GMMA25MMA_64x96x16_F32F16F16_RSILNSF_5MajorE0ELSH_1ELNSF_7ScaleInE1ELSI_1EEEEEENS3_6LayoutINS4_IJNS5_ILi2EEENS5_ILi1EEESN_EEENS4_IJSN_NS5_ILi0EEESP_EEEEENS4_IJNS3_10UnderscoreESS_SS_EEEEELb0EEEEEvNT_6ParamsE)
        /*008c*/ 	.short	0x0380
        /*008e*/ 	.short	0x0070


	//----- nvinfo : EIATTR_SW_WAR
	.align		4
.L_486:
        /*0090*/ 	.byte	0x04, 0x36
        /*0092*/ 	.short	(.L_488 - .L_487)
.L_487:
        /*0094*/ 	.word	0x00000008
.L_488:


//--------------------- .nv.info._ZN7cutlass13device_kernelIN5flash32FlashAttnBwdPostprocessConvertdQIN4cute5tupleIJNS3_1CILi64EEENS5_ILi96EEEEEENS_6half_tEfNS_4arch4Sm90ELi256ENS3_8TiledMMAINS3_8MMA_AtomIJNS3_4SM904GMMA25MMA_64x16x16_F32F16F16_SSILNSF_5MajorE0ELSH_1ELNSF_7ScaleInE1ELSI_1EEEEEENS3_6LayoutINS4_IJNS5_ILi1EEENS5_ILi2EEESM_EEENS4_IJNS5_ILi0EEESM_SP_EEEEENS4_IJNS3_10UnderscoreESS_SS_EEEEELb0EEEEEvNT_6ParamsE --------------------------
	.section	.nv.info._ZN7cutlass13device_kernelIN5flash32FlashAttnBwdPostprocessConvertdQIN4cute5tupleIJNS3_1CILi64EEENS5_ILi96EEEEEENS_6half_tEfNS_4arch4Sm90ELi256ENS3_8TiledMMAINS3_8MMA_AtomIJNS3_4SM904GMMA25MMA_64x16x16_F32F16F16_SSILNSF_5MajorE0ELSH_1ELNSF_7ScaleInE1ELSI_1EEEEEENS3_6LayoutINS4_IJNS5_ILi1EEENS5_ILi2EEESM_EEENS4_IJNS5_ILi0EEESM_SP_EEEEENS4_IJNS3_10UnderscoreESS_SS_EEEEELb0EEEEEvNT_6ParamsE,"",@"SHT_CUDA_INFO"
	.sectionflags	@""
	.align	4


	//----- nvinfo : EIATTR_CUDA_API_VERSION
	.align		4
        /*0000*/ 	.byte	0x04, 0x37
        /*0002*/ 	.short	(.L_490 - .L_489)
.L_489:
        /*0004*/ 	.word	0x00000082


	//----- nvinfo : EIATTR_KPARAM_INFO
	.align		4
.L_490:
        /*0008*/ 	.byte	0x04, 0x17
        /*000a*/ 	.short	(.L_492 - .L_491)
.L_491:
        /*000c*/ 	.word	0x00000000
        /*0010*/ 	.short	0x0000
        /*0012*/ 	.short	0x0000
        /*0014*/ 	.byte	0x00, 0xf0, 0xc1, 0x01


	//----- nvinfo : EIATTR_SPARSE_MMA_MASK
	.align		4
.L_492:
        /*0018*/ 	.byte	0x03, 0x50
        /*001a*/ 	.short	0x0000


	//----- nvinfo : EIATTR_MAXREG_COUNT
	.align		4
        /*001c*/ 	.byte	0x03, 0x1b
        /*001e*/ 	.short	0x0080


	//----- nvinfo : EIATTR_NUM_BARRIERS
	.align		4
        /*0020*/ 	.byte	0x02, 0x4c
        /*0022*/ 	.byte	0x01
	.zero		1


	//----- nvinfo : EIATTR_MERCURY_ISA_VERSION
	.align		4
        /*0024*/ 	.byte	0x03, 0x5f
        /*0026*/ 	.short	0x0101


	//----- nvinfo : EIATTR_VRC_CTA_INIT_COUNT
	.align		4
        /*0028*/ 	.byte	0x02, 0x4a
	.zero		1
	.zero		1


	//----- nvinfo : EIATTR_MBARRIER_INSTR_OFFSETS
	.align		4
        /*002c*/ 	.byte	0x04, 0x39
        /*002e*/ 	.short	(.L_494 - .L_493)


	//   ....[0]....
.L_493:
        /*0030*/ 	.word	0x00000480
        /*0034*/ 	.word	0x000000ff
        /*0038*/ 	.word	0x00009000
        /*003c*/ 	.short	0x0100
        /*003e*/ 	.byte	0x06
	.zero		1


	//   ....[1]....
        /*0040*/ 	.word	0x00000560
        /*0044*/ 	.word	0x00000005
        /*0048*/ 	.word	0x00009000
        /*004c*/ 	.short	0x010a
        /*004e*/ 	.byte	0xff
	.zero		1


	//----- nvinfo : EIATTR_NUM_MBARRIERS
	.align		4
.L_494:
        /*0050*/ 	.byte	0x03, 0x38
        /*0052*/ 	.short	0x0001


	//----- nvinfo : EIATTR_EXIT_INSTR_OFFSETS
	.align		4
        /*0054*/ 	.byte	0x04, 0x1c
        /*0056*/ 	.short	(.L_496 - .L_495)


	//   ....[0]....
.L_495:
        /*0058*/ 	.word	0x00000280


	//   ....[1]....
        /*005c*/ 	.word	0x000009d0


	//   ....[2]....
        /*0060*/ 	.word	0x00000c40


	//   ....[3]....
        /*0064*/ 	.word	0x00000c70


	//----- nvinfo : EIATTR_MAX_THREADS
	.align		4
.L_496:
        /*0068*/ 	.byte	0x04, 0x05
        /*006a*/ 	.short	(.L_498 - .L_497)
.L_497:
        /*006c*/ 	.word	0x00000100
        /*0070*/ 	.word	0x00000001
        /*0074*/ 	.word	0x00000001


	//----- nvinfo : EIATTR_CRS_STACK_SIZE
	.align		4
.L_498:
        /*0078*/ 	.byte	0x04, 0x1e
        /*007a*/ 	.short	(.L_500 - .L_499)
.L_499:
        /*007c*/ 	.word	0x00000000


	//----- nvinfo : EIATTR_CBANK_PARAM_SIZE
	.align		4
.L_500:
        /*0080*/ 	.byte	0x03, 0x19
        /*0082*/ 	.short	0x0070


	//----- nvinfo : EIATTR_PARAM_CBANK
	.align		4
        /*0084*/ 	.byte	0x04, 0x0a
        /*0086*/ 	.short	(.L_502 - .L_501)
	.align		4
.L_501:
        /*0088*/ 	.word	index@(.nv.constant0._ZN7cutlass13device_kernelIN5flash32FlashAttnBwdPostprocessConvertdQIN4cute5tupleIJNS3_1CILi64EEENS5_ILi96EEEEEENS_6half_tEfNS_4arch4Sm90ELi256ENS3_8TiledMMAINS3_8MMA_AtomIJNS3_4SM904GMMA25MMA_64x16x16_F32F16F16_SSILNSF_5MajorE0ELSH_1ELNSF_7ScaleInE1ELSI_1EEEEEENS3_6LayoutINS4_IJNS5_ILi1EEENS5_ILi2EEESM_EEENS4_IJNS5_ILi0EEESM_SP_EEEEENS4_IJNS3_10UnderscoreESS_SS_EEEEELb0EEEEEvNT_6ParamsE)
        /*008c*/ 	.short	0x0380
        /*008e*/ 	.short	0x0070


	//----- nvinfo : EIATTR_SW_WAR
	.align		4
.L_502:
        /*0090*/ 	.byte	0x04, 0x36
        /*0092*/ 	.short	(.L_504 - .L_503)
.L_503:
        /*0094*/ 	.word	0x00000008
.L_504:


//--------------------- .nv.info._ZN7cutlass13device_kernelIN5flash11enable_sm90INS1_16FlashAttnBwdSm90INS1_25CollectiveMainloopBwdSm90ILi2ELi2ELi2EN4cute5tupleIJNS5_1CILi1EEES8_S8_EEENS6_IJNS7_ILi64EEENS7_ILi128EEENS7_ILi96EEEEEENS_6half_tEfNS_4arch4Sm90ELb1ELb0ELb1ELb1ELb1ELb1ELb0ELb0ELi2ELi1ELi2ELi1ELb1EEENS1_24CollectiveEpilogueBwdGQAISD_fSG_Li256ELb1ELb1EEENS1_25SingleTileBwdLPTSchedulerILb1ELi128ELb1EEEEEEEEEvNT_6ParamsE --------------------------
	.section	.nv.info._ZN7cutlass13device_kernelIN5flash11enable_sm90INS1_16FlashAttnBwdSm90INS1_25CollectiveMainloopBwdSm90ILi2ELi2ELi2EN4cute5tupleIJNS5_1CILi1EEES8_S8_EEENS6_IJNS7_ILi64EEENS7_ILi128EEENS7_ILi96EEEEEENS_6half_tEfNS_4arch4Sm90ELb1ELb0ELb1ELb1ELb1ELb1ELb0ELb0ELi2ELi1ELi2ELi1ELb1EEENS1_24CollectiveEpilogueBwdGQAISD_fSG_Li256ELb1ELb1EEENS1_25SingleTileBwdLPTSchedulerILb1ELi128ELb1EEEEEEEEEvNT_6ParamsE,"",@"SHT_CUDA_INFO"
	.sectionflags	@""
	.align	4


	//----- nvinfo : EIATTR_CUDA_API_VERSION
	.align		4
        /*0000*/ 	.byte	0x04, 0x37
        /*0002*/ 	.short	(.L_506 - .L_505)
.L_505:
        /*0004*/ 	.word	0x00000082


	//----- nvinfo : EIATTR_KPARAM_INFO
	.align		4
.L_506:
        /*0008*/ 	.byte	0x04, 0x17
        /*000a*/ 	.short	(.L_508 - .L_507)
.L_507:
        /*000c*/ 	.word	0x00000000
        /*0010*/ 	.short	0x0000
        /*0012*/ 	.short	0x0000
        /*0014*/ 	.byte	0x00, 0xf0, 0x01, 0x1c


	//----- nvinfo : EIATTR_SPARSE_MMA_MASK
	.align		4
.L_508:
        /*0018*/ 	.byte	0x03, 0x50
        /*001a*/ 	.short	0x0000


	//----- nvinfo : EIATTR_MAXREG_COUNT
	.align		4
        /*001c*/ 	.byte	0x03, 0x1b
        /*001e*/ 	.short	0x00a8


	//----- nvinfo : EIATTR_MERCURY_ISA_VERSION
	.align		4
        /*0020*/ 	.byte	0x03, 0x5f
        /*0022*/ 	.short	0x0101


	//----- nvinfo : EIATTR_VRC_CTA_INIT_COUNT
	.align		4
        /*0024*/ 	.byte	0x02, 0x4a
	.zero		1
	.zero		1


	//----- nvinfo : EIATTR_EXIT_INSTR_OFFSETS
	.align		4
        /*0028*/ 	.byte	0x04, 0x1c
        /*002a*/ 	.short	(.L_510 - .L_509)


	//   ....[0]....
.L_509:
        /*002c*/ 	.word	0x00000010


	//----- nvinfo : EIATTR_MAX_THREADS
	.align		4
.L_510:
        /*0030*/ 	.byte	0x04, 0x05
        /*0032*/ 	.short	(.L_512 - .L_511)
.L_511:
        /*0034*/ 	.word	0x00000180
        /*0038*/ 	.word	0x00000001
        /*003c*/ 	.word	0x00000001


	//----- nvinfo : EIATTR_CBANK_PARAM_SIZE
	.align		4
.L_512:
        /*0040*/ 	.byte	0x03, 0x19
        /*0042*/ 	.short	0x0700


	//----- nvinfo : EIATTR_PARAM_CBANK
	.align		4
        /*0044*/ 	.byte	0x04, 0x0a
        /*0046*/ 	.short	(.L_514 - .L_513)
	.align		4
.L_513:
        /*0048*/ 	.word	index@(.nv.constant0._ZN7cutlass13device_kernelIN5flash11enable_sm90INS1_16FlashAttnBwdSm90INS1_25CollectiveMainloopBwdSm90ILi2ELi2ELi2EN4cute5tupleIJNS5_1CILi1EEES8_S8_EEENS6_IJNS7_ILi64EEENS7_ILi128EEENS7_ILi96EEEEEENS_6half_tEfNS_4arch4Sm90ELb1ELb0ELb1ELb1ELb1ELb1ELb0ELb0ELi2ELi1ELi2ELi1ELb1EEENS1_24CollectiveEpilogueBwdGQAISD_fSG_Li256ELb1ELb1EEENS1_25SingleTileBwdLPTSchedulerILb1ELi128ELb1EEEEEEEEEvNT_6ParamsE)
        /*004c*/ 	.short	0x0380
        /*004e*/ 	.short	0x0700


	//----- nvinfo : EIATTR_SW_WAR
	.align		4
.L_514:
        /*0050*/ 	.byte	0x04, 0x36
        /*0052*/ 	.short	(.L_516 - .L_515)
.L_515:
        /*0054*/ 	.word	0x00000008
.L_516:


//--------------------- .nv.info._ZN7cutlass13device_kernelIN5flash22FlashAttnBwdPreprocessIN4cute5tupleIJNS3_1CILi64EEENS5_ILi96EEEEEENS_6half_tEfNS_4arch4Sm90ELb1ELb1EEEEEvNT_6ParamsE --------------------------
	.section	.nv.info._ZN7cutlass13device_kernelIN5flash22FlashAttnBwdPreprocessIN4cute5tupleIJNS3_1CILi64EEENS5_ILi96EEEEEENS_6half_tEfNS_4arch4Sm90ELb1ELb1EEEEEvNT_6ParamsE,"",@"SHT_CUDA_INFO"
	.sectionflags	@""
	.align	4


	//----- nvinfo : EIATTR_CUDA_API_VERSION
	.align		4
        /*0000*/ 	.byte	0x04, 0x37
        /*0002*/ 	.short	(.L_518 - .L_517)
.L_517:
        /*0004*/ 	.word	0x00000082


	//----- nvinfo : EIATTR_KPARAM_INFO
	.align		4
.L_518:
        /*0008*/ 	.byte	0x04, 0x17
        /*000a*/ 	.short	(.L_520 - .L_519)
.L_519:
        /*000c*/ 	.word	0x00000000
        /*0010*/ 	.short	0x0000
        /*0012*/ 	.short	0x0000
        /*0014*/ 	.byte	0x00, 0xf0, 0xc1, 0x03


	//----- nvinfo : EIATTR_SPARSE_MMA_MASK
	.align		4
.L_520:
        /*0018*/ 	.byte	0x03, 0x50
        /*001a*/ 	.short	0x0000


	//----- nvinfo : EIATTR_MAXREG_COUNT
	.align		4
        /*001c*/ 	.byte	0x03, 0x1b
        /*001e*/ 	.short	0x0080


	//----- nvinfo : EIATTR_MERCURY_ISA_VERSION
	.align		4
        /*0020*/ 	.byte	0x03, 0x5f
        /*0022*/ 	.short	0x0101


	//----- nvinfo : EIATTR_COOP_GROUP_MASK_REGIDS
	.align		4
        /*0024*/ 	.byte	0x04, 0x29
        /*0026*/ 	.short	(.L_522 - .L_521)


	//   ....[0]....
.L_521:
        /*0028*/ 	.word	0xffffffff


	//   ....[1]....
        /*002c*/ 	.word	0xffffffff


	//----- nvinfo : EIATTR_COOP_GROUP_INSTR_OFFSETS
	.align		4
.L_522:
        /*0030*/ 	.byte	0x04, 0x28
        /*0032*/ 	.short	(.L_524 - .L_523)


	//   ....[0]....
.L_523:
        /*0034*/ 	.word	0x00000d30


	//   ....[1]....
        /*0038*/ 	.word	0x00000df0


	//----- nvinfo : EIATTR_VRC_CTA_INIT_COUNT
	.align		4
.L_524:
        /*003c*/ 	.byte	0x02, 0x4a
	.zero		1
	.zero		1


	//----- nvinfo : EIATTR_EXIT_INSTR_OFFSETS
	.align		4
        /*0040*/ 	.byte	0x04, 0x1c
        /*0042*/ 	.short	(.L_526 - .L_525)


	//   ....[0]....
.L_525:
        /*0044*/ 	.word	0x00000280


	//   ....[1]....
        /*0048*/ 	.word	0x00001170


	//   ....[2]....
        /*004c*/ 	.word	0x000011f0


	//----- nvinfo : EIATTR_MAX_THREADS
	.align		4
.L_526:
        /*0050*/ 	.byte	0x04, 0x05
        /*0052*/ 	.short	(.L_528 - .L_527)
.L_527:
        /*0054*/ 	.word	0x00000100
        /*0058*/ 	.word	0x00000001
        /*005c*/ 	.word	0x00000001


	//----- nvinfo : EIATTR_CRS_STACK_SIZE
	.align		4
.L_528:
        /*0060*/ 	.byte	0x04, 0x1e
        /*0062*/ 	.short	(.L_530 - .L_529)
.L_529:
        /*0064*/ 	.word	0x00000000


	//----- nvinfo : EIATTR_CBANK_PARAM_SIZE
	.align		4
.L_530:
        /*0068*/ 	.byte	0x03, 0x19
        /*006a*/ 	.short	0x00f0


	//----- nvinfo : EIATTR_PARAM_CBANK
	.align		4
        /*006c*/ 	.byte	0x04, 0x0a
        /*006e*/ 	.short	(.L_532 - .L_531)
	.align		4
.L_531:
        /*0070*/ 	.word	index@(.nv.constant0._ZN7cutlass13device_kernelIN5flash22FlashAttnBwdPreprocessIN4cute5tupleIJNS3_1CILi64EEENS5_ILi96EEEEEENS_6half_tEfNS_4arch4Sm90ELb1ELb1EEEEEvNT_6ParamsE)
        /*0074*/ 	.short	0x0380
        /*0076*/ 	.short	0x00f0


	//----- nvinfo : EIATTR_SW_WAR
	.align		4
.L_532:
        /*0078*/ 	.byte	0x04, 0x36
        /*007a*/ 	.short	(.L_534 - .L_533)
.L_533:
        /*007c*/ 	.word	0x00000008
.L_534:


//--------------------- .nv.callgraph             --------------------------
	.section	.nv.callgraph,"",@"SHT_CUDA_CALLGRAPH"
	.align	4
	.sectionentsize	8
	.align		4
        /*0000*/ 	.word	0x00000000
	.align		4
        /*0004*/ 	.word	0xffffffff
	.align		4
        /*0008*/ 	.word	0x00000000
	.align		4
        /*000c*/ 	.word	0xfffffffe
	.align		4
        /*0010*/ 	.word	0x00000000
	.align		4
        /*0014*/ 	.word	0xfffffffd
	.align		4
        /*0018*/ 	.word	0x00000000
	.align		4
        /*001c*/ 	.word	0xfffffffc


//--------------------- .nv.constant4             --------------------------
	.section	.nv.constant4,"a",@progbits
	.align	8
	.align		8
.nv.constant4:
        /*0000*/ 	.dword	_ZN73_INTERNAL_81be74fe_37_flash_bwd_hdim96_fp16_softcap_sm90_cu_f3e6f9ee_30554cuda3std3__45__cpo5beginE
	.align		8
        /*0008*/ 	.dword	_ZN73_INTERNAL_81be74fe_37_flash_bwd_hdim96_fp16_softcap_sm90_cu_f3e6f9ee_30554cuda3std3__45__cpo3endE
	.align		8
        /*0010*/ 	.dword	_ZN73_INTERNAL_81be74fe_37_flash_bwd_hdim96_fp16_softcap_sm90_cu_f3e6f9ee_30554cuda3std3__45__cpo6cbeginE
	.align		8
        /*0018*/ 	.dword	_ZN73_INTERNAL_81be74fe_37_flash_bwd_hdim96_fp16_softcap_sm90_cu_f3e6f9ee_30554cuda3std3__45__cpo4cendE
	.align		8
        /*0020*/ 	.dword	_ZN73_INTERNAL_81be74fe_37_flash_bwd_hdim96_fp16_softcap_sm90_cu_f3e6f9ee_30554cuda3std3__475_GLOBAL__N__81be74fe_37_flash_bwd_hdim96_fp16_softcap_sm90_cu_f3e6f9ee_30556ignoreE
	.align		8
        /*0028*/ 	.dword	_ZN73_INTERNAL_81be74fe_37_flash_bwd_hdim96_fp16_softcap_sm90_cu_f3e6f9ee_30554cuda3std3__419piecewise_constructE
	.align		8
        /*0030*/ 	.dword	_ZN73_INTERNAL_81be74fe_37_flash_bwd_hdim96_fp16_softcap_sm90_cu_f3e6f9ee_30554cuda3std3__48in_placeE
	.align		8
        /*0038*/ 	.dword	_ZN73_INTERNAL_81be74fe_37_flash_bwd_hdim96_fp16_softcap_sm90_cu_f3e6f9ee_30554cuda3std6ranges3__45__cpo4swapE
	.align		8
        /*0040*/ 	.dword	_ZN73_INTERNAL_81be74fe_37_flash_bwd_hdim96_fp16_softcap_sm90_cu_f3e6f9ee_30554cuda3std6ranges3__45__cpo9iter_moveE
	.align		8
        /*0048*/ 	.dword	_ZN73_INTERNAL_81be74fe_37_flash_bwd_hdim96_fp16_softcap_sm90_cu_f3e6f9ee_30554cute7productE
	.align		8
        /*0050*/ 	.dword	_ZN73_INTERNAL_81be74fe_37_flash_bwd_hdim96_fp16_softcap_sm90_cu_f3e6f9ee_30554cute1_E


//--------------------- .text._ZN7cutlass13device_kernelIN5flash11enable_sm90INS1_16FlashAttnBwdSm90INS1_25CollectiveMainloopBwdSm90ILi2ELi2ELi2EN4cute5tupleIJNS5_1CILi1EEES8_S8_EEENS6_IJNS7_ILi64EEENS7_ILi128EEENS7_ILi96EEEEEENS_6half_tEfNS_4arch4Sm90ELb0ELb0ELb1ELb0ELb0ELb1ELb0ELb0ELi2ELi1ELi2ELi1ELb1EEENS1_21CollectiveEpilogueBwdISD_SE_SG_Li256ELb0ELb0ELi1EEENS1_19SingleTileSchedulerILb0ELb0ELb0ELi128EEEEEEEEEvNT_6ParamsE --------------------------
	.section	.text._ZN7cutlass13device_kernelIN5flash11enable_sm90INS1_16FlashAttnBwdSm90INS1_25CollectiveMainloopBwdSm90ILi2ELi2ELi2EN4cute5tupleIJNS5_1CILi1EEES8_S8_EEENS6_IJNS7_ILi64EEENS7_ILi128EEENS7_ILi96EEEEEENS_6half_tEfNS_4arch4Sm90ELb0ELb0ELb1ELb0ELb0ELb1ELb0ELb0ELi2ELi1ELi2ELi1ELb1EEENS1_21CollectiveEpilogueBwdISD_SE_SG_Li256ELb0ELb0ELi1EEENS1_19SingleTileSchedulerILb0ELb0ELb0ELi128EEEEEEEEEvNT_6ParamsE,"ax",@progbits
	.align	128
.text._ZN7cutlass13device_kernelIN5flash11enable_sm90INS1_16FlashAttnBwdSm90INS1_25CollectiveMainloopBwdSm90ILi2ELi2ELi2EN4cute5tupleIJNS5_1CILi1EEES8_S8_EEENS6_IJNS7_ILi64EEENS7_ILi128EEENS7_ILi96EEEEEENS_6half_tEfNS_4arch4Sm90ELb0ELb0ELb1ELb0ELb0ELb1ELb0ELb0ELi2ELi1ELi2ELi1ELb1EEENS1_21CollectiveEpilogueBwdISD_SE_SG_Li256ELb0ELb0ELi1EEENS1_19SingleTileSchedulerILb0ELb0ELb0ELi128EEEEEEEEEvNT_6ParamsE:
        .type           _ZN7cutlass13device_kernelIN5flash11enable_sm90INS1_16FlashAttnBwdSm90INS1_25CollectiveMainloopBwdSm90ILi2ELi2ELi2EN4cute5tupleIJNS5_1CILi1EEES8_S8_EEENS6_IJNS7_ILi64EEENS7_ILi128EEENS7_ILi96EEEEEENS_6half_tEfNS_4arch4Sm90ELb0ELb0ELb1ELb0ELb0ELb1ELb0ELb0ELi2ELi1ELi2ELi1ELb1EEENS1_21CollectiveEpilogueBwdISD_SE_SG_Li256ELb0ELb0ELi1EEENS1_19SingleTileSchedulerILb0ELb0ELb0ELi128EEEEEEEEEvNT_6ParamsE,@function
        .size           _ZN7cutlass13device_kernelIN5flash11enable_sm90INS1_16FlashAttnBwdSm90INS1_25CollectiveMainloopBwdSm90ILi2ELi2ELi2EN4cute5tupleIJNS5_1CILi1EEES8_S8_EEENS6_IJNS7_ILi64EEENS7_ILi128EEENS7_ILi96EEEEEENS_6half_tEfNS_4arch4Sm90ELb0ELb0ELb1ELb0ELb0ELb1ELb0ELb0ELi2ELi1ELi2ELi1ELb1EEENS1_21CollectiveEpilogueBwdISD_SE_SG_Li256ELb0ELb0ELi1EEENS1_19SingleTileSchedulerILb0ELb0ELb0ELi128EEEEEEEEEvNT_6ParamsE,(.L_x_66 - _ZN7cutlass13device_kernelIN5flash11enable_sm90INS1_16FlashAttnBwdSm90INS1_25CollectiveMainloopBwdSm90ILi2ELi2ELi2EN4cute5tupleIJNS5_1CILi1EEES8_S8_EEENS6_IJNS7_ILi64EEENS7_ILi128EEENS7_ILi96EEEEEENS_6half_tEfNS_4arch4Sm90ELb0ELb0ELb1ELb0ELb0ELb1ELb0ELb0ELi2ELi1ELi2ELi1ELb1EEENS1_21CollectiveEpilogueBwdISD_SE_SG_Li256ELb0ELb0ELi1EEENS1_19SingleTileSchedulerILb0ELb0ELb0ELi128EEEEEEEEEvNT_6ParamsE)
        .other          _ZN7cutlass13device_kernelIN5flash11enable_sm90INS1_16FlashAttnBwdSm90INS1_25CollectiveMainloopBwdSm90ILi2ELi2ELi2EN4cute5tupleIJNS5_1CILi1EEES8_S8_EEENS6_IJNS7_ILi64EEENS7_ILi128EEENS7_ILi96EEEEEENS_6half_tEfNS_4arch4Sm90ELb0ELb0ELb1ELb0ELb0ELb1ELb0ELb0ELi2ELi1ELi2ELi1ELb1EEENS1_21CollectiveEpilogueBwdISD_SE_SG_Li256ELb0ELb0ELi1EEENS1_19SingleTileSchedulerILb0ELb0ELb0ELi128EEEEEEEEEvNT_6ParamsE,@"STO_CUDA_ENTRY STV_DEFAULT"
_ZN7cutlass13device_kernelIN5flash11enable_sm90INS1_16FlashAttnBwdSm90INS1_25CollectiveMainloopBwdSm90ILi2ELi2ELi2EN4cute5tupleIJNS5_1CILi1EEES8_S8_EEENS6_IJNS7_ILi64EEENS7_ILi128EEENS7_ILi96EEEEEENS_6half_tEfNS_4arch4Sm90ELb0ELb0ELb1ELb0ELb0ELb1ELb0ELb0ELi2ELi1ELi2ELi1ELb1EEENS1_21CollectiveEpilogueBwdISD_SE_SG_Li256ELb0ELb0ELi1EEENS1_19SingleTileSchedulerILb0ELb0ELb0ELi128EEEEEEEEEvNT_6ParamsE:
[----:B------:R-:W-:Y:S01]  /*0000*/  LDC R1, c[0x0][0x37c] ;  /* 0x0000df00ff017b82 */ /* 0x000fe20000000800 */
[----:B------:R-:W-:Y:S05]  /*0010*/  EXIT ;  /* 0x000000000000794d */ /* 0x000fea0003800000 */
.L_x_0:
[----:B------:R-:W-:-:S00]  /*0020*/  BRA `(.L_x_0) ;  /* 0xfffffffc00fc7947 */ /* 0x000fc0000383ffff */
[----:B------:R-:W-:-:S00]  /*0030*/  NOP ;  /* 0x0000000000007918 */ /* 0x000fc00000000000 */
        /* <DEDUP_REMOVED lines=12> */
.L_x_66:


//--------------------- .text._ZN7cutlass13device_kernelIN5flash11enable_sm90INS1_16FlashAttnBwdSm90INS1_25CollectiveMainloopBwdSm90ILi2ELi2ELi2EN4cute5tupleIJNS5_1CILi1EEES8_S8_EEENS6_IJNS7_ILi64EEENS7_ILi128EEENS7_ILi96EEEEEENS_6half_tEfNS_4arch4Sm90ELb0ELb0ELb1ELb0ELb1ELb1ELb0ELb0ELi2ELi1ELi2ELi1ELb1EEENS1_21CollectiveEpilogueBwdISD_SE_SG_Li256ELb0ELb0ELi1EEENS1_19SingleTileSchedulerILb0ELb0ELb0ELi128EEEEEEEEEvNT_6ParamsE --------------------------
	.section	.text._ZN7cutlass13device_kernelIN5flash11enable_sm90INS1_16FlashAttnBwdSm90INS1_25CollectiveMainloopBwdSm90ILi2ELi2ELi2EN4cute5tupleIJNS5_1CILi1EEES8_S8_EEENS6_IJNS7_ILi64EEENS7_ILi128EEENS7_ILi96EEEEEENS_6half_tEfNS_4arch4Sm90ELb0ELb0ELb1ELb0ELb1ELb1ELb0ELb0ELi2ELi1ELi2ELi1ELb1EEENS1_21CollectiveEpilogueBwdISD_SE_SG_Li256ELb0ELb0ELi1EEENS1_19SingleTileSchedulerILb0ELb0ELb0ELi128EEEEEEEEEvNT_6ParamsE,"ax",@progbits
	.align	128
.text._ZN7cutlass13device_kernelIN5flash11enable_sm90INS1_16FlashAttnBwdSm90INS1_25CollectiveMainloopBwdSm90ILi2ELi2ELi2EN4cute5tupleIJNS5_1CILi1EEES8_S8_EEENS6_IJNS7_ILi64EEENS7_ILi128EEENS7_ILi96EEEEEENS_6half_tEfNS_4arch4Sm90ELb0ELb0ELb1ELb0ELb1ELb1ELb0ELb0ELi2ELi1ELi2ELi1ELb1EEENS1_21CollectiveEpilogueBwdISD_SE_SG_Li256ELb0ELb0ELi1EEENS1_19SingleTileSchedulerILb0ELb0ELb0ELi128EEEEEEEEEvNT_6ParamsE:
        .type           _ZN7cutlass13device_kernelIN5flash11enable_sm90INS1_16FlashAttnBwdSm90INS1_25CollectiveMainloopBwdSm90ILi2ELi2ELi2EN4cute5tupleIJNS5_1CILi1EEES8_S8_EEENS6_IJNS7_ILi64EEENS7_ILi128EEENS7_ILi96EEEEEENS_6half_tEfNS_4arch4Sm90ELb0ELb0ELb1ELb0ELb1ELb1ELb0ELb0ELi2ELi1ELi2ELi1ELb1EEENS1_21CollectiveEpilogueBwdISD_SE_SG_Li256ELb0ELb0ELi1EEENS1_19SingleTileSchedulerILb0ELb0ELb0ELi128EEEEEEEEEvNT_6ParamsE,@function
        .size           _ZN7cutlass13device_kernelIN5flash11enable_sm90INS1_16FlashAttnBwdSm90INS1_25CollectiveMainloopBwdSm90ILi2ELi2ELi2EN4cute5tupleIJNS5_1CILi1EEES8_S8_EEENS6_IJNS7_ILi64EEENS7_ILi128EEENS7_ILi96EEEEEENS_6half_tEfNS_4arch4Sm90ELb0ELb0ELb1ELb0ELb1ELb1ELb0ELb0ELi2ELi1ELi2ELi1ELb1EEENS1_21CollectiveEpilogueBwdISD_SE_SG_Li256ELb0ELb0ELi1EEENS1_19SingleTileSchedulerILb0ELb0ELb0ELi128EEEEEEEEEvNT_6ParamsE,(.L_x_67 - _ZN7cutlass13device_kernelIN5flash11enable_sm90INS1_16FlashAttnBwdSm90INS1_25CollectiveMainloopBwdSm90ILi2ELi2ELi2EN4cute5tupleIJNS5_1CILi1EEES8_S8_EEENS6_IJNS7_ILi64EEENS7_ILi128EEENS7_ILi96EEEEEENS_6half_tEfNS_4arch4Sm90ELb0ELb0ELb1ELb0ELb1ELb1ELb0ELb0ELi2ELi1ELi2ELi1ELb1EEENS1_21CollectiveEpilogueBwdISD_SE_SG_Li256ELb0ELb0ELi1EEENS1_19SingleTileSchedulerILb0ELb0ELb0ELi128EEEEEEEEEvNT_6ParamsE)
        .other          _ZN7cutlass13device_kernelIN5flash11enable_sm90INS1_16FlashAttnBwdSm90INS1_25CollectiveMainloopBwdSm90ILi2ELi2ELi2EN4cute5tupleIJNS5_1CILi1EEES8_S8_EEENS6_IJNS7_ILi64EEENS7_ILi128EEENS7_ILi96EEEEEENS_6half_tEfNS_4arch4Sm90ELb0ELb0ELb1ELb0ELb1ELb1ELb0ELb0ELi2ELi1ELi2ELi1ELb1EEENS1_21CollectiveEpilogueBwdISD_SE_SG_Li256ELb0ELb0ELi1EEENS1_19SingleTileSchedulerILb0ELb0ELb0ELi128EEEEEEEEEvNT_6ParamsE,@"STO_CUDA_ENTRY STV_DEFAULT"
_ZN7cutlass13device_kernelIN5flash11enable_sm90INS1_16FlashAttnBwdSm90INS1_25CollectiveMainloopBwdSm90ILi2ELi2ELi2EN4cute5tupleIJNS5_1CILi1EEES8_S8_EEENS6_IJNS7_ILi64EEENS7_ILi128EEENS7_ILi96EEEEEENS_6half_tEfNS_4arch4Sm90ELb0ELb0ELb1ELb0ELb1ELb1ELb0ELb0ELi2ELi1ELi2ELi1ELb1EEENS1_21CollectiveEpilogueBwdISD_SE_SG_Li256ELb0ELb0ELi1EEENS1_19SingleTileSchedulerILb0ELb0ELb0ELi128EEEEEEEEEvNT_6ParamsE:
[----:B------:R-:W-:Y:S01]  /*0000*/  LDC R1, c[0x0][0x37c] ;  /* 0x0000df00ff017b82 */ /* 0x000fe20000000800 */
[----:B------:R-:W-:Y:S05]  /*0010*/  EXIT ;  /* 0x000000000000794d */ /* 0x000fea0003800000 */
.L_x_1:
        /* <DEDUP_REMOVED lines=14> */
.L_x_67:


//--------------------- .text._ZN7cutlass13device_kernelIN5flash11enable_sm90INS1_16FlashAttnBwdSm90INS1_25CollectiveMainloopBwdSm90ILi2ELi2ELi2EN4cute5tupleIJNS5_1CILi1EEES8_S8_EEENS6_IJNS7_ILi64EEENS7_ILi128EEENS7_ILi96EEEEEENS_6half_tEfNS_4arch4Sm90ELb0ELb0ELb1ELb0ELb0ELb1ELb0ELb0ELi2ELi1ELi2ELi1ELb1EEENS1_24CollectiveEpilogueBwdGQAISD_fSG_Li256ELb0ELb0EEENS1_19SingleTileSchedulerILb0ELb0ELb0ELi128EEEEEEEEEvNT_6ParamsE --------------------------
	.section	.text._ZN7cutlass13device_kernelIN5flash11enable_sm90INS1_16FlashAttnBwdSm90INS1_25CollectiveMainloopBwdSm90ILi2ELi2ELi2EN4cute5tupleIJNS5_1CILi1EEES8_S8_EEENS6_IJNS7_ILi64EEENS7_ILi128EEENS7_ILi96EEEEEENS_6half_tEfNS_4arch4Sm90ELb0ELb0ELb1ELb0ELb0ELb1ELb0ELb0ELi2ELi1ELi2ELi1ELb1EEENS1_24CollectiveEpilogueBwdGQAISD_fSG_Li256ELb0ELb0EEENS1_19SingleTileSchedulerILb0ELb0ELb0ELi128EEEEEEEEEvNT_6ParamsE,"ax",@progbits
	.align	128
.text._ZN7cutlass13device_kernelIN5flash11enable_sm90INS1_16FlashAttnBwdSm90INS1_25CollectiveMainloopBwdSm90ILi2ELi2ELi2EN4cute5tupleIJNS5_1CILi1EEES8_S8_EEENS6_IJNS7_ILi64EEENS7_ILi128EEENS7_ILi96EEEEEENS_6half_tEfNS_4arch4Sm90ELb0ELb0ELb1ELb0ELb0ELb1ELb0ELb0ELi2ELi1ELi2ELi1ELb1EEENS1_24CollectiveEpilogueBwdGQAISD_fSG_Li256ELb0ELb0EEENS1_19SingleTileSchedulerILb0ELb0ELb0ELi128EEEEEEEEEvNT_6ParamsE:
        .type           _ZN7cutlass13device_kernelIN5flash11enable_sm90INS1_16FlashAttnBwdSm90INS1_25CollectiveMainloopBwdSm90ILi2ELi2ELi2EN4cute5tupleIJNS5_1CILi1EEES8_S8_EEENS6_IJNS7_ILi64EEENS7_ILi128EEENS7_ILi96EEEEEENS_6half_tEfNS_4arch4Sm90ELb0ELb0ELb1ELb0ELb0ELb1ELb0ELb0ELi2ELi1ELi2ELi1ELb1EEENS1_24CollectiveEpilogueBwdGQAISD_fSG_Li256ELb0ELb0EEENS1_19SingleTileSchedulerILb0ELb0ELb0ELi128EEEEEEEEEvNT_6ParamsE,@function
        .size           _ZN7cutlass13device_kernelIN5flash11enable_sm90INS1_16FlashAttnBwdSm90INS1_25CollectiveMainloopBwdSm90ILi2ELi2ELi2EN4cute5tupleIJNS5_1CILi1EEES8_S8_EEENS6_IJNS7_ILi64EEENS7_ILi128EEENS7_ILi96EEEEEENS_6half_tEfNS_4arch4Sm90ELb0ELb0ELb1ELb0ELb0ELb1ELb0ELb0ELi2ELi1ELi2ELi1ELb1EEENS1_24CollectiveEpilogueBwdGQAISD_fSG_Li256ELb0ELb0EEENS1_19SingleTileSchedulerILb0ELb0ELb0ELi128EEEEEEEEEvNT_6ParamsE,(.L_x_68 - _ZN7cutlass13device_kernelIN5flash11enable_sm90INS1_16FlashAttnBwdSm90INS1_25CollectiveMainloopBwdSm90ILi2ELi2ELi2EN4cute5tupleIJNS5_1CILi1EEES8_S8_EEENS6_IJNS7_ILi64EEENS7_ILi128EEENS7_ILi96EEEEEENS_6half_tEfNS_4arch4Sm90ELb0ELb0ELb1ELb0ELb0ELb1ELb0ELb0ELi2ELi1ELi2ELi1ELb1EEENS1_24CollectiveEpilogueBwdGQAISD_fSG_Li256ELb0ELb0EEENS1_19SingleTileSchedulerILb0ELb0ELb0ELi128EEEEEEEEEvNT_6ParamsE)
        .other          _ZN7cutlass13device_kernelIN5flash11enable_sm90INS1_16FlashAttnBwdSm90INS1_25CollectiveMainloopBwdSm90ILi2ELi2ELi2EN4cute5tupleIJNS5_1CILi1EEES8_S8_EEENS6_IJNS7_ILi64EEENS7_ILi128EEENS7_ILi96EEEEEENS_6half_tEfNS_4arch4Sm90ELb0ELb0ELb1ELb0ELb0ELb1ELb0ELb0ELi2ELi1ELi2ELi1ELb1EEENS1_24CollectiveEpilogueBwdGQAISD_fSG_Li256ELb0ELb0EEENS1_19SingleTileSchedulerILb0ELb0ELb0ELi128EEEEEEEEEvNT_6ParamsE,@"STO_CUDA_ENTRY STV_DEFAULT"
_ZN7cutlass13device_kernelIN5flash11enable_sm90INS1_16FlashAttnBwdSm90INS1_25CollectiveMainloopBwdSm90ILi2ELi2ELi2EN4cute5tupleIJNS5_1CILi1EEES8_S8_EEENS6_IJNS7_ILi64EEENS7_ILi128EEENS7_ILi96EEEEEENS_6half_tEfNS_4arch4Sm90ELb0ELb0ELb1ELb0ELb0ELb1ELb0ELb0ELi2ELi1ELi2ELi1ELb1EEENS1_24CollectiveEpilogueBwdGQAISD_fSG_Li256ELb0ELb0EEENS1_19SingleTileSchedulerILb0ELb0ELb0ELi128EEEEEEEEEvNT_6ParamsE:
[----:B------:R-:W-:Y:S01]  /*0000*/  LDC R1, c[0x0][0x37c] ;  /* 0x0000df00ff017b82 */ /* 0x000fe20000000800 */
[----:B------:R-:W-:Y:S05]  /*0010*/  EXIT ;  /* 0x000000000000794d */ /* 0x000fea0003800000 */
.L_x_2:
        /* <DEDUP_REMOVED lines=14> */
.L_x_68:


//--------------------- .text._ZN7cutlass13device_kernelIN5flash11enable_sm90INS1_16FlashAttnBwdSm90INS1_25CollectiveMainloopBwdSm90ILi2ELi2ELi2EN4cute5tupleIJNS5_1CILi1EEES8_S8_EEENS6_IJNS7_ILi64EEENS7_ILi128EEENS7_ILi96EEEEEENS_6half_tEfNS_4arch4Sm90ELb0ELb0ELb1ELb0ELb1ELb1ELb0ELb0ELi2ELi1ELi2ELi1ELb1EEENS1_24CollectiveEpilogueBwdGQAISD_fSG_Li256ELb0ELb1EEENS1_19SingleTileSchedulerILb0ELb0ELb0ELi128EEEEEEEEEvNT_6ParamsE --------------------------
	.section	.text._ZN7cutlass13device_kernelIN5flash11enable_sm90INS1_16FlashAttnBwdSm90INS1_25CollectiveMainloopBwdSm90ILi2ELi2ELi2EN4cute5tupleIJNS5_1CILi1EEES8_S8_EEENS6_IJNS7_ILi64EEENS7_ILi128EEENS7_ILi96EEEEEENS_6half_tEfNS_4arch4Sm90ELb0ELb0ELb1ELb0ELb1ELb1ELb0ELb0ELi2ELi1ELi2ELi1ELb1EEENS1_24CollectiveEpilogueBwdGQAISD_fSG_Li256ELb0ELb1EEENS1_19SingleTileSchedulerILb0ELb0ELb0ELi128EEEEEEEEEvNT_6ParamsE,"ax",@progbits
	.align	128
.text._ZN7cutlass13device_kernelIN5flash11enable_sm90INS1_16FlashAttnBwdSm90INS1_25CollectiveMainloopBwdSm90ILi2ELi2ELi2EN4cute5tupleIJNS5_1CILi1EEES8_S8_EEENS6_IJNS7_ILi64EEENS7_ILi128EEENS7_ILi96EEEEEENS_6half_tEfNS_4arch4Sm90ELb0ELb0ELb1ELb0ELb1ELb1ELb0ELb0ELi2ELi1ELi2ELi1ELb1EEENS1_24CollectiveEpilogueBwdGQAISD_fSG_Li256ELb0ELb1EEENS1_19SingleTileSchedulerILb0ELb0ELb0ELi128EEEEEEEEEvNT_6ParamsE:
        .type           _ZN7cutlass13device_kernelIN5flash11enable_sm90INS1_16FlashAttnBwdSm90INS1_25CollectiveMainloopBwdSm90ILi2ELi2ELi2EN4cute5tupleIJNS5_1CILi1EEES8_S8_EEENS6_IJNS7_ILi64EEENS7_ILi128EEENS7_ILi96EEEEEENS_6half_tEfNS_4arch4Sm90ELb0ELb0ELb1ELb0ELb1ELb1ELb0ELb0ELi2ELi1ELi2ELi1ELb1EEENS1_24CollectiveEpilogueBwdGQAISD_fSG_Li256ELb0ELb1EEENS1_19SingleTileSchedulerILb0ELb0ELb0ELi128EEEEEEEEEvNT_6ParamsE,@function
        .size           _ZN7cutlass13device_kernelIN5flash11enable_sm90INS1_16FlashAttnBwdSm90INS1_25CollectiveMainloopBwdSm90ILi2ELi2ELi2EN4cute5tupleIJNS5_1CILi1EEES8_S8_EEENS6_IJNS7_ILi64EEENS7_ILi128EEENS7_ILi96EEEEEENS_6half_tEfNS_4arch4Sm90ELb0ELb0ELb1ELb0ELb1ELb1ELb0ELb0ELi2ELi1ELi2ELi1ELb1EEENS1_24CollectiveEpilogueBwdGQAISD_fSG_Li256ELb0ELb1EEENS1_19SingleTileSchedulerILb0ELb0ELb0ELi128EEEEEEEEEvNT_6ParamsE,(.L_x_69 - _ZN7cutlass13device_kernelIN5flash11enable_sm90INS1_16FlashAttnBwdSm90INS1_25CollectiveMainloopBwdSm90ILi2ELi2ELi2EN4cute5tupleIJNS5_1CILi1EEES8_S8_EEENS6_IJNS7_ILi64EEENS7_ILi128EEENS7_ILi96EEEEEENS_6half_tEfNS_4arch4Sm90ELb0ELb0ELb1ELb0ELb1ELb1ELb0ELb0ELi2ELi1ELi2ELi1ELb1EEENS1_24CollectiveEpilogueBwdGQAISD_fSG_Li256ELb0ELb1EEENS1_19SingleTileSchedulerILb0ELb0ELb0ELi128EEEEEEEEEvNT_6ParamsE)
        .other          _ZN7cutlass13device_kernelIN5flash11enable_sm90INS1_16FlashAttnBwdSm90INS1_25CollectiveMainloopBwdSm90ILi2ELi2ELi2EN4cute5tupleIJNS5_1CILi1EEES8_S8_EEENS6_IJNS7_ILi64EEENS7_ILi128EEENS7_ILi96EEEEEENS_6half_tEfNS_4arch4Sm90ELb0ELb0ELb1ELb0ELb1ELb1ELb0ELb0ELi2ELi1ELi2ELi1ELb1EEENS1_24CollectiveEpilogueBwdGQAISD_fSG_Li256ELb0ELb1EEENS1_19SingleTileSchedulerILb0ELb0ELb0ELi128EEEEEEEEEvNT_6ParamsE,@"STO_CUDA_ENTRY STV_DEFAULT"
_ZN7cutlass13device_kernelIN5flash11enable_sm90INS1_16FlashAttnBwdSm90INS1_25CollectiveMainloopBwdSm90ILi2ELi2ELi2EN4cute5tupleIJNS5_1CILi1EEES8_S8_EEENS6_IJNS7_ILi64EEENS7_ILi128EEENS7_ILi96EEEEEENS_6half_tEfNS_4arch4Sm90ELb0ELb0ELb1ELb0ELb1ELb1ELb0ELb0ELi2ELi1ELi2ELi1ELb1EEENS1_24CollectiveEpilogueBwdGQAISD_fSG_Li256ELb0ELb1EEENS1_19SingleTileSchedulerILb0ELb0ELb0ELi128EEEEEEEEEvNT_6ParamsE:
[----:B------:R-:W-:Y:S01]  /*0000*/  LDC R1, c[0x0][0x37c] ;  /* 0x0000df00ff017b82 */ /* 0x000fe20000000800 */
[----:B------:R-:W-:Y:S05]  /*0010*/  EXIT ;  /* 0x000000000000794d */ /* 0x000fea0003800000 */
.L_x_3:
        /* <DEDUP_REMOVED lines=14> */
.L_x_69:


//--------------------- .text._ZN7cutlass13device_kernelIN5flash11enable_sm90INS1_16FlashAttnBwdSm90INS1_25CollectiveMainloopBwdSm90ILi2ELi2ELi2EN4cute5tupleIJNS5_1CILi1EEES8_S8_EEENS6_IJNS7_ILi64EEENS7_ILi128EEENS7_ILi96EEEEEENS_6half_tEfNS_4arch4Sm90ELb0ELb0ELb1ELb1ELb0ELb1ELb0ELb0ELi2ELi1ELi2ELi1ELb1EEENS1_21CollectiveEpilogueBwdISD_SE_SG_Li256ELb1ELb0ELi1EEENS1_19SingleTileSchedulerILb1ELb0ELb0ELi128EEEEEEEEEvNT_6ParamsE --------------------------
	.section	.text._ZN7cutlass13device_kernelIN5flash11enable_sm90INS1_16FlashAttnBwdSm90INS1_25CollectiveMainloopBwdSm90ILi2ELi2ELi2EN4cute5tupleIJNS5_1CILi1EEES8_S8_EEENS6_IJNS7_ILi64EEENS7_ILi128EEENS7_ILi96EEEEEENS_6half_tEfNS_4arch4Sm90ELb0ELb0ELb1ELb1ELb0ELb1ELb0ELb0ELi2ELi1ELi2ELi1ELb1EEENS1_21CollectiveEpilogueBwdISD_SE_SG_Li256ELb1ELb0ELi1EEENS1_19SingleTileSchedulerILb1ELb0ELb0ELi128EEEEEEEEEvNT_6ParamsE,"ax",@progbits
	.align	128
.text._ZN7cutlass13device_kernelIN5flash11enable_sm90INS1_16FlashAttnBwdSm90INS1_25CollectiveMainloopBwdSm90ILi2ELi2ELi2EN4cute5tupleIJNS5_1CILi1EEES8_S8_EEENS6_IJNS7_ILi64EEENS7_ILi128EEENS7_ILi96EEEEEENS_6half_tEfNS_4arch4Sm90ELb0ELb0ELb1ELb1ELb0ELb1ELb0ELb0ELi2ELi1ELi2ELi1ELb1EEENS1_21CollectiveEpilogueBwdISD_SE_SG_Li256ELb1ELb0ELi1EEENS1_19SingleTileSchedulerILb1ELb0ELb0ELi128EEEEEEEEEvNT_6ParamsE:
        .type           _ZN7cutlass13device_kernelIN5flash11enable_sm90INS1_16FlashAttnBwdSm90INS1_25CollectiveMainloopBwdSm90ILi2ELi2ELi2EN4cute5tupleIJNS5_1CILi1EEES8_S8_EEENS6_IJNS7_ILi64EEENS7_ILi128EEENS7_ILi96EEEEEENS_6half_tEfNS_4arch4Sm90ELb0ELb0ELb1ELb1ELb0ELb1ELb0ELb0ELi2ELi1ELi2ELi1ELb1EEENS1_21CollectiveEpilogueBwdISD_SE_SG_Li256ELb1ELb0ELi1EEENS1_19SingleTileSchedulerILb1ELb0ELb0ELi128EEEEEEEEEvNT_6ParamsE,@function
        .size           _ZN7cutlass13device_kernelIN5flash11enable_sm90INS1_16FlashAttnBwdSm90INS1_25CollectiveMainloopBwdSm90ILi2ELi2ELi2EN4cute5tupleIJNS5_1CILi1EEES8_S8_EEENS6_IJNS7_ILi64EEENS7_ILi128EEENS7_ILi96EEEEEENS_6half_tEfNS_4arch4Sm90ELb0ELb0ELb1ELb1ELb0ELb1ELb0ELb0ELi2ELi1ELi2ELi1ELb1EEENS1_21CollectiveEpilogueBwdISD_SE_SG_Li256ELb1ELb0ELi1EEENS1_19SingleTileSchedulerILb1ELb0ELb0ELi128EEEEEEEEEvNT_6ParamsE,(.L_x_70 - _ZN7cutlass13device_kernelIN5flash11enable_sm90INS1_16FlashAttnBwdSm90INS1_25CollectiveMainloopBwdSm90ILi2ELi2ELi2EN4cute5tupleIJNS5_1CILi1EEES8_S8_EEENS6_IJNS7_ILi64EEENS7_ILi128EEENS7_ILi96EEEEEENS_6half_tEfNS_4arch4Sm90ELb0ELb0ELb1ELb1ELb0ELb1ELb0ELb0ELi2ELi1ELi2ELi1ELb1EEENS1_21CollectiveEpilogueBwdISD_SE_SG_Li256ELb1ELb0ELi1EEENS1_19SingleTileSchedulerILb1ELb0ELb0ELi128EEEEEEEEEvNT_6ParamsE)
        .other          _ZN7cutlass13device_kernelIN5flash11enable_sm90INS1_16FlashAttnBwdSm90INS1_25CollectiveMainloopBwdSm90ILi2ELi2ELi2EN4cute5tupleIJNS5_1CILi1EEES8_S8_EEENS6_IJNS7_ILi64EEENS7_ILi128EEENS7_ILi96EEEEEENS_6half_tEfNS_4arch4Sm90ELb0ELb0ELb1ELb1ELb0ELb1ELb0ELb0ELi2ELi1ELi2ELi1ELb1EEENS1_21CollectiveEpilogueBwdISD_SE_SG_Li256ELb1ELb0ELi1EEENS1_19SingleTileSchedulerILb1ELb0ELb0ELi128EEEEEEEEEvNT_6ParamsE,@"STO_CUDA_ENTRY STV_DEFAULT"
_ZN7cutlass13device_kernelIN5flash11enable_sm90INS1_16FlashAttnBwdSm90INS1_25CollectiveMainloopBwdSm90ILi2ELi2ELi2EN4cute5tupleIJNS5_1CILi1EEES8_S8_EEENS6_IJNS7_ILi64EEENS7_ILi128EEENS7_ILi96EEEEEENS_6half_tEfNS_4arch4Sm90ELb0ELb0ELb1ELb1ELb0ELb1ELb0ELb0ELi2ELi1ELi2ELi1ELb1EEENS1_21CollectiveEpilogueBwdISD_SE_SG_Li256ELb1ELb0ELi1EEENS1_19SingleTileSchedulerILb1ELb0ELb0ELi128EEEEEEEEEvNT_6ParamsE:
[----:B------:R-:W-:Y:S01]  /*0000*/  LDC R1, c[0x0][0x37c] ;  /* 0x0000df00ff017b82 */ /* 0x000fe20000000800 */
[----:B------:R-:W-:Y:S05]  /*0010*/  EXIT ;  /* 0x000000000000794d */ /* 0x000fea0003800000 */
.L_x_4:
        /* <DEDUP_REMOVED lines=14> */
.L_x_70:


//--------------------- .text._ZN7cutlass13device_kernelIN5flash11enable_sm90INS1_16FlashAttnBwdSm90INS1_25CollectiveMainloopBwdSm90ILi2ELi2ELi2EN4cute5tupleIJNS5_1CILi1EEES8_S8_EEENS6_IJNS7_ILi64EEENS7_ILi128EEENS7_ILi96EEEEEENS_6half_tEfNS_4arch4Sm90ELb0ELb0ELb1ELb1ELb1ELb1ELb0ELb0ELi2ELi1ELi2ELi1ELb1EEENS1_21CollectiveEpilogueBwdISD_SE_SG_Li256ELb1ELb0ELi1EEENS1_19SingleTileSchedulerILb1ELb0ELb0ELi128EEEEEEEEEvNT_6ParamsE --------------------------
	.section	.text._ZN7cutlass13device_kernelIN5flash11enable_sm90INS1_16FlashAttnBwdSm90INS1_25CollectiveMainloopBwdSm90ILi2ELi2ELi2EN4cute5tupleIJNS5_1CILi1EEES8_S8_EEENS6_IJNS7_ILi64EEENS7_ILi128EEENS7_ILi96EEEEEENS_6half_tEfNS_4arch4Sm90ELb0ELb0ELb1ELb1ELb1ELb1ELb0ELb0ELi2ELi1ELi2ELi1ELb1EEENS1_21CollectiveEpilogueBwdISD_SE_SG_Li256ELb1ELb0ELi1EEENS1_19SingleTileSchedulerILb1ELb0ELb0ELi128EEEEEEEEEvNT_6ParamsE,"ax",@progbits
	.align	128
.text._ZN7cutlass13device_kernelIN5flash11enable_sm90INS1_16FlashAttnBwdSm90INS1_25CollectiveMainloopBwdSm90ILi2ELi2ELi2EN4cute5tupleIJNS5_1CILi1EEES8_S8_EEENS6_IJNS7_ILi64EEENS7_ILi128EEENS7_ILi96EEEEEENS_6half_tEfNS_4arch4Sm90ELb0ELb0ELb1ELb1ELb1ELb1ELb0ELb0ELi2ELi1ELi2ELi1ELb1EEENS1_21CollectiveEpilogueBwdISD_SE_SG_Li256ELb1ELb0ELi1EEENS1_19SingleTileSchedulerILb1ELb0ELb0ELi128EEEEEEEEEvNT_6ParamsE:
        .type           _ZN7cutlass13device_kernelIN5flash11enable_sm90INS1_16FlashAttnBwdSm90INS1_25CollectiveMainloopBwdSm90ILi2ELi2ELi2EN4cute5tupleIJNS5_1CILi1EEES8_S8_EEENS6_IJNS7_ILi64EEENS7_ILi128EEENS7_ILi96EEEEEENS_6half_tEfNS_4arch4Sm90ELb0ELb0ELb1ELb1ELb1ELb1ELb0ELb0ELi2ELi1ELi2ELi1ELb1EEENS1_21CollectiveEpilogueBwdISD_SE_SG_Li256ELb1ELb0ELi1EEENS1_19SingleTileSchedulerILb1ELb0ELb0ELi128EEEEEEEEEvNT_6ParamsE,@function
        .size           _ZN7cutlass13device_kernelIN5flash11enable_sm90INS1_16FlashAttnBwdSm90INS1_25CollectiveMainloopBwdSm90ILi2ELi2ELi2EN4cute5tupleIJNS5_1CILi1EEES8_S8_EEENS6_IJNS7_ILi64EEENS7_ILi128EEENS7_ILi96EEEEEENS_6half_tEfNS_4arch4Sm90ELb0ELb0ELb1ELb1ELb1ELb1ELb0ELb0ELi2ELi1ELi2ELi1ELb1EEENS1_21CollectiveEpilogueBwdISD_SE_SG_Li256ELb1ELb0ELi1EEENS1_19SingleTileSchedulerILb1ELb0ELb0ELi128EEEEEEEEEvNT_6ParamsE,(.L_x_71 - _ZN7cutlass13device_kernelIN5flash11enable_sm90INS1_16FlashAttnBwdSm90INS1_25CollectiveMainloopBwdSm90ILi2ELi2ELi2EN4cute5tupleIJNS5_1CILi1EEES8_S8_EEENS6_IJNS7_ILi64EEENS7_ILi128EEENS7_ILi96EEEEEENS_6half_tEfNS_4arch4Sm90ELb0ELb0ELb1ELb1ELb1ELb1ELb0ELb0ELi2ELi1ELi2ELi1ELb1EEENS1_21CollectiveEpilogueBwdISD_SE_SG_Li256ELb1ELb0ELi1EEENS1_19SingleTileSchedulerILb1ELb0ELb0ELi128EEEEEEEEEvNT_6ParamsE)
        .other          _ZN7cutlass13device_kernelIN5flash11enable_sm90INS1_16FlashAttnBwdSm90INS1_25CollectiveMainloopBwdSm90ILi2ELi2ELi2EN4cute5tupleIJNS5_1CILi1EEES8_S8_EEENS6_IJNS7_ILi64EEENS7_ILi128EEENS7_ILi96EEEEEENS_6half_tEfNS_4arch4Sm90ELb0ELb0ELb1ELb1ELb1ELb1ELb0ELb0ELi2ELi1ELi2ELi1ELb1EEENS1_21CollectiveEpilogueBwdISD_SE_SG_Li256ELb1ELb0ELi1EEENS1_19SingleTileSchedulerILb1ELb0ELb0ELi128EEEEEEEEEvNT_6ParamsE,@"STO_CUDA_ENTRY STV_DEFAULT"
_ZN7cutlass13device_kernelIN5flash11enable_sm90INS1_16FlashAttnBwdSm90INS1_25CollectiveMainloopBwdSm90ILi2ELi2ELi2EN4cute5tupleIJNS5_1CILi1EEES8_S8_EEENS6_IJNS7_ILi64EEENS7_ILi128EEENS7_ILi96EEEEEENS_6half_tEfNS_4arch4Sm90ELb0ELb0ELb1ELb1ELb1ELb1ELb0ELb0ELi2ELi1ELi2ELi1ELb1EEENS1_21CollectiveEpilogueBwdISD_SE_SG_Li256ELb1ELb0ELi1EEENS1_19SingleTileSchedulerILb1ELb0ELb0ELi128EEEEEEEEEvNT_6ParamsE:
[----:B------:R-:W-:Y:S01]  /*0000*/  LDC R1, c[0x0][0x37c] ;  /* 0x0000df00ff017b82 */ /* 0x000fe20000000800 */
[----:B------:R-:W-:Y:S05]  /*0010*/  EXIT ;  /* 0x000000000000794d */ /* 0x000fea0003800000 */
.L_x_5:
        /* <DEDUP_REMOVED lines=14> */
.L_x_71:


//--------------------- .text._ZN7cutlass13device_kernelIN5flash11enable_sm90INS1_16FlashAttnBwdSm90INS1_25CollectiveMainloopBwdSm90ILi2ELi2ELi2EN4cute5tupleIJNS5_1CILi1EEES8_S8_EEENS6_IJNS7_ILi64EEENS7_ILi128EEENS7_ILi96EEEEEENS_6half_tEfNS_4arch4Sm90ELb0ELb0ELb1ELb1ELb0ELb1ELb0ELb0ELi2ELi1ELi2ELi1ELb1EEENS1_24CollectiveEpilogueBwdGQAISD_fSG_Li256ELb1ELb0EEENS1_19SingleTileSchedulerILb1ELb0ELb0ELi128EEEEEEEEEvNT_6ParamsE --------------------------
	.section	.text._ZN7cutlass13device_kernelIN5flash11enable_sm90INS1_16FlashAttnBwdSm90INS1_25CollectiveMainloopBwdSm90ILi2ELi2ELi2EN4cute5tupleIJNS5_1CILi1EEES8_S8_EEENS6_IJNS7_ILi64EEENS7_ILi128EEENS7_ILi96EEEEEENS_6half_tEfNS_4arch4Sm90ELb0ELb0ELb1ELb1ELb0ELb1ELb0ELb0ELi2ELi1ELi2ELi1ELb1EEENS1_24CollectiveEpilogueBwdGQAISD_fSG_Li256ELb1ELb0EEENS1_19SingleTileSchedulerILb1ELb0ELb0ELi128EEEEEEEEEvNT_6ParamsE,"ax",@progbits
	.align	128
.text._ZN7cutlass13device_kernelIN5flash11enable_sm90INS1_16FlashAttnBwdSm90INS1_25CollectiveMainloopBwdSm90ILi2ELi2ELi2EN4cute5tupleIJNS5_1CILi1EEES8_S8_EEENS6_IJNS7_ILi64EEENS7_ILi128EEENS7_ILi96EEEEEENS_6half_tEfNS_4arch4Sm90ELb0ELb0ELb1ELb1ELb0ELb1ELb0ELb0ELi2ELi1ELi2ELi1ELb1EEENS1_24CollectiveEpilogueBwdGQAISD_fSG_Li256ELb1ELb0EEENS1_19SingleTileSchedulerILb1ELb0ELb0ELi128EEEEEEEEEvNT_6ParamsE:
        .type           _ZN7cutlass13device_kernelIN5flash11enable_sm90INS1_16FlashAttnBwdSm90INS1_25CollectiveMainloopBwdSm90ILi2ELi2ELi2EN4cute5tupleIJNS5_1CILi1EEES8_S8_EEENS6_IJNS7_ILi64EEENS7_ILi128EEENS7_ILi96EEEEEENS_6half_tEfNS_4arch4Sm90ELb0ELb0ELb1ELb1ELb0ELb1ELb0ELb0ELi2ELi1ELi2ELi1ELb1EEENS1_24CollectiveEpilogueBwdGQAISD_fSG_Li256ELb1ELb0EEENS1_19SingleTileSchedulerILb1ELb0ELb0ELi128EEEEEEEEEvNT_6ParamsE,@function
        .size           _ZN7cutlass13device_kernelIN5flash11enable_sm90INS1_16FlashAttnBwdSm90INS1_25CollectiveMainloopBwdSm90ILi2ELi2ELi2EN4cute5tupleIJNS5_1CILi1EEES8_S8_EEENS6_IJNS7_ILi64EEENS7_ILi128EEENS7_ILi96EEEEEENS_6half_tEfNS_4arch4Sm90ELb0ELb0ELb1ELb1ELb0ELb1ELb0ELb0ELi2ELi1ELi2ELi1ELb1EEENS1_24CollectiveEpilogueBwdGQAISD_fSG_Li256ELb1ELb0EEENS1_19SingleTileSchedulerILb1ELb0ELb0ELi128EEEEEEEEEvNT_6ParamsE,(.L_x_72 - _ZN7cutlass13device_kernelIN5flash11enable_sm90INS1_16FlashAttnBwdSm90INS1_25CollectiveMainloopBwdSm90ILi2ELi2ELi2EN4cute5tupleIJNS5_1CILi1EEES8_S8_EEENS6_IJNS7_ILi64EEENS7_ILi128EEENS7_ILi96EEEEEENS_6half_tEfNS_4arch4Sm90ELb0ELb0ELb1ELb1ELb0ELb1ELb0ELb0ELi2ELi1ELi2ELi1ELb1EEENS1_24CollectiveEpilogueBwdGQAISD_fSG_Li256ELb1ELb0EEENS1_19SingleTileSchedulerILb1ELb0ELb0ELi128EEEEEEEEEvNT_6ParamsE)
        .other          _ZN7cutlass13device_kernelIN5flash11enable_sm90INS1_16FlashAttnBwdSm90INS1_25CollectiveMainloopBwdSm90ILi2ELi2ELi2EN4cute5tupleIJNS5_1CILi1EEES8_S8_EEENS6_IJNS7_ILi64EEENS7_ILi128EEENS7_ILi96EEEEEENS_6half_tEfNS_4arch4Sm90ELb0ELb0ELb1ELb1ELb0ELb1ELb0ELb0ELi2ELi1ELi2ELi1ELb1EEENS1_24CollectiveEpilogueBwdGQAISD_fSG_Li256ELb1ELb0EEENS1_19SingleTileSchedulerILb1ELb0ELb0ELi128EEEEEEEEEvNT_6ParamsE,@"STO_CUDA_ENTRY STV_DEFAULT"
_ZN7cutlass13device_kernelIN5flash11enable_sm90INS1_16FlashAttnBwdSm90INS1_25CollectiveMainloopBwdSm90ILi2ELi2ELi2EN4cute5tupleIJNS5_1CILi1EEES8_S8_EEENS6_IJNS7_ILi64EEENS7_ILi128EEENS7_ILi96EEEEEENS_6half_tEfNS_4arch4Sm90ELb0ELb0ELb1ELb1ELb0ELb1ELb0ELb0ELi2ELi1ELi2ELi1ELb1EEENS1_24CollectiveEpilogueBwdGQAISD_fSG_Li256ELb1ELb0EEENS1_19SingleTileSchedulerILb1ELb0ELb0ELi128EEEEEEEEEvNT_6ParamsE:
[----:B------:R-:W-:Y:S01]  /*0000*/  LDC R1, c[0x0][0x37c] ;  /* 0x0000df00ff017b82 */ /* 0x000fe20000000800 */
[----:B------:R-:W-:Y:S05]  /*0010*/  EXIT ;  /* 0x000000000000794d */ /* 0x000fea0003800000 */
.L_x_6:
        /* <DEDUP_REMOVED lines=14> */
.L_x_72:


//--------------------- .text._ZN7cutlass13device_kernelIN5flash11enable_sm90INS1_16FlashAttnBwdSm90INS1_25CollectiveMainloopBwdSm90ILi2ELi2ELi2EN4cute5tupleIJNS5_1CILi1EEES8_S8_EEENS6_IJNS7_ILi64EEENS7_ILi128EEENS7_ILi96EEEEEENS_6half_tEfNS_4arch4Sm90ELb0ELb0ELb1ELb1ELb1ELb1ELb0ELb0ELi2ELi1ELi2ELi1ELb1EEENS1_24CollectiveEpilogueBwdGQAISD_fSG_Li256ELb1ELb1EEENS1_19SingleTileSchedulerILb1ELb0ELb0ELi128EEEEEEEEEvNT_6ParamsE --------------------------
	.section	.text._ZN7cutlass13device_kernelIN5flash11enable_sm90INS1_16FlashAttnBwdSm90INS1_25CollectiveMainloopBwdSm90ILi2ELi2ELi2EN4cute5tupleIJNS5_1CILi1EEES8_S8_EEENS6_IJNS7_ILi64EEENS7_ILi128EEENS7_ILi96EEEEEENS_6half_tEfNS_4arch4Sm90ELb0ELb0ELb1ELb1ELb1ELb1ELb0ELb0ELi2ELi1ELi2ELi1ELb1EEENS1_24CollectiveEpilogueBwdGQAISD_fSG_Li256ELb1ELb1EEENS1_19SingleTileSchedulerILb1ELb0ELb0ELi128EEEEEEEEEvNT_6ParamsE,"ax",@progbits
	.align	128
.text._ZN7cutlass13device_kernelIN5flash11enable_sm90INS1_16FlashAttnBwdSm90INS1_25CollectiveMainloopBwdSm90ILi2ELi2ELi2EN4cute5tupleIJNS5_1CILi1EEES8_S8_EEENS6_IJNS7_ILi64EEENS7_ILi128EEENS7_ILi96EEEEEENS_6half_tEfNS_4arch4Sm90ELb0ELb0ELb1ELb1ELb1ELb1ELb0ELb0ELi2ELi1ELi2ELi1ELb1EEENS1_24CollectiveEpilogueBwdGQAISD_fSG_Li256ELb1ELb1EEENS1_19SingleTileSchedulerILb1ELb0ELb0ELi128EEEEEEEEEvNT_6ParamsE:
        .type           _ZN7cutlass13device_kernelIN5flash11enable_sm90INS1_16FlashAttnBwdSm90INS1_25CollectiveMainloopBwdSm90ILi2ELi2ELi2EN4cute5tupleIJNS5_1CILi1EEES8_S8_EEENS6_IJNS7_ILi64EEENS7_ILi128EEENS7_ILi96EEEEEENS_6half_tEfNS_4arch4Sm90ELb0ELb0ELb1ELb1ELb1ELb1ELb0ELb0ELi2ELi1ELi2ELi1ELb1EEENS1_24CollectiveEpilogueBwdGQAISD_fSG_Li256ELb1ELb1EEENS1_19SingleTileSchedulerILb1ELb0ELb0ELi128EEEEEEEEEvNT_6ParamsE,@function
        .size           _ZN7cutlass13device_kernelIN5flash11enable_sm90INS1_16FlashAttnBwdSm90INS1_25CollectiveMainloopBwdSm90ILi2ELi2ELi2EN4cute5tupleIJNS5_1CILi1EEES8_S8_EEENS6_IJNS7_ILi64EEENS7_ILi128EEENS7_ILi96EEEEEENS_6half_tEfNS_4arch4Sm90ELb0ELb0ELb1ELb1ELb1ELb1ELb0ELb0ELi2ELi1ELi2ELi1ELb1EEENS1_24CollectiveEpilogueBwdGQAISD_fSG_Li256ELb1ELb1EEENS1_19SingleTileSchedulerILb1ELb0ELb0ELi128EEEEEEEEEvNT_6ParamsE,(.L_x_73 - _ZN7cutlass13device_kernelIN5flash11enable_sm90INS1_16FlashAttnBwdSm90INS1_25CollectiveMainloopBwdSm90ILi2ELi2ELi2EN4cute5tupleIJNS5_1CILi1EEES8_S8_EEENS6_IJNS7_ILi64EEENS7_ILi128EEENS7_ILi96EEEEEENS_6half_tEfNS_4arch4Sm90ELb0ELb0ELb1ELb1ELb1ELb1ELb0ELb0ELi2ELi1ELi2ELi1ELb1EEENS1_24CollectiveEpilogueBwdGQAISD_fSG_Li256ELb1ELb1EEENS1_19SingleTileSchedulerILb1ELb0ELb0ELi128EEEEEEEEEvNT_6ParamsE)
        .other          _ZN7cutlass13device_kernelIN5flash11enable_sm90INS1_16FlashAttnBwdSm90INS1_25CollectiveMainloopBwdSm90ILi2ELi2ELi2EN4cute5tupleIJNS5_1CILi1EEES8_S8_EEENS6_IJNS7_ILi64EEENS7_ILi128EEENS7_ILi96EEEEEENS_6half_tEfNS_4arch4Sm90ELb0ELb0ELb1ELb1ELb1ELb1ELb0ELb0ELi2ELi1ELi2ELi1ELb1EEENS1_24CollectiveEpilogueBwdGQAISD_fSG_Li256ELb1ELb1EEENS1_19SingleTileSchedulerILb1ELb0ELb0ELi128EEEEEEEEEvNT_6ParamsE,@"STO_CUDA_ENTRY STV_DEFAULT"
_ZN7cutlass13device_kernelIN5flash11enable_sm90INS1_16FlashAttnBwdSm90INS1_25CollectiveMainloopBwdSm90ILi2ELi2ELi2EN4cute5tupleIJNS5_1CILi1EEES8_S8_EEENS6_IJNS7_ILi64EEENS7_ILi128EEENS7_ILi96EEEEEENS_6half_tEfNS_4arch4Sm90ELb0ELb0ELb1ELb1ELb1ELb1ELb0ELb0ELi2ELi1ELi2ELi1ELb1EEENS1_24CollectiveEpilogueBwdGQAISD_fSG_Li256ELb1ELb1EEENS1_19SingleTileSchedulerILb1ELb0ELb0ELi128EEEEEEEEEvNT_6ParamsE:
[----:B------:R-:W-:Y:S01]  /*0000*/  LDC R1, c[0x0][0x37c] ;  /* 0x0000df00ff017b82 */ /* 0x000fe20000000800 */
[----:B------:R-:W-:Y:S05]  /*0010*/  EXIT ;  /* 0x000000000000794d */ /* 0x000fea0003800000 */
.L_x_7:
        /* <DEDUP_REMOVED lines=14> */
.L_x_73:


//--------------------- .text._ZN7cutlass13device_kernelIN5flash11enable_sm90INS1_16FlashAttnBwdSm90INS1_25CollectiveMainloopBwdSm90ILi2ELi2ELi2EN4cute5tupleIJNS5_1CILi1EEES8_S8_EEENS6_IJNS7_ILi64EEENS7_ILi128EEENS7_ILi96EEEEEENS_6half_tEfNS_4arch4Sm90ELb0ELb1ELb1ELb0ELb0ELb1ELb0ELb0ELi2ELi1ELi2ELi1ELb1EEENS1_21CollectiveEpilogueBwdISD_SE_SG_Li256ELb0ELb0ELi1EEENS1_19SingleTileSchedulerILb0ELb0ELb0ELi128EEEEEEEEEvNT_6ParamsE --------------------------
	.section	.text._ZN7cutlass13device_kernelIN5flash11enable_sm90INS1_16FlashAttnBwdSm90INS1_25CollectiveMainloopBwdSm90ILi2ELi2ELi2EN4cute5tupleIJNS5_1CILi1EEES8_S8_EEENS6_IJNS7_ILi64EEENS7_ILi128EEENS7_ILi96EEEEEENS_6half_tEfNS_4arch4Sm90ELb0ELb1ELb1ELb0ELb0ELb1ELb0ELb0ELi2ELi1ELi2ELi1ELb1EEENS1_21CollectiveEpilogueBwdISD_SE_SG_Li256ELb0ELb0ELi1EEENS1_19SingleTileSchedulerILb0ELb0ELb0ELi128EEEEEEEEEvNT_6ParamsE,"ax",@progbits
	.align	128
.text._ZN7cutlass13device_kernelIN5flash11enable_sm90INS1_16FlashAttnBwdSm90INS1_25CollectiveMainloopBwdSm90ILi2ELi2ELi2EN4cute5tupleIJNS5_1CILi1EEES8_S8_EEENS6_IJNS7_ILi64EEENS7_ILi128EEENS7_ILi96EEEEEENS_6half_tEfNS_4arch4Sm90ELb0ELb1ELb1ELb0ELb0ELb1ELb0ELb0ELi2ELi1ELi2ELi1ELb1EEENS1_21CollectiveEpilogueBwdISD_SE_SG_Li256ELb0ELb0ELi1EEENS1_19SingleTileSchedulerILb0ELb0ELb0ELi128EEEEEEEEEvNT_6ParamsE:
        .type           _ZN7cutlass13device_kernelIN5flash11enable_sm90INS1_16FlashAttnBwdSm90INS1_25CollectiveMainloopBwdSm90ILi2ELi2ELi2EN4cute5tupleIJNS5_1CILi1EEES8_S8_EEENS6_IJNS7_ILi64EEENS7_ILi128EEENS7_ILi96EEEEEENS_6half_tEfNS_4arch4Sm90ELb0ELb1ELb1ELb0ELb0ELb1ELb0ELb0ELi2ELi1ELi2ELi1ELb1EEENS1_21CollectiveEpilogueBwdISD_SE_SG_Li256ELb0ELb0ELi1EEENS1_19SingleTileSchedulerILb0ELb0ELb0ELi128EEEEEEEEEvNT_6ParamsE,@function
        .size           _ZN7cutlass13device_kernelIN5flash11enable_sm90INS1_16FlashAttnBwdSm90INS1_25CollectiveMainloopBwdSm90ILi2ELi2ELi2EN4cute5tupleIJNS5_1CILi1EEES8_S8_EEENS6_IJNS7_ILi64EEENS7_ILi128EEENS7_ILi96EEEEEENS_6half_tEfNS_4arch4Sm90ELb0ELb1ELb1ELb0ELb0ELb1ELb0ELb0ELi2ELi1ELi2ELi1ELb1EEENS1_21CollectiveEpilogueBwdISD_SE_SG_Li256ELb0ELb0ELi1EEENS1_19SingleTileSchedulerILb0ELb0ELb0ELi128EEEEEEEEEvNT_6ParamsE,(.L_x_74 - _ZN7cutlass13device_kernelIN5flash11enable_sm90INS1_16FlashAttnBwdSm90INS1_25CollectiveMainloopBwdSm90ILi2ELi2ELi2EN4cute5tupleIJNS5_1CILi1EEES8_S8_EEENS6_IJNS7_ILi64EEENS7_ILi128EEENS7_ILi96EEEEEENS_6half_tEfNS_4arch4Sm90ELb0ELb1ELb1ELb0ELb0ELb1ELb0ELb0ELi2ELi1ELi2ELi1ELb1EEENS1_21CollectiveEpilogueBwdISD_SE_SG_Li256ELb0ELb0ELi1EEENS1_19SingleTileSchedulerILb0ELb0ELb0ELi128EEEEEEEEEvNT_6ParamsE)
        .other          _ZN7cutlass13device_kernelIN5flash11enable_sm90INS1_16FlashAttnBwdSm90INS1_25CollectiveMainloopBwdSm90ILi2ELi2ELi2EN4cute5tupleIJNS5_1CILi1EEES8_S8_EEENS6_IJNS7_ILi64EEENS7_ILi128EEENS7_ILi96EEEEEENS_6half_tEfNS_4arch4Sm90ELb0ELb1ELb1ELb0ELb0ELb1ELb0ELb0ELi2ELi1ELi2ELi1ELb1EEENS1_21CollectiveEpilogueBwdISD_SE_SG_Li256ELb0ELb0ELi1EEENS1_19SingleTileSchedulerILb0ELb0ELb0ELi128EEEEEEEEEvNT_6ParamsE,@"STO_CUDA_ENTRY STV_DEFAULT"
_ZN7cutlass13device_kernelIN5flash11enable_sm90INS1_16FlashAttnBwdSm90INS1_25CollectiveMainloopBwdSm90ILi2ELi2ELi2EN4cute5tupleIJNS5_1CILi1EEES8_S8_EEENS6_IJNS7_ILi64EEENS7_ILi128EEENS7_ILi96EEEEEENS_6half_tEfNS_4arch4Sm90ELb0ELb1ELb1ELb0ELb0ELb1ELb0ELb0ELi2ELi1ELi2ELi1ELb1EEENS1_21CollectiveEpilogueBwdISD_SE_SG_Li256ELb0ELb0ELi1EEENS1_19SingleTileSchedulerILb0ELb0ELb0ELi128EEEEEEEEEvNT_6ParamsE:
[----:B------:R-:W-:Y:S01]  /*0000*/  LDC R1, c[0x0][0x37c] ;  /* 0x0000df00ff017b82 */ /* 0x000fe20000000800 */
[----:B------:R-:W-:Y:S05]  /*0010*/  EXIT ;  /* 0x000000000000794d */ /* 0x000fea0003800000 */
.L_x_8:
        /* <DEDUP_REMOVED lines=14> */
.L_x_74:


//--------------------- .text._ZN7cutlass13device_kernelIN5flash11enable_sm90INS1_16FlashAttnBwdSm90INS1_25CollectiveMainloopBwdSm90ILi2ELi2ELi2EN4cute5tupleIJNS5_1CILi1EEES8_S8_EEENS6_IJNS7_ILi64EEENS7_ILi128EEENS7_ILi96EEEEEENS_6half_tEfNS_4arch4Sm90ELb0ELb1ELb1ELb0ELb1ELb1ELb0ELb0ELi2ELi1ELi2ELi1ELb1EEENS1_21CollectiveEpilogueBwdISD_SE_SG_Li256ELb0ELb0ELi1EEENS1_19SingleTileSchedulerILb0ELb0ELb0ELi128EEEEEEEEEvNT_6ParamsE --------------------------
	.section	.text._ZN7cutlass13device_kernelIN5flash11enable_sm90INS1_16FlashAttnBwdSm90INS1_25CollectiveMainloopBwdSm90ILi2ELi2ELi2EN4cute5tupleIJNS5_1CILi1EEES8_S8_EEENS6_IJNS7_ILi64EEENS7_ILi128EEENS7_ILi96EEEEEENS_6half_tEfNS_4arch4Sm90ELb0ELb1ELb1ELb0ELb1ELb1ELb0ELb0ELi2ELi1ELi2ELi1ELb1EEENS1_21CollectiveEpilogueBwdISD_SE_SG_Li256ELb0ELb0ELi1EEENS1_19SingleTileSchedulerILb0ELb0ELb0ELi128EEEEEEEEEvNT_6ParamsE,"ax",@progbits
	.align	128
.text._ZN7cutlass13device_kernelIN5flash11enable_sm90INS1_16FlashAttnBwdSm90INS1_25CollectiveMainloopBwdSm90ILi2ELi2ELi2EN4cute5tupleIJNS5_1CILi1EEES8_S8_EEENS6_IJNS7_ILi64EEENS7_ILi128EEENS7_ILi96EEEEEENS_6half_tEfNS_4arch4Sm90ELb0ELb1ELb1ELb0ELb1ELb1ELb0ELb0ELi2ELi1ELi2ELi1ELb1EEENS1_21CollectiveEpilogueBwdISD_SE_SG_Li256ELb0ELb0ELi1EEENS1_19SingleTileSchedulerILb0ELb0ELb0ELi128EEEEEEEEEvNT_6ParamsE:
        .type           _ZN7cutlass13device_kernelIN5flash11enable_sm90INS1_16FlashAttnBwdSm90INS1_25CollectiveMainloopBwdSm90ILi2ELi2ELi2EN4cute5tupleIJNS5_1CILi1EEES8_S8_EEENS6_IJNS7_ILi64EEENS7_ILi128EEENS7_ILi96EEEEEENS_6half_tEfNS_4arch4Sm90ELb0ELb1ELb1ELb0ELb1ELb1ELb0ELb0ELi2ELi1ELi2ELi1ELb1EEENS1_21CollectiveEpilogueBwdISD_SE_SG_Li256ELb0ELb0ELi1EEENS1_19SingleTileSchedulerILb0ELb0ELb0ELi128EEEEEEEEEvNT_6ParamsE,@function
        .size           _ZN7cutlass13device_kernelIN5flash11enable_sm90INS1_16FlashAttnBwdSm90INS1_25CollectiveMainloopBwdSm90ILi2ELi2ELi2EN4cute5tupleIJNS5_1CILi1EEES8_S8_EEENS6_IJNS7_ILi64EEENS7_ILi128EEENS7_ILi96EEEEEENS_6half_tEfNS_4arch4Sm90ELb0ELb1ELb1ELb0ELb1ELb1ELb0ELb0ELi2ELi1ELi2ELi1ELb1EEENS1_21CollectiveEpilogueBwdISD_SE_SG_Li256ELb0ELb0ELi1EEENS1_19SingleTileSchedulerILb0ELb0ELb0ELi128EEEEEEEEEvNT_6ParamsE,(.L_x_75 - _ZN7cutlass13device_kernelIN5flash11enable_sm90INS1_16FlashAttnBwdSm90INS1_25CollectiveMainloopBwdSm90ILi2ELi2ELi2EN4cute5tupleIJNS5_1CILi1EEES8_S8_EEENS6_IJNS7_ILi64EEENS7_ILi128EEENS7_ILi96EEEEEENS_6half_tEfNS_4arch4Sm90ELb0ELb1ELb1ELb0ELb1ELb1ELb0ELb0ELi2ELi1ELi2ELi1ELb1EEENS1_21CollectiveEpilogueBwdISD_SE_SG_Li256ELb0ELb0ELi1EEENS1_19SingleTileSchedulerILb0ELb0ELb0ELi128EEEEEEEEEvNT_6ParamsE)
        .other          _ZN7cutlass13device_kernelIN5flash11enable_sm90INS1_16FlashAttnBwdSm90INS1_25CollectiveMainloopBwdSm90ILi2ELi2ELi2EN4cute5tupleIJNS5_1CILi1EEES8_S8_EEENS6_IJNS7_ILi64EEENS7_ILi128EEENS7_ILi96EEEEEENS_6half_tEfNS_4arch4Sm90ELb0ELb1ELb1ELb0ELb1ELb1ELb0ELb0ELi2ELi1ELi2ELi1ELb1EEENS1_21CollectiveEpilogueBwdISD_SE_SG_Li256ELb0ELb0ELi1EEENS1_19SingleTileSchedulerILb0ELb0ELb0ELi128EEEEEEEEEvNT_6ParamsE,@"STO_CUDA_ENTRY STV_DEFAULT"
_ZN7cutlass13device_kernelIN5flash11enable_sm90INS1_16FlashAttnBwdSm90INS1_25CollectiveMainloopBwdSm90ILi2ELi2ELi2EN4cute5tupleIJNS5_1CILi1EEES8_S8_EEENS6_IJNS7_ILi64EEENS7_ILi128EEENS7_ILi96EEEEEENS_6half_tEfNS_4arch4Sm90ELb0ELb1ELb1ELb0ELb1ELb1ELb0ELb0ELi2ELi1ELi2ELi1ELb1EEENS1_21CollectiveEpilogueBwdISD_SE_SG_Li256ELb0ELb0ELi1EEENS1_19SingleTileSchedulerILb0ELb0ELb0ELi128EEEEEEEEEvNT_6ParamsE:
[----:B------:R-:W-:Y:S01]  /*0000*/  LDC R1, c[0x0][0x37c] ;  /* 0x0000df00ff017b82 */ /* 0x000fe20000000800 */
[----:B------:R-:W-:Y:S05]  /*0010*/  EXIT ;  /* 0x000000000000794d */ /* 0x000fea0003800000 */
.L_x_9:
        /* <DEDUP_REMOVED lines=14> */
.L_x_75:


//--------------------- .text._ZN7cutlass13device_kernelIN5flash11enable_sm90INS1_16FlashAttnBwdSm90INS1_25CollectiveMainloopBwdSm90ILi2ELi2ELi2EN4cute5tupleIJNS5_1CILi1EEES8_S8_EEENS6_IJNS7_ILi64EEENS7_ILi128EEENS7_ILi96EEEEEENS_6half_tEfNS_4arch4Sm90ELb0ELb1ELb1ELb0ELb0ELb1ELb0ELb0ELi2ELi1ELi2ELi1ELb1EEENS1_24CollectiveEpilogueBwdGQAISD_fSG_Li256ELb0ELb0EEENS1_19SingleTileSchedulerILb0ELb0ELb0ELi128EEEEEEEEEvNT_6ParamsE --------------------------
	.section	.text._ZN7cutlass13device_kernelIN5flash11enable_sm90INS1_16FlashAttnBwdSm90INS1_25CollectiveMainloopBwdSm90ILi2ELi2ELi2EN4cute5tupleIJNS5_1CILi1EEES8_S8_EEENS6_IJNS7_ILi64EEENS7_ILi128EEENS7_ILi96EEEEEENS_6half_tEfNS_4arch4Sm90ELb0ELb1ELb1ELb0ELb0ELb1ELb0ELb0ELi2ELi1ELi2ELi1ELb1EEENS1_24CollectiveEpilogueBwdGQAISD_fSG_Li256ELb0ELb0EEENS1_19SingleTileSchedulerILb0ELb0ELb0ELi128EEEEEEEEEvNT_6ParamsE,"ax",@progbits
	.align	128
.text._ZN7cutlass13device_kernelIN5flash11enable_sm90INS1_16FlashAttnBwdSm90INS1_25CollectiveMainloopBwdSm90ILi2ELi2ELi2EN4cute5tupleIJNS5_1CILi1EEES8_S8_EEENS6_IJNS7_ILi64EEENS7_ILi128EEENS7_ILi96EEEEEENS_6half_tEfNS_4arch4Sm90ELb0ELb1ELb1ELb0ELb0ELb1ELb0ELb0ELi2ELi1ELi2ELi1ELb1EEENS1_24CollectiveEpilogueBwdGQAISD_fSG_Li256ELb0ELb0EEENS1_19SingleTileSchedulerILb0ELb0ELb0ELi128EEEEEEEEEvNT_6ParamsE:
        .type           _ZN7cutlass13device_kernelIN5flash11enable_sm90INS1_16FlashAttnBwdSm90INS1_25CollectiveMainloopBwdSm90ILi2ELi2ELi2EN4cute5tupleIJNS5_1CILi1EEES8_S8_EEENS6_IJNS7_ILi64EEENS7_ILi128EEENS7_ILi96EEEEEENS_6half_tEfNS_4arch4Sm90ELb0ELb1ELb1ELb0ELb0ELb1ELb0ELb0ELi2ELi1ELi2ELi1ELb1EEENS1_24CollectiveEpilogueBwdGQAISD_fSG_Li256ELb0ELb0EEENS1_19SingleTileSchedulerILb0ELb0ELb0ELi128EEEEEEEEEvNT_6ParamsE,@function
        .size           _ZN7cutlass13device_kernelIN5flash11enable_sm90INS1_16FlashAttnBwdSm90INS1_25CollectiveMainloopBwdSm90ILi2ELi2ELi2EN4cute5tupleIJNS5_1CILi1EEES8_S8_EEENS6_IJNS7_ILi64EEENS7_ILi128EEENS7_ILi96EEEEEENS_6half_tEfNS_4arch4Sm90ELb0ELb1ELb1ELb0ELb0ELb1ELb0ELb0ELi2ELi1ELi2ELi1ELb1EEENS1_24CollectiveEpilogueBwdGQAISD_fSG_Li256ELb0ELb0EEENS1_19SingleTileSchedulerILb0ELb0ELb0ELi128EEEEEEEEEvNT_6ParamsE,(.L_x_76 - _ZN7cutlass13device_kernelIN5flash11enable_sm90INS1_16FlashAttnBwdSm90INS1_25CollectiveMainloopBwdSm90ILi2ELi2ELi2EN4cute5tupleIJNS5_1CILi1EEES8_S8_EEENS6_IJNS7_ILi64EEENS7_ILi128EEENS7_ILi96EEEEEENS_6half_tEfNS_4arch4Sm90ELb0ELb1ELb1ELb0ELb0ELb1ELb0ELb0ELi2ELi1ELi2ELi1ELb1EEENS1_24CollectiveEpilogueBwdGQAISD_fSG_Li256ELb0ELb0EEENS1_19SingleTileSchedulerILb0ELb0ELb0ELi128EEEEEEEEEvNT_6ParamsE)
        .other          _ZN7cutlass13device_kernelIN5flash11enable_sm90INS1_16FlashAttnBwdSm90INS1_25CollectiveMainloopBwdSm90ILi2ELi2ELi2EN4cute5tupleIJNS5_1CILi1EEES8_S8_EEENS6_IJNS7_ILi64EEENS7_ILi128EEENS7_ILi96EEEEEENS_6half_tEfNS_4arch4Sm90ELb0ELb1ELb1ELb0ELb0ELb1ELb0ELb0ELi2ELi1ELi2ELi1ELb1EEENS1_24CollectiveEpilogueBwdGQAISD_fSG_Li256ELb0ELb0EEENS1_19SingleTileSchedulerILb0ELb0ELb0ELi128EEEEEEEEEvNT_6ParamsE,@"STO_CUDA_ENTRY STV_DEFAULT"
_ZN7cutlass13device_kernelIN5flash11enable_sm90INS1_16FlashAttnBwdSm90INS1_25CollectiveMainloopBwdSm90ILi2ELi2ELi2EN4cute5tupleIJNS5_1CILi1EEES8_S8_EEENS6_IJNS7_ILi64EEENS7_ILi128EEENS7_ILi96EEEEEENS_6half_tEfNS_4arch4Sm90ELb0ELb1ELb1ELb0ELb0ELb1ELb0ELb0ELi2ELi1ELi2ELi1ELb1EEENS1_24CollectiveEpilogueBwdGQAISD_fSG_Li256ELb0ELb0EEENS1_19SingleTileSchedulerILb0ELb0ELb0ELi128EEEEEEEEEvNT_6ParamsE:
[----:B------:R-:W-:Y:S01]  /*0000*/  LDC R1, c[0x0][0x37c] ;  /* 0x0000df00ff017b82 */ /* 0x000fe20000000800 */
[----:B------:R-:W-:Y:S05]  /*0010*/  EXIT ;  /* 0x000000000000794d */ /* 0x000fea0003800000 */
.L_x_10:
        /* <DEDUP_REMOVED lines=14> */
.L_x_76:


//--------------------- .text._ZN7cutlass13device_kernelIN5flash11enable_sm90INS1_16FlashAttnBwdSm90INS1_25CollectiveMainloopBwdSm90ILi2ELi2ELi2EN4cute5tupleIJNS5_1CILi1EEES8_S8_EEENS6_IJNS7_ILi64EEENS7_ILi128EEENS7_ILi96EEEEEENS_6half_tEfNS_4arch4Sm90ELb0ELb1ELb1ELb0ELb1ELb1ELb0ELb0ELi2ELi1ELi2ELi1ELb1EEENS1_24CollectiveEpilogueBwdGQAISD_fSG_Li256ELb0ELb1EEENS1_19SingleTileSchedulerILb0ELb0ELb0ELi128EEEEEEEEEvNT_6ParamsE --------------------------
	.section	.text._ZN7cutlass13device_kernelIN5flash11enable_sm90INS1_16FlashAttnBwdSm90INS1_25CollectiveMainloopBwdSm90ILi2ELi2ELi2EN4cute5tupleIJNS5_1CILi1EEES8_S8_EEENS6_IJNS7_ILi64EEENS7_ILi128EEENS7_ILi96EEEEEENS_6half_tEfNS_4arch4Sm90ELb0ELb1ELb1ELb0ELb1ELb1ELb0ELb0ELi2ELi1ELi2ELi1ELb1EEENS1_24CollectiveEpilogueBwdGQAISD_fSG_Li256ELb0ELb1EEENS1_19SingleTileSchedulerILb0ELb0ELb0ELi128EEEEEEEEEvNT_6ParamsE,"ax",@progbits
	.align	128
.text._ZN7cutlass13device_kernelIN5flash11enable_sm90INS1_16FlashAttnBwdSm90INS1_25CollectiveMainloopBwdSm90ILi2ELi2ELi2EN4cute5tupleIJNS5_1CILi1EEES8_S8_EEENS6_IJNS7_ILi64EEENS7_ILi128EEENS7_ILi96EEEEEENS_6half_tEfNS_4arch4Sm90ELb0ELb1ELb1ELb0ELb1ELb1ELb0ELb0ELi2ELi1ELi2ELi1ELb1EEENS1_24CollectiveEpilogueBwdGQAISD_fSG_Li256ELb0ELb1EEENS1_19SingleTileSchedulerILb0ELb0ELb0ELi128EEEEEEEEEvNT_6ParamsE:
        .type           _ZN7cutlass13device_kernelIN5flash11enable_sm90INS1_16FlashAttnBwdSm90INS1_25CollectiveMainloopBwdSm90ILi2ELi2ELi2EN4cute5tupleIJNS5_1CILi1EEES8_S8_EEENS6_IJNS7_ILi64EEENS7_ILi128EEENS7_ILi96EEEEEENS_6half_tEfNS_4arch4Sm90ELb0ELb1ELb1ELb0ELb1ELb1ELb0ELb0ELi2ELi1ELi2ELi1ELb1EEENS1_24CollectiveEpilogueBwdGQAISD_fSG_Li256ELb0ELb1EEENS1_19SingleTileSchedulerILb0ELb0ELb0ELi128EEEEEEEEEvNT_6ParamsE,@function
        .size           _ZN7cutlass13device_kernelIN5flash11enable_sm90INS1_16FlashAttnBwdSm90INS1_25CollectiveMainloopBwdSm90ILi2ELi2ELi2EN4cute5tupleIJNS5_1CILi1EEES8_S8_EEENS6_IJNS7_ILi64EEENS7_ILi128EEENS7_ILi96EEEEEENS_6half_tEfNS_4arch4Sm90ELb0ELb1ELb1ELb0ELb1ELb1ELb0ELb0ELi2ELi1ELi2ELi1ELb1EEENS1_24CollectiveEpilogueBwdGQAISD_fSG_Li256ELb0ELb1EEENS1_19SingleTileSchedulerILb0ELb0ELb0ELi128EEEEEEEEEvNT_6ParamsE,(.L_x_77 - _ZN7cutlass13device_kernelIN5flash11enable_sm90INS1_16FlashAttnBwdSm90INS1_25CollectiveMainloopBwdSm90ILi2ELi2ELi2EN4cute5tupleIJNS5_1CILi1EEES8_S8_EEENS6_IJNS7_ILi64EEENS7_ILi128EEENS7_ILi96EEEEEENS_6half_tEfNS_4arch4Sm90ELb0ELb1ELb1ELb0ELb1ELb1ELb0ELb0ELi2ELi1ELi2ELi1ELb1EEENS1_24CollectiveEpilogueBwdGQAISD_fSG_Li256ELb0ELb1EEENS1_19SingleTileSchedulerILb0ELb0ELb0ELi128EEEEEEEEEvNT_6ParamsE)
        .other          _ZN7cutlass13device_kernelIN5flash11enable_sm90INS1_16FlashAttnBwdSm90INS1_25CollectiveMainloopBwdSm90ILi2ELi2ELi2EN4cute5tupleIJNS5_1CILi1EEES8_S8_EEENS6_IJNS7_ILi64EEENS7_ILi128EEENS7_ILi96EEEEEENS_6half_tEfNS_4arch4Sm90ELb0ELb1ELb1ELb0ELb1ELb1ELb0ELb0ELi2ELi1ELi2ELi1ELb1EEENS1_24CollectiveEpilogueBwdGQAISD_fSG_Li256ELb0ELb1EEENS1_19SingleTileSchedulerILb0ELb0ELb0ELi128EEEEEEEEEvNT_6ParamsE,@"STO_CUDA_ENTRY STV_DEFAULT"
_ZN7cutlass13device_kernelIN5flash11enable_sm90INS1_16FlashAttnBwdSm90INS1_25CollectiveMainloopBwdSm90ILi2ELi2ELi2EN4cute5tupleIJNS5_1CILi1EEES8_S8_EEENS6_IJNS7_ILi64EEENS7_ILi128EEENS7_ILi96EEEEEENS_6half_tEfNS_4arch4Sm90ELb0ELb1ELb1ELb0ELb1ELb1ELb0ELb0ELi2ELi1ELi2ELi1ELb1EEENS1_24CollectiveEpilogueBwdGQAISD_fSG_Li256ELb0ELb1EEENS1_19SingleTileSchedulerILb0ELb0ELb0ELi128EEEEEEEEEvNT_6ParamsE:
[----:B------:R-:W-:Y:S01]  /*0000*/  LDC R1, c[0x0][0x37c] ;  /* 0x0000df00ff017b82 */ /* 0x000fe20000000800 */
[----:B------:R-:W-:Y:S05]  /*0010*/  EXIT ;  /* 0x000000000000794d */ /* 0x000fea0003800000 */
.L_x_11:
        /* <DEDUP_REMOVED lines=14> */
.L_x_77:


//--------------------- .text._ZN7cutlass13device_kernelIN5flash11enable_sm90INS1_16FlashAttnBwdSm90INS1_25CollectiveMainloopBwdSm90ILi2ELi2ELi2EN4cute5tupleIJNS5_1CILi1EEES8_S8_EEENS6_IJNS7_ILi64EEENS7_ILi128EEENS7_ILi96EEEEEENS_6half_tEfNS_4arch4Sm90ELb0ELb1ELb1ELb1ELb0ELb1ELb0ELb0ELi2ELi1ELi2ELi1ELb1EEENS1_21CollectiveEpilogueBwdISD_SE_SG_Li256ELb1ELb0ELi1EEENS1_19SingleTileSchedulerILb1ELb0ELb0ELi128EEEEEEEEEvNT_6ParamsE --------------------------
	.section	.text._ZN7cutlass13device_kernelIN5flash11enable_sm90INS1_16FlashAttnBwdSm90INS1_25CollectiveMainloopBwdSm90ILi2ELi2ELi2EN4cute5tupleIJNS5_1CILi1EEES8_S8_EEENS6_IJNS7_ILi64EEENS7_ILi128EEENS7_ILi96EEEEEENS_6half_tEfNS_4arch4Sm90ELb0ELb1ELb1ELb1ELb0ELb1ELb0ELb0ELi2ELi1ELi2ELi1ELb1EEENS1_21CollectiveEpilogueBwdISD_SE_SG_Li256ELb1ELb0ELi1EEENS1_19SingleTileSchedulerILb1ELb0ELb0ELi128EEEEEEEEEvNT_6ParamsE,"ax",@progbits
	.align	128
.text._ZN7cutlass13device_kernelIN5flash11enable_sm90INS1_16FlashAttnBwdSm90INS1_25CollectiveMainloopBwdSm90ILi2ELi2ELi2EN4cute5tupleIJNS5_1CILi1EEES8_S8_EEENS6_IJNS7_ILi64EEENS7_ILi128EEENS7_ILi96EEEEEENS_6half_tEfNS_4arch4Sm90ELb0ELb1ELb1ELb1ELb0ELb1ELb0ELb0ELi2ELi1ELi2ELi1ELb1EEENS1_21CollectiveEpilogueBwdISD_SE_SG_Li256ELb1ELb0ELi1EEENS1_19SingleTileSchedulerILb1ELb0ELb0ELi128EEEEEEEEEvNT_6ParamsE:
        .type           _ZN7cutlass13device_kernelIN5flash11enable_sm90INS1_16FlashAttnBwdSm90INS1_25CollectiveMainloopBwdSm90ILi2ELi2ELi2EN4cute5tupleIJNS5_1CILi1EEES8_S8_EEENS6_IJNS7_ILi64EEENS7_ILi128EEENS7_ILi96EEEEEENS_6half_tEfNS_4arch4Sm90ELb0ELb1ELb1ELb1ELb0ELb1ELb0ELb0ELi2ELi1ELi2ELi1ELb1EEENS1_21CollectiveEpilogueBwdISD_SE_SG_Li256ELb1ELb0ELi1EEENS1_19SingleTileSchedulerILb1ELb0ELb0ELi128EEEEEEEEEvNT_6ParamsE,@function
        .size           _ZN7cutlass13device_kernelIN5flash11enable_sm90INS1_16FlashAttnBwdSm90INS1_25CollectiveMainloopBwdSm90ILi2ELi2ELi2EN4cute5tupleIJNS5_1CILi1EEES8_S8_EEENS6_IJNS7_ILi64EEENS7_ILi128EEENS7_ILi96EEEEEENS_6half_tEfNS_4arch4Sm90ELb0ELb1ELb1ELb1ELb0ELb1ELb0ELb0ELi2ELi1ELi2ELi1ELb1EEENS1_21CollectiveEpilogueBwdISD_SE_SG_Li256ELb1ELb0ELi1EEENS1_19SingleTileSchedulerILb1ELb0ELb0ELi128EEEEEEEEEvNT_6ParamsE,(.L_x_78 - _ZN7cutlass13device_kernelIN5flash11enable_sm90INS1_16FlashAttnBwdSm90INS1_25CollectiveMainloopBwdSm90ILi2ELi2ELi2EN4cute5tupleIJNS5_1CILi1EEES8_S8_EEENS6_IJNS7_ILi64EEENS7_ILi128EEENS7_ILi96EEEEEENS_6half_tEfNS_4arch4Sm90ELb0ELb1ELb1ELb1ELb0ELb1ELb0ELb0ELi2ELi1ELi2ELi1ELb1EEENS1_21CollectiveEpilogueBwdISD_SE_SG_Li256ELb1ELb0ELi1EEENS1_19SingleTileSchedulerILb1ELb0ELb0ELi128EEEEEEEEEvNT_6ParamsE)
        .other          _ZN7cutlass13device_kernelIN5flash11enable_sm90INS1_16FlashAttnBwdSm90INS1_25CollectiveMainloopBwdSm90ILi2ELi2ELi2EN4cute5tupleIJNS5_1CILi1EEES8_S8_EEENS6_IJNS7_ILi64EEENS7_ILi128EEENS7_ILi96EEEEEENS_6half_tEfNS_4arch4Sm90ELb0ELb1ELb1ELb1ELb0ELb1ELb0ELb0ELi2ELi1ELi2ELi1ELb1EEENS1_21CollectiveEpilogueBwdISD_SE_SG_Li256ELb1ELb0ELi1EEENS1_19SingleTileSchedulerILb1ELb0ELb0ELi128EEEEEEEEEvNT_6ParamsE,@"STO_CUDA_ENTRY STV_DEFAULT"
_ZN7cutlass13device_kernelIN5flash11enable_sm90INS1_16FlashAttnBwdSm90INS1_25CollectiveMainloopBwdSm90ILi2ELi2ELi2EN4cute5tupleIJNS5_1CILi1EEES8_S8_EEENS6_IJNS7_ILi64EEENS7_ILi128EEENS7_ILi96EEEEEENS_6half_tEfNS_4arch4Sm90ELb0ELb1ELb1ELb1ELb0ELb1ELb0ELb0ELi2ELi1ELi2ELi1ELb1EEENS1_21CollectiveEpilogueBwdISD_SE_SG_Li256ELb1ELb0ELi1EEENS1_19SingleTileSchedulerILb1ELb0ELb0ELi128EEEEEEEEEvNT_6ParamsE:
[----:B------:R-:W-:Y:S01]  /*0000*/  LDC R1, c[0x0][0x37c] ;  /* 0x0000df00ff017b82 */ /* 0x000fe20000000800 */
[----:B------:R-:W-:Y:S05]  /*0010*/  EXIT ;  /* 0x000000000000794d */ /* 0x000fea0003800000 */
.L_x_12:
        /* <DEDUP_REMOVED lines=14> */
.L_x_78:


//--------------------- .text._ZN7cutlass13device_kernelIN5flash11enable_sm90INS1_16FlashAttnBwdSm90INS1_25CollectiveMainloopBwdSm90ILi2ELi2ELi2EN4cute5tupleIJNS5_1CILi1EEES8_S8_EEENS6_IJNS7_ILi64EEENS7_ILi128EEENS7_ILi96EEEEEENS_6half_tEfNS_4arch4Sm90ELb0ELb1ELb1ELb1ELb1ELb1ELb0ELb0ELi2ELi1ELi2ELi1ELb1EEENS1_21CollectiveEpilogueBwdISD_SE_SG_Li256ELb1ELb0ELi1EEENS1_19SingleTileSchedulerILb1ELb0ELb0ELi128EEEEEEEEEvNT_6ParamsE --------------------------
	.section	.text._ZN7cutlass13device_kernelIN5flash11enable_sm90INS1_16FlashAttnBwdSm90INS1_25CollectiveMainloopBwdSm90ILi2ELi2ELi2EN4cute5tupleIJNS5_1CILi1EEES8_S8_EEENS6_IJNS7_ILi64EEENS7_ILi128EEENS7_ILi96EEEEEENS_6half_tEfNS_4arch4Sm90ELb0ELb1ELb1ELb1ELb1ELb1ELb0ELb0ELi2ELi1ELi2ELi1ELb1EEENS1_21CollectiveEpilogueBwdISD_SE_SG_Li256ELb1ELb0ELi1EEENS1_19SingleTileSchedulerILb1ELb0ELb0ELi128EEEEEEEEEvNT_6ParamsE,"ax",@progbits
	.align	128
.text._ZN7cutlass13device_kernelIN5flash11enable_sm90INS1_16FlashAttnBwdSm90INS1_25CollectiveMainloopBwdSm90ILi2ELi2ELi2EN4cute5tupleIJNS5_1CILi1EEES8_S8_EEENS6_IJNS7_ILi64EEENS7_ILi128EEENS7_ILi96EEEEEENS_6half_tEfNS_4arch4Sm90ELb0ELb1ELb1ELb1ELb1ELb1ELb0ELb0ELi2ELi1ELi2ELi1ELb1EEENS1_21CollectiveEpilogueBwdISD_SE_SG_Li256ELb1ELb0ELi1EEENS1_19SingleTileSchedulerILb1ELb0ELb0ELi128EEEEEEEEEvNT_6ParamsE:
        .type           _ZN7cutlass13device_kernelIN5flash11enable_sm90INS1_16FlashAttnBwdSm90INS1_25CollectiveMainloopBwdSm90ILi2ELi2ELi2EN4cute5tupleIJNS5_1CILi1EEES8_S8_EEENS6_IJNS7_ILi64EEENS7_ILi128EEENS7_ILi96EEEEEENS_6half_tEfNS_4arch4Sm90ELb0ELb1ELb1ELb1ELb1ELb1ELb0ELb0ELi2ELi1ELi2ELi1ELb1EEENS1_21CollectiveEpilogueBwdISD_SE_SG_Li256ELb1ELb0ELi1EEENS1_19SingleTileSchedulerILb1ELb0ELb0ELi128EEEEEEEEEvNT_6ParamsE,@function
        .size           _ZN7cutlass13device_kernelIN5flash11enable_sm90INS1_16FlashAttnBwdSm90INS1_25CollectiveMainloopBwdSm90ILi2ELi2ELi2EN4cute5tupleIJNS5_1CILi1EEES8_S8_EEENS6_IJNS7_ILi64EEENS7_ILi128EEENS7_ILi96EEEEEENS_6half_tEfNS_4arch4Sm90ELb0ELb1ELb1ELb1ELb1ELb1ELb0ELb0ELi2ELi1ELi2ELi1ELb1EEENS1_21CollectiveEpilogueBwdISD_SE_SG_Li256ELb1ELb0ELi1EEENS1_19SingleTileSchedulerILb1ELb0ELb0ELi128EEEEEEEEEvNT_6ParamsE,(.L_x_79 - _ZN7cutlass13device_kernelIN5flash11enable_sm90INS1_16FlashAttnBwdSm90INS1_25CollectiveMainloopBwdSm90ILi2ELi2ELi2EN4cute5tupleIJNS5_1CILi1EEES8_S8_EEENS6_IJNS7_ILi64EEENS7_ILi128EEENS7_ILi96EEEEEENS_6half_tEfNS_4arch4Sm90ELb0ELb1ELb1ELb1ELb1ELb1ELb0ELb0ELi2ELi1ELi2ELi1ELb1EEENS1_21CollectiveEpilogueBwdISD_SE_SG_Li256ELb1ELb0ELi1EEENS1_19SingleTileSchedulerILb1ELb0ELb0ELi128EEEEEEEEEvNT_6ParamsE)
        .other          _ZN7cutlass13device_kernelIN5flash11enable_sm90INS1_16FlashAttnBwdSm90INS1_25CollectiveMainloopBwdSm90ILi2ELi2ELi2EN4cute5tupleIJNS5_1CILi1EEES8_S8_EEENS6_IJNS7_ILi64EEENS7_ILi128EEENS7_ILi96EEEEEENS_6half_tEfNS_4arch4Sm90ELb0ELb1ELb1ELb1ELb1ELb1ELb0ELb0ELi2ELi1ELi2ELi1ELb1EEENS1_21CollectiveEpilogueBwdISD_SE_SG_Li256ELb1ELb0ELi1EEENS1_19SingleTileSchedulerILb1ELb0ELb0ELi128EEEEEEEEEvNT_6ParamsE,@"STO_CUDA_ENTRY STV_DEFAULT"
_ZN7cutlass13device_kernelIN5flash11enable_sm90INS1_16FlashAttnBwdSm90INS1_25CollectiveMainloopBwdSm90ILi2ELi2ELi2EN4cute5tupleIJNS5_1CILi1EEES8_S8_EEENS6_IJNS7_ILi64EEENS7_ILi128EEENS7_ILi96EEEEEENS_6half_tEfNS_4arch4Sm90ELb0ELb1ELb1ELb1ELb1ELb1ELb0ELb0ELi2ELi1ELi2ELi1ELb1EEENS1_21CollectiveEpilogueBwdISD_SE_SG_Li256ELb1ELb0ELi1EEENS1_19SingleTileSchedulerILb1ELb0ELb0ELi128EEEEEEEEEvNT_6ParamsE:
[----:B------:R-:W-:Y:S01]  /*0000*/  LDC R1, c[0x0][0x37c] ;  /* 0x0000df00ff017b82 */ /* 0x000fe20000000800 */
[----:B------:R-:W-:Y:S05]  /*0010*/  EXIT ;  /* 0x000000000000794d */ /* 0x000fea0003800000 */
.L_x_13:
        /* <DEDUP_REMOVED lines=14> */
.L_x_79:


//--------------------- .text._ZN7cutlass13device_kernelIN5flash11enable_sm90INS1_16FlashAttnBwdSm90INS1_25CollectiveMainloopBwdSm90ILi2ELi2ELi2EN4cute5tupleIJNS5_1CILi1EEES8_S8_EEENS6_IJNS7_ILi64EEENS7_ILi128EEENS7_ILi96EEEEEENS_6half_tEfNS_4arch4Sm90ELb0ELb1ELb1ELb1ELb0ELb1ELb0ELb0ELi2ELi1ELi2ELi1ELb1EEENS1_24CollectiveEpilogueBwdGQAISD_fSG_Li256ELb1ELb0EEENS1_19SingleTileSchedulerILb1ELb0ELb0ELi128EEEEEEEEEvNT_6ParamsE --------------------------
	.section	.text._ZN7cutlass13device_kernelIN5flash11enable_sm90INS1_16FlashAttnBwdSm90INS1_25CollectiveMainloopBwdSm90ILi2ELi2ELi2EN4cute5tupleIJNS5_1CILi1EEES8_S8_EEENS6_IJNS7_ILi64EEENS7_ILi128EEENS7_ILi96EEEEEENS_6half_tEfNS_4arch4Sm90ELb0ELb1ELb1ELb1ELb0ELb1ELb0ELb0ELi2ELi1ELi2ELi1ELb1EEENS1_24CollectiveEpilogueBwdGQAISD_fSG_Li256ELb1ELb0EEENS1_19SingleTileSchedulerILb1ELb0ELb0ELi128EEEEEEEEEvNT_6ParamsE,"ax",@progbits
	.align	128
.text._ZN7cutlass13device_kernelIN5flash11enable_sm90INS1_16FlashAttnBwdSm90INS1_25CollectiveMainloopBwdSm90ILi2ELi2ELi2EN4cute5tupleIJNS5_1CILi1EEES8_S8_EEENS6_IJNS7_ILi64EEENS7_ILi128EEENS7_ILi96EEEEEENS_6half_tEfNS_4arch4Sm90ELb0ELb1ELb1ELb1ELb0ELb1ELb0ELb0ELi2ELi1ELi2ELi1ELb1EEENS1_24CollectiveEpilogueBwdGQAISD_fSG_Li256ELb1ELb0EEENS1_19SingleTileSchedulerILb1ELb0ELb0ELi128EEEEEEEEEvNT_6ParamsE:
        .type           _ZN7cutlass13device_kernelIN5flash11enable_sm90INS1_16FlashAttnBwdSm90INS1_25CollectiveMainloopBwdSm90ILi2ELi2ELi2EN4cute5tupleIJNS5_1CILi1EEES8_S8_EEENS6_IJNS7_ILi64EEENS7_ILi128EEENS7_ILi96EEEEEENS_6half_tEfNS_4arch4Sm90ELb0ELb1ELb1ELb1ELb0ELb1ELb0ELb0ELi2ELi1ELi2ELi1ELb1EEENS1_24CollectiveEpilogueBwdGQAISD_fSG_Li256ELb1ELb0EEENS1_19SingleTileSchedulerILb1ELb0ELb0ELi128EEEEEEEEEvNT_6ParamsE,@function
        .size           _ZN7cutlass13device_kernelIN5flash11enable_sm90INS1_16FlashAttnBwdSm90INS1_25CollectiveMainloopBwdSm90ILi2ELi2ELi2EN4cute5tupleIJNS5_1CILi1EEES8_S8_EEENS6_IJNS7_ILi64EEENS7_ILi128EEENS7_ILi96EEEEEENS_6half_tEfNS_4arch4Sm90ELb0ELb1ELb1ELb1ELb0ELb1ELb0ELb0ELi2ELi1ELi2ELi1ELb1EEENS1_24CollectiveEpilogueBwdGQAISD_fSG_Li256ELb1ELb0EEENS1_19SingleTileSchedulerILb1ELb0ELb0ELi128EEEEEEEEEvNT_6ParamsE,(.L_x_80 - _ZN7cutlass13device_kernelIN5flash11enable_sm90INS1_16FlashAttnBwdSm90INS1_25CollectiveMainloopBwdSm90ILi2ELi2ELi2EN4cute5tupleIJNS5_1CILi1EEES8_S8_EEENS6_IJNS7_ILi64EEENS7_ILi128EEENS7_ILi96EEEEEENS_6half_tEfNS_4arch4Sm90ELb0ELb1ELb1ELb1ELb0ELb1ELb0ELb0ELi2ELi1ELi2ELi1ELb1EEENS1_24CollectiveEpilogueBwdGQAISD_fSG_Li256ELb1ELb0EEENS1_19SingleTileSchedulerILb1ELb0ELb0ELi128EEEEEEEEEvNT_6ParamsE)
        .other          _ZN7cutlass13device_kernelIN5flash11enable_sm90INS1_16FlashAttnBwdSm90INS1_25CollectiveMainloopBwdSm90ILi2ELi2ELi2EN4cute5tupleIJNS5_1CILi1EEES8_S8_EEENS6_IJNS7_ILi64EEENS7_ILi128EEENS7_ILi96EEEEEENS_6half_tEfNS_4arch4Sm90ELb0ELb1ELb1ELb1ELb0ELb1ELb0ELb0ELi2ELi1ELi2ELi1ELb1EEENS1_24CollectiveEpilogueBwdGQAISD_fSG_Li256ELb1ELb0EEENS1_19SingleTileSchedulerILb1ELb0ELb0ELi128EEEEEEEEEvNT_6ParamsE,@"STO_CUDA_ENTRY STV_DEFAULT"
_ZN7cutlass13device_kernelIN5flash11enable_sm90INS1_16FlashAttnBwdSm90INS1_25CollectiveMainloopBwdSm90ILi2ELi2ELi2EN4cute5tupleIJNS5_1CILi1EEES8_S8_EEENS6_IJNS7_ILi64EEENS7_ILi128EEENS7_ILi96EEEEEENS_6half_tEfNS_4arch4Sm90ELb0ELb1ELb1ELb1ELb0ELb1ELb0ELb0ELi2ELi1ELi2ELi1ELb1EEENS1_24CollectiveEpilogueBwdGQAISD_fSG_Li256ELb1ELb0EEENS1_19SingleTileSchedulerILb1ELb0ELb0ELi128EEEEEEEEEvNT_6ParamsE:
[----:B------:R-:W-:Y:S01]  /*0000*/  LDC R1, c[0x0][0x37c] ;  /* 0x0000df00ff017b82 */ /* 0x000fe20000000800 */
[----:B------:R-:W-:Y:S05]  /*0010*/  EXIT ;  /* 0x000000000000794d */ /* 0x000fea0003800000 */
.L_x_14:
        /* <DEDUP_REMOVED lines=14> */
.L_x_80:


//--------------------- .text._ZN7cutlass13device_kernelIN5flash11enable_sm90INS1_16FlashAttnBwdSm90INS1_25CollectiveMainloopBwdSm90ILi2ELi2ELi2EN4cute5tupleIJNS5_1CILi1EEES8_S8_EEENS6_IJNS7_ILi64EEENS7_ILi128EEENS7_ILi96EEEEEENS_6half_tEfNS_4arch4Sm90ELb0ELb1ELb1ELb1ELb1ELb1ELb0ELb0ELi2ELi1ELi2ELi1ELb1EEENS1_24CollectiveEpilogueBwdGQAISD_fSG_Li256ELb1ELb1EEENS1_19SingleTileSchedulerILb1ELb0ELb0ELi128EEEEEEEEEvNT_6ParamsE --------------------------
	.section	.text._ZN7cutlass13device_kernelIN5flash11enable_sm90INS1_16FlashAttnBwdSm90INS1_25CollectiveMainloopBwdSm90ILi2ELi2ELi2EN4cute5tupleIJNS5_1CILi1EEES8_S8_EEENS6_IJNS7_ILi64EEENS7_ILi128EEENS7_ILi96EEEEEENS_6half_tEfNS_4arch4Sm90ELb0ELb1ELb1ELb1ELb1ELb1ELb0ELb0ELi2ELi1ELi2ELi1ELb1EEENS1_24CollectiveEpilogueBwdGQAISD_fSG_Li256ELb1ELb1EEENS1_19SingleTileSchedulerILb1ELb0ELb0ELi128EEEEEEEEEvNT_6ParamsE,"ax",@progbits
	.align	128
.text._ZN7cutlass13device_kernelIN5flash11enable_sm90INS1_16FlashAttnBwdSm90INS1_25CollectiveMainloopBwdSm90ILi2ELi2ELi2EN4cute5tupleIJNS5_1CILi1EEES8_S8_EEENS6_IJNS7_ILi64EEENS7_ILi128EEENS7_ILi96EEEEEENS_6half_tEfNS_4arch4Sm90ELb0ELb1ELb1ELb1ELb1ELb1ELb0ELb0ELi2ELi1ELi2ELi1ELb1EEENS1_24CollectiveEpilogueBwdGQAISD_fSG_Li256ELb1ELb1EEENS1_19SingleTileSchedulerILb1ELb0ELb0ELi128EEEEEEEEEvNT_6ParamsE:
        .type           _ZN7cutlass13device_kernelIN5flash11enable_sm90INS1_16FlashAttnBwdSm90INS1_25CollectiveMainloopBwdSm90ILi2ELi2ELi2EN4cute5tupleIJNS5_1CILi1EEES8_S8_EEENS6_IJNS7_ILi64EEENS7_ILi128EEENS7_ILi96EEEEEENS_6half_tEfNS_4arch4Sm90ELb0ELb1ELb1ELb1ELb1ELb1ELb0ELb0ELi2ELi1ELi2ELi1ELb1EEENS1_24CollectiveEpilogueBwdGQAISD_fSG_Li256ELb1ELb1EEENS1_19SingleTileSchedulerILb1ELb0ELb0ELi128EEEEEEEEEvNT_6ParamsE,@function
        .size           _ZN7cutlass13device_kernelIN5flash11enable_sm90INS1_16FlashAttnBwdSm90INS1_25CollectiveMainloopBwdSm90ILi2ELi2ELi2EN4cute5tupleIJNS5_1CILi1EEES8_S8_EEENS6_IJNS7_ILi64EEENS7_ILi128EEENS7_ILi96EEEEEENS_6half_tEfNS_4arch4Sm90ELb0ELb1ELb1ELb1ELb1ELb1ELb0ELb0ELi2ELi1ELi2ELi1ELb1EEENS1_24CollectiveEpilogueBwdGQAISD_fSG_Li256ELb1ELb1EEENS1_19SingleTileSchedulerILb1ELb0ELb0ELi128EEEEEEEEEvNT_6ParamsE,(.L_x_81 - _ZN7cutlass13device_kernelIN5flash11enable_sm90INS1_16FlashAttnBwdSm90INS1_25CollectiveMainloopBwdSm90ILi2ELi2ELi2EN4cute5tupleIJNS5_1CILi1EEES8_S8_EEENS6_IJNS7_ILi64EEENS7_ILi128EEENS7_ILi96EEEEEENS_6half_tEfNS_4arch4Sm90ELb0ELb1ELb1ELb1ELb1ELb1ELb0ELb0ELi2ELi1ELi2ELi1ELb1EEENS1_24CollectiveEpilogueBwdGQAISD_fSG_Li256ELb1ELb1EEENS1_19SingleTileSchedulerILb1ELb0ELb0ELi128EEEEEEEEEvNT_6ParamsE)
        .other          _ZN7cutlass13device_kernelIN5flash11enable_sm90INS1_16FlashAttnBwdSm90INS1_25CollectiveMainloopBwdSm90ILi2ELi2ELi2EN4cute5tupleIJNS5_1CILi1EEES8_S8_EEENS6_IJNS7_ILi64EEENS7_ILi128EEENS7_ILi96EEEEEENS_6half_tEfNS_4arch4Sm90ELb0ELb1ELb1ELb1ELb1ELb1ELb0ELb0ELi2ELi1ELi2ELi1ELb1EEENS1_24CollectiveEpilogueBwdGQAISD_fSG_Li256ELb1ELb1EEENS1_19SingleTileSchedulerILb1ELb0ELb0ELi128EEEEEEEEEvNT_6ParamsE,@"STO_CUDA_ENTRY STV_DEFAULT"
_ZN7cutlass13device_kernelIN5flash11enable_sm90INS1_16FlashAttnBwdSm90INS1_25CollectiveMainloopBwdSm90ILi2ELi2ELi2EN4cute5tupleIJNS5_1CILi1EEES8_S8_EEENS6_IJNS7_ILi64EEENS7_ILi128EEENS7_ILi96EEEEEENS_6half_tEfNS_4arch4Sm90ELb0ELb1ELb1ELb1ELb1ELb1ELb0ELb0ELi2ELi1ELi2ELi1ELb1EEENS1_24CollectiveEpilogueBwdGQAISD_fSG_Li256ELb1ELb1EEENS1_19SingleTileSchedulerILb1ELb0ELb0ELi128EEEEEEEEEvNT_6ParamsE:
[----:B------:R-:W-:Y:S01]  /*0000*/  LDC R1, c[0x0][0x37c] ;  /* 0x0000df00ff017b82 */ /* 0x000fe20000000800 */
[----:B------:R-:W-:Y:S05]  /*0010*/  EXIT ;  /* 0x000000000000794d */ /* 0x000fea0003800000 */
.L_x_15:
        /* <DEDUP_REMOVED lines=14> */
.L_x_81:


//--------------------- .text._ZN7cutlass13device_kernelIN5flash11enable_sm90INS1_16FlashAttnBwdSm90INS1_25CollectiveMainloopBwdSm90ILi2ELi2ELi2EN4cute5tupleIJNS5_1CILi1EEES8_S8_EEENS6_IJNS7_ILi64EEENS7_ILi128EEENS7_ILi96EEEEEENS_6half_tEfNS_4arch4Sm90ELb1ELb0ELb1ELb0ELb0ELb1ELb0ELb0ELi2ELi1ELi2ELi1ELb1EEENS1_21CollectiveEpilogueBwdISD_SE_SG_Li256ELb0ELb0ELi1EEENS1_25SingleTileBwdLPTSchedulerILb0ELi128ELb0EEEEEEEEEvNT_6ParamsE --------------------------
	.section	.text._ZN7cutlass13device_kernelIN5flash11enable_sm90INS1_16FlashAttnBwdSm90INS1_25CollectiveMainloopBwdSm90ILi2ELi2ELi2EN4cute5tupleIJNS5_1CILi1EEES8_S8_EEENS6_IJNS7_ILi64EEENS7_ILi128EEENS7_ILi96EEEEEENS_6half_tEfNS_4arch4Sm90ELb1ELb0ELb1ELb0ELb0ELb1ELb0ELb0ELi2ELi1ELi2ELi1ELb1EEENS1_21CollectiveEpilogueBwdISD_SE_SG_Li256ELb0ELb0ELi1EEENS1_25SingleTileBwdLPTSchedulerILb0ELi128ELb0EEEEEEEEEvNT_6ParamsE,"ax",@progbits
	.align	128
.text._ZN7cutlass13device_kernelIN5flash11enable_sm90INS1_16FlashAttnBwdSm90INS1_25CollectiveMainloopBwdSm90ILi2ELi2ELi2EN4cute5tupleIJNS5_1CILi1EEES8_S8_EEENS6_IJNS7_ILi64EEENS7_ILi128EEENS7_ILi96EEEEEENS_6half_tEfNS_4arch4Sm90ELb1ELb0ELb1ELb0ELb0ELb1ELb0ELb0ELi2ELi1ELi2ELi1ELb1EEENS1_21CollectiveEpilogueBwdISD_SE_SG_Li256ELb0ELb0ELi1EEENS1_25SingleTileBwdLPTSchedulerILb0ELi128ELb0EEEEEEEEEvNT_6ParamsE:
        .type           _ZN7cutlass13device_kernelIN5flash11enable_sm90INS1_16FlashAttnBwdSm90INS1_25CollectiveMainloopBwdSm90ILi2ELi2ELi2EN4cute5tupleIJNS5_1CILi1EEES8_S8_EEENS6_IJNS7_ILi64EEENS7_ILi128EEENS7_ILi96EEEEEENS_6half_tEfNS_4arch4Sm90ELb1ELb0ELb1ELb0ELb0ELb1ELb0ELb0ELi2ELi1ELi2ELi1ELb1EEENS1_21CollectiveEpilogueBwdISD_SE_SG_Li256ELb0ELb0ELi1EEENS1_25SingleTileBwdLPTSchedulerILb0ELi128ELb0EEEEEEEEEvNT_6ParamsE,@function
        .size           _ZN7cutlass13device_kernelIN5flash11enable_sm90INS1_16FlashAttnBwdSm90INS1_25CollectiveMainloopBwdSm90ILi2ELi2ELi2EN4cute5tupleIJNS5_1CILi1EEES8_S8_EEENS6_IJNS7_ILi64EEENS7_ILi128EEENS7_ILi96EEEEEENS_6half_tEfNS_4arch4Sm90ELb1ELb0ELb1ELb0ELb0ELb1ELb0ELb0ELi2ELi1ELi2ELi1ELb1EEENS1_21CollectiveEpilogueBwdISD_SE_SG_Li256ELb0ELb0ELi1EEENS1_25SingleTileBwdLPTSchedulerILb0ELi128ELb0EEEEEEEEEvNT_6ParamsE,(.L_x_82 - _ZN7cutlass13device_kernelIN5flash11enable_sm90INS1_16FlashAttnBwdSm90INS1_25CollectiveMainloopBwdSm90ILi2ELi2ELi2EN4cute5tupleIJNS5_1CILi1EEES8_S8_EEENS6_IJNS7_ILi64EEENS7_ILi128EEENS7_ILi96EEEEEENS_6half_tEfNS_4arch4Sm90ELb1ELb0ELb1ELb0ELb0ELb1ELb0ELb0ELi2ELi1ELi2ELi1ELb1EEENS1_21CollectiveEpilogueBwdISD_SE_SG_Li256ELb0ELb0ELi1EEENS1_25SingleTileBwdLPTSchedulerILb0ELi128ELb0EEEEEEEEEvNT_6ParamsE)
        .other          _ZN7cutlass13device_kernelIN5flash11enable_sm90INS1_16FlashAttnBwdSm90INS1_25CollectiveMainloopBwdSm90ILi2ELi2ELi2EN4cute5tupleIJNS5_1CILi1EEES8_S8_EEENS6_IJNS7_ILi64EEENS7_ILi128EEENS7_ILi96EEEEEENS_6half_tEfNS_4arch4Sm90ELb1ELb0ELb1ELb0ELb0ELb1ELb0ELb0ELi2ELi1ELi2ELi1ELb1EEENS1_21CollectiveEpilogueBwdISD_SE_SG_Li256ELb0ELb0ELi1EEENS1_25SingleTileBwdLPTSchedulerILb0ELi128ELb0EEEEEEEEEvNT_6ParamsE,@"STO_CUDA_ENTRY STV_DEFAULT"
_ZN7cutlass13device_kernelIN5flash11enable_sm90INS1_16FlashAttnBwdSm90INS1_25CollectiveMainloopBwdSm90ILi2ELi2ELi2EN4cute5tupleIJNS5_1CILi1EEES8_S8_EEENS6_IJNS7_ILi64EEENS7_ILi128EEENS7_ILi96EEEEEENS_6half_tEfNS_4arch4Sm90ELb1ELb0ELb1ELb0ELb0ELb1ELb0ELb0ELi2ELi1ELi2ELi1ELb1EEENS1_21CollectiveEpilogueBwdISD_SE_SG_Li256ELb0ELb0ELi1EEENS1_25SingleTileBwdLPTSchedulerILb0ELi128ELb0EEEEEEEEEvNT_6ParamsE:
[----:B------:R-:W-:Y:S01]  /*0000*/  LDC R1, c[0x0][0x37c] ;  /* 0x0000df00ff017b82 */ /* 0x000fe20000000800 */
[----:B------:R-:W-:Y:S05]  /*0010*/  EXIT ;  /* 0x000000000000794d */ /* 0x000fea0003800000 */
.L_x_16:
        /* <DEDUP_REMOVED lines=14> */
.L_x_82:


//--------------------- .text._ZN7cutlass13device_kernelIN5flash11enable_sm90INS1_16FlashAttnBwdSm90INS1_25CollectiveMainloopBwdSm90ILi2ELi2ELi2EN4cute5tupleIJNS5_1CILi1EEES8_S8_EEENS6_IJNS7_ILi64EEENS7_ILi128EEENS7_ILi96EEEEEENS_6half_tEfNS_4arch4Sm90ELb1ELb0ELb1ELb0ELb1ELb1ELb0ELb0ELi2ELi1ELi2ELi1ELb1EEENS1_21CollectiveEpilogueBwdISD_SE_SG_Li256ELb0ELb0ELi1EEENS1_25SingleTileBwdLPTSchedulerILb0ELi128ELb1EEEEEEEEEvNT_6ParamsE --------------------------
	.section	.text._ZN7cutlass13device_kernelIN5flash11enable_sm90INS1_16FlashAttnBwdSm90INS1_25CollectiveMainloopBwdSm90ILi2ELi2ELi2EN4cute5tupleIJNS5_1CILi1EEES8_S8_EEENS6_IJNS7_ILi64EEENS7_ILi128EEENS7_ILi96EEEEEENS_6half_tEfNS_4arch4Sm90ELb1ELb0ELb1ELb0ELb1ELb1ELb0ELb0ELi2ELi1ELi2ELi1ELb1EEENS1_21CollectiveEpilogueBwdISD_SE_SG_Li256ELb0ELb0ELi1EEENS1_25SingleTileBwdLPTSchedulerILb0ELi128ELb1EEEEEEEEEvNT_6ParamsE,"ax",@progbits
	.align	128
.text._ZN7cutlass13device_kernelIN5flash11enable_sm90INS1_16FlashAttnBwdSm90INS1_25CollectiveMainloopBwdSm90ILi2ELi2ELi2EN4cute5tupleIJNS5_1CILi1EEES8_S8_EEENS6_IJNS7_ILi64EEENS7_ILi128EEENS7_ILi96EEEEEENS_6half_tEfNS_4arch4Sm90ELb1ELb0ELb1ELb0ELb1ELb1ELb0ELb0ELi2ELi1ELi2ELi1ELb1EEENS1_21CollectiveEpilogueBwdISD_SE_SG_Li256ELb0ELb0ELi1EEENS1_25SingleTileBwdLPTSchedulerILb0ELi128ELb1EEEEEEEEEvNT_6ParamsE:
        .type           _ZN7cutlass13device_kernelIN5flash11enable_sm90INS1_16FlashAttnBwdSm90INS1_25CollectiveMainloopBwdSm90ILi2ELi2ELi2EN4cute5tupleIJNS5_1CILi1EEES8_S8_EEENS6_IJNS7_ILi64EEENS7_ILi128EEENS7_ILi96EEEEEENS_6half_tEfNS_4arch4Sm90ELb1ELb0ELb1ELb0ELb1ELb1ELb0ELb0ELi2ELi1ELi2ELi1ELb1EEENS1_21CollectiveEpilogueBwdISD_SE_SG_Li256ELb0ELb0ELi1EEENS1_25SingleTileBwdLPTSchedulerILb0ELi128ELb1EEEEEEEEEvNT_6ParamsE,@function
        .size           _ZN7cutlass13device_kernelIN5flash11enable_sm90INS1_16FlashAttnBwdSm90INS1_25CollectiveMainloopBwdSm90ILi2ELi2ELi2EN4cute5tupleIJNS5_1CILi1EEES8_S8_EEENS6_IJNS7_ILi64EEENS7_ILi128EEENS7_ILi96EEEEEENS_6half_tEfNS_4arch4Sm90ELb1ELb0ELb1ELb0ELb1ELb1ELb0ELb0ELi2ELi1ELi2ELi1ELb1EEENS1_21CollectiveEpilogueBwdISD_SE_SG_Li256ELb0ELb0ELi1EEENS1_25SingleTileBwdLPTSchedulerILb0ELi128ELb1EEEEEEEEEvNT_6ParamsE,(.L_x_83 - _ZN7cutlass13device_kernelIN5flash11enable_sm90INS1_16FlashAttnBwdSm90INS1_25CollectiveMainloopBwdSm90ILi2ELi2ELi2EN4cute5tupleIJNS5_1CILi1EEES8_S8_EEENS6_IJNS7_ILi64EEENS7_ILi128EEENS7_ILi96EEEEEENS_6half_tEfNS_4arch4Sm90ELb1ELb0ELb1ELb0ELb1ELb1ELb0ELb0ELi2ELi1ELi2ELi1ELb1EEENS1_21CollectiveEpilogueBwdISD_SE_SG_Li256ELb0ELb0ELi1EEENS1_25SingleTileBwdLPTSchedulerILb0ELi128ELb1EEEEEEEEEvNT_6ParamsE)
        .other          _ZN7cutlass13device_kernelIN5flash11enable_sm90INS1_16FlashAttnBwdSm90INS1_25CollectiveMainloopBwdSm90ILi2ELi2ELi2EN4cute5tupleIJNS5_1CILi1EEES8_S8_EEENS6_IJNS7_ILi64EEENS7_ILi128EEENS7_ILi96EEEEEENS_6half_tEfNS_4arch4Sm90ELb1ELb0ELb1ELb0ELb1ELb1ELb0ELb0ELi2ELi1ELi2ELi1ELb1EEENS1_21CollectiveEpilogueBwdISD_SE_SG_Li256ELb0ELb0ELi1EEENS1_25SingleTileBwdLPTSchedulerILb0ELi128ELb1EEEEEEEEEvNT_6ParamsE,@"STO_CUDA_ENTRY STV_DEFAULT"
_ZN7cutlass13device_kernelIN5flash11enable_sm90INS1_16FlashAttnBwdSm90INS1_25CollectiveMainloopBwdSm90ILi2ELi2ELi2EN4cute5tupleIJNS5_1CILi1EEES8_S8_EEENS6_IJNS7_ILi64EEENS7_ILi128EEENS7_ILi96EEEEEENS_6half_tEfNS_4arch4Sm90ELb1ELb0ELb1ELb0ELb1ELb1ELb0ELb0ELi2ELi1ELi2ELi1ELb1EEENS1_21CollectiveEpilogueBwdISD_SE_SG_Li256ELb0ELb0ELi1EEENS1_25SingleTileBwdLPTSchedulerILb0ELi128ELb1EEEEEEEEEvNT_6ParamsE:
[----:B------:R-:W-:Y:S01]  /*0000*/  LDC R1, c[0x0][0x37c] ;  /* 0x0000df00ff017b82 */ /* 0x000fe20000000800 */
[----:B------:R-:W-:Y:S05]  /*0010*/  EXIT ;  /* 0x000000000000794d */ /* 0x000fea0003800000 */
.L_x_17:
        /* <DEDUP_REMOVED lines=14> */
.L_x_83:


//--------------------- .text._ZN7cutlass13device_kernelIN5flash11enable_sm90INS1_16FlashAttnBwdSm90INS1_25CollectiveMainloopBwdSm90ILi2ELi2ELi2EN4cute5tupleIJNS5_1CILi1EEES8_S8_EEENS6_IJNS7_ILi64EEENS7_ILi128EEENS7_ILi96EEEEEENS_6half_tEfNS_4arch4Sm90ELb1ELb0ELb1ELb0ELb0ELb1ELb0ELb0ELi2ELi1ELi2ELi1ELb1EEENS1_24CollectiveEpilogueBwdGQAISD_fSG_Li256ELb0ELb0EEENS1_25SingleTileBwdLPTSchedulerILb0ELi128ELb0EEEEEEEEEvNT_6ParamsE --------------------------
	.section	.text._ZN7cutlass13device_kernelIN5flash11enable_sm90INS1_16FlashAttnBwdSm90INS1_25CollectiveMainloopBwdSm90ILi2ELi2ELi2EN4cute5tupleIJNS5_1CILi1EEES8_S8_EEENS6_IJNS7_ILi64EEENS7_ILi128EEENS7_ILi96EEEEEENS_6half_tEfNS_4arch4Sm90ELb1ELb0ELb1ELb0ELb0ELb1ELb0ELb0ELi2ELi1ELi2ELi1ELb1EEENS1_24CollectiveEpilogueBwdGQAISD_fSG_Li256ELb0ELb0EEENS1_25SingleTileBwdLPTSchedulerILb0ELi128ELb0EEEEEEEEEvNT_6ParamsE,"ax",@progbits
	.align	128
.text._ZN7cutlass13device_kernelIN5flash11enable_sm90INS1_16FlashAttnBwdSm90INS1_25CollectiveMainloopBwdSm90ILi2ELi2ELi2EN4cute5tupleIJNS5_1CILi1EEES8_S8_EEENS6_IJNS7_ILi64EEENS7_ILi128EEENS7_ILi96EEEEEENS_6half_tEfNS_4arch4Sm90ELb1ELb0ELb1ELb0ELb0ELb1ELb0ELb0ELi2ELi1ELi2ELi1ELb1EEENS1_24CollectiveEpilogueBwdGQAISD_fSG_Li256ELb0ELb0EEENS1_25SingleTileBwdLPTSchedulerILb0ELi128ELb0EEEEEEEEEvNT_6ParamsE:
        .type           _ZN7cutlass13device_kernelIN5flash11enable_sm90INS1_16FlashAttnBwdSm90INS1_25CollectiveMainloopBwdSm90ILi2ELi2ELi2EN4cute5tupleIJNS5_1CILi1EEES8_S8_EEENS6_IJNS7_ILi64EEENS7_ILi128EEENS7_ILi96EEEEEENS_6half_tEfNS_4arch4Sm90ELb1ELb0ELb1ELb0ELb0ELb1ELb0ELb0ELi2ELi1ELi2ELi1ELb1EEENS1_24CollectiveEpilogueBwdGQAISD_fSG_Li256ELb0ELb0EEENS1_25SingleTileBwdLPTSchedulerILb0ELi128ELb0EEEEEEEEEvNT_6ParamsE,@function
        .size           _ZN7cutlass13device_kernelIN5flash11enable_sm90INS1_16FlashAttnBwdSm90INS1_25CollectiveMainloopBwdSm90ILi2ELi2ELi2EN4cute5tupleIJNS5_1CILi1EEES8_S8_EEENS6_IJNS7_ILi64EEENS7_ILi128EEENS7_ILi96EEEEEENS_6half_tEfNS_4arch4Sm90ELb1ELb0ELb1ELb0ELb0ELb1ELb0ELb0ELi2ELi1ELi2ELi1ELb1EEENS1_24CollectiveEpilogueBwdGQAISD_fSG_Li256ELb0ELb0EEENS1_25SingleTileBwdLPTSchedulerILb0ELi128ELb0EEEEEEEEEvNT_6ParamsE,(.L_x_84 - _ZN7cutlass13device_kernelIN5flash11enable_sm90INS1_16FlashAttnBwdSm90INS1_25CollectiveMainloopBwdSm90ILi2ELi2ELi2EN4cute5tupleIJNS5_1CILi1EEES8_S8_EEENS6_IJNS7_ILi64EEENS7_ILi128EEENS7_ILi96EEEEEENS_6half_tEfNS_4arch4Sm90ELb1ELb0ELb1ELb0ELb0ELb1ELb0ELb0ELi2ELi1ELi2ELi1ELb1EEENS1_24CollectiveEpilogueBwdGQAISD_fSG_Li256ELb0ELb0EEENS1_25SingleTileBwdLPTSchedulerILb0ELi128ELb0EEEEEEEEEvNT_6ParamsE)
        .other          _ZN7cutlass13device_kernelIN5flash11enable_sm90INS1_16FlashAttnBwdSm90INS1_25CollectiveMainloopBwdSm90ILi2ELi2ELi2EN4cute5tupleIJNS5_1CILi1EEES8_S8_EEENS6_IJNS7_ILi64EEENS7_ILi128EEENS7_ILi96EEEEEENS_6half_tEfNS_4arch4Sm90ELb1ELb0ELb1ELb0ELb0ELb1ELb0ELb0ELi2ELi1ELi2ELi1ELb1EEENS1_24CollectiveEpilogueBwdGQAISD_fSG_Li256ELb0ELb0EEENS1_25SingleTileBwdLPTSchedulerILb0ELi128ELb0EEEEEEEEEvNT_6ParamsE,@"STO_CUDA_ENTRY STV_DEFAULT"
_ZN7cutlass13device_kernelIN5flash11enable_sm90INS1_16FlashAttnBwdSm90INS1_25CollectiveMainloopBwdSm90ILi2ELi2ELi2EN4cute5tupleIJNS5_1CILi1EEES8_S8_EEENS6_IJNS7_ILi64EEENS7_ILi128EEENS7_ILi96EEEEEENS_6half_tEfNS_4arch4Sm90ELb1ELb0ELb1ELb0ELb0ELb1ELb0ELb0ELi2ELi1ELi2ELi1ELb1EEENS1_24CollectiveEpilogueBwdGQAISD_fSG_Li256ELb0ELb0EEENS1_25SingleTileBwdLPTSchedulerILb0ELi128ELb0EEEEEEEEEvNT_6ParamsE:
[----:B------:R-:W-:Y:S01]  /*0000*/  LDC R1, c[0x0][0x37c] ;  /* 0x0000df00ff017b82 */ /* 0x000fe20000000800 */
[----:B------:R-:W-:Y:S05]  /*0010*/  EXIT ;  /* 0x000000000000794d */ /* 0x000fea0003800000 */
.L_x_18:
        /* <DEDUP_REMOVED lines=14> */
.L_x_84:


//--------------------- .text._ZN7cutlass13device_kernelIN5flash11enable_sm90INS1_16FlashAttnBwdSm90INS1_25CollectiveMainloopBwdSm90ILi2ELi2ELi2EN4cute5tupleIJNS5_1CILi1EEES8_S8_EEENS6_IJNS7_ILi64EEENS7_ILi128EEENS7_ILi96EEEEEENS_6half_tEfNS_4arch4Sm90ELb1ELb0ELb1ELb0ELb1ELb1ELb0ELb0ELi2ELi1ELi2ELi1ELb1EEENS1_24CollectiveEpilogueBwdGQAISD_fSG_Li256ELb0ELb1EEENS1_25SingleTileBwdLPTSchedulerILb0ELi128ELb1EEEEEEEEEvNT_6ParamsE --------------------------
	.section	.text._ZN7cutlass13device_kernelIN5flash11enable_sm90INS1_16FlashAttnBwdSm90INS1_25CollectiveMainloopBwdSm90ILi2ELi2ELi2EN4cute5tupleIJNS5_1CILi1EEES8_S8_EEENS6_IJNS7_ILi64EEENS7_ILi128EEENS7_ILi96EEEEEENS_6half_tEfNS_4arch4Sm90ELb1ELb0ELb1ELb0ELb1ELb1ELb0ELb0ELi2ELi1ELi2ELi1ELb1EEENS1_24CollectiveEpilogueBwdGQAISD_fSG_Li256ELb0ELb1EEENS1_25SingleTileBwdLPTSchedulerILb0ELi128ELb1EEEEEEEEEvNT_6ParamsE,"ax",@progbits
	.align	128
.text._ZN7cutlass13device_kernelIN5flash11enable_sm90INS1_16FlashAttnBwdSm90INS1_25CollectiveMainloopBwdSm90ILi2ELi2ELi2EN4cute5tupleIJNS5_1CILi1EEES8_S8_EEENS6_IJNS7_ILi64EEENS7_ILi128EEENS7_ILi96EEEEEENS_6half_tEfNS_4arch4Sm90ELb1ELb0ELb1ELb0ELb1ELb1ELb0ELb0ELi2ELi1ELi2ELi1ELb1EEENS1_24CollectiveEpilogueBwdGQAISD_fSG_Li256ELb0ELb1EEENS1_25SingleTileBwdLPTSchedulerILb0ELi128ELb1EEEEEEEEEvNT_6ParamsE:
        .type           _ZN7cutlass13device_kernelIN5flash11enable_sm90INS1_16FlashAttnBwdSm90INS1_25CollectiveMainloopBwdSm90ILi2ELi2ELi2EN4cute5tupleIJNS5_1CILi1EEES8_S8_EEENS6_IJNS7_ILi64EEENS7_ILi128EEENS7_ILi96EEEEEENS_6half_tEfNS_4arch4Sm90ELb1ELb0ELb1ELb0ELb1ELb1ELb0ELb0ELi2ELi1ELi2ELi1ELb1EEENS1_24CollectiveEpilogueBwdGQAISD_fSG_Li256ELb0ELb1EEENS1_25SingleTileBwdLPTSchedulerILb0ELi128ELb1EEEEEEEEEvNT_6ParamsE,@function
        .size           _ZN7cutlass13device_kernelIN5flash11enable_sm90INS1_16FlashAttnBwdSm90INS1_25CollectiveMainloopBwdSm90ILi2ELi2ELi2EN4cute5tupleIJNS5_1CILi1EEES8_S8_EEENS6_IJNS7_ILi64EEENS7_ILi128EEENS7_ILi96EEEEEENS_6half_tEfNS_4arch4Sm90ELb1ELb0ELb1ELb0ELb1ELb1ELb0ELb0ELi2ELi1ELi2ELi1ELb1EEENS1_24CollectiveEpilogueBwdGQAISD_fSG_Li256ELb0ELb1EEENS1_25SingleTileBwdLPTSchedulerILb0ELi128ELb1EEEEEEEEEvNT_6ParamsE,(.L_x_85 - _ZN7cutlass13device_kernelIN5flash11enable_sm90INS1_16FlashAttnBwdSm90INS1_25CollectiveMainloopBwdSm90ILi2ELi2ELi2EN4cute5tupleIJNS5_1CILi1EEES8_S8_EEENS6_IJNS7_ILi64EEENS7_ILi128EEENS7_ILi96EEEEEENS_6half_tEfNS_4arch4Sm90ELb1ELb0ELb1ELb0ELb1ELb1ELb0ELb0ELi2ELi1ELi2ELi1ELb1EEENS1_24CollectiveEpilogueBwdGQAISD_fSG_Li256ELb0ELb1EEENS1_25SingleTileBwdLPTSchedulerILb0ELi128ELb1EEEEEEEEEvNT_6ParamsE)
        .other          _ZN7cutlass13device_kernelIN5flash11enable_sm90INS1_16FlashAttnBwdSm90INS1_25CollectiveMainloopBwdSm90ILi2ELi2ELi2EN4cute5tupleIJNS5_1CILi1EEES8_S8_EEENS6_IJNS7_ILi64EEENS7_ILi128EEENS7_ILi96EEEEEENS_6half_tEfNS_4arch4Sm90ELb1ELb0ELb1ELb0ELb1ELb1ELb0ELb0ELi2ELi1ELi2ELi1ELb1EEENS1_24CollectiveEpilogueBwdGQAISD_fSG_Li256ELb0ELb1EEENS1_25SingleTileBwdLPTSchedulerILb0ELi128ELb1EEEEEEEEEvNT_6ParamsE,@"STO_CUDA_ENTRY STV_DEFAULT"
_ZN7cutlass13device_kernelIN5flash11enable_sm90INS1_16FlashAttnBwdSm90INS1_25CollectiveMainloopBwdSm90ILi2ELi2ELi2EN4cute5tupleIJNS5_1CILi1EEES8_S8_EEENS6_IJNS7_ILi64EEENS7_ILi128EEENS7_ILi96EEEEEENS_6half_tEfNS_4arch4Sm90ELb1ELb0ELb1ELb0ELb1ELb1ELb0ELb0ELi2ELi1ELi2ELi1ELb1EEENS1_24CollectiveEpilogueBwdGQAISD_fSG_Li256ELb0ELb1EEENS1_25SingleTileBwdLPTSchedulerILb0ELi128ELb1EEEEEEEEEvNT_6ParamsE:
[----:B------:R-:W-:Y:S01]  /*0000*/  LDC R1, c[0x0][0x37c] ;  /* 0x0000df00ff017b82 */ /* 0x000fe20000000800 */
[----:B------:R-:W-:Y:S05]  /*0010*/  EXIT ;  /* 0x000000000000794d */ /* 0x000fea0003800000 */
.L_x_19:
        /* <DEDUP_REMOVED lines=14> */
.L_x_85:


//--------------------- .text._ZN7cutlass13device_kernelIN5flash22FlashAttnBwdPreprocessIN4cute5tupleIJNS3_1CILi64EEENS5_ILi96EEEEEENS_6half_tEfNS_4arch4Sm90ELb1ELb0EEEEEvNT_6ParamsE --------------------------
	.section	.text._ZN7cutlass13device_kernelIN5flash22FlashAttnBwdPreprocessIN4cute5tupleIJNS3_1CILi64EEENS5_ILi96EEEEEENS_6half_tEfNS_4arch4Sm90ELb1ELb0EEEEEvNT_6ParamsE,"ax",@progbits
	.align	128
.text._ZN7cutlass13device_kernelIN5flash22FlashAttnBwdPreprocessIN4cute5tupleIJNS3_1CILi64EEENS5_ILi96EEEEEENS_6half_tEfNS_4arch4Sm90ELb1ELb0EEEEEvNT_6ParamsE:
        .type           _ZN7cutlass13device_kernelIN5flash22FlashAttnBwdPreprocessIN4cute5tupleIJNS3_1CILi64EEENS5_ILi96EEEEEENS_6half_tEfNS_4arch4Sm90ELb1ELb0EEEEEvNT_6ParamsE,@function
        .size           _ZN7cutlass13device_kernelIN5flash22FlashAttnBwdPreprocessIN4cute5tupleIJNS3_1CILi64EEENS5_ILi96EEEEEENS_6half_tEfNS_4arch4Sm90ELb1ELb0EEEEEvNT_6ParamsE,(.L_x_86 - _ZN7cutlass13device_kernelIN5flash22FlashAttnBwdPreprocessIN4cute5tupleIJNS3_1CILi64EEENS5_ILi96EEEEEENS_6half_tEfNS_4arch4Sm90ELb1ELb0EEEEEvNT_6ParamsE)
        .other          _ZN7cutlass13device_kernelIN5flash22FlashAttnBwdPreprocessIN4cute5tupleIJNS3_1CILi64EEENS5_ILi96EEEEEENS_6half_tEfNS_4arch4Sm90ELb1ELb0EEEEEvNT_6ParamsE,@"STO_CUDA_ENTRY STV_DEFAULT"
_ZN7cutlass13device_kernelIN5flash22FlashAttnBwdPreprocessIN4cute5tupleIJNS3_1CILi64EEENS5_ILi96EEEEEENS_6half_tEfNS_4arch4Sm90ELb1ELb0EEEEEvNT_6ParamsE:
[----:B------:R-:W-:Y:S01]  /*0000*/  LDC R1, c[0x0][0x37c] ;  /* 0x0000df00ff017b82 */ /* 0x000fe20000000800 */
[----:B------:R-:W0:Y:S07]  /*0010*/  S2R R0, SR_CTAID.X ;  /* 0x0000000000007919 */ /* 0x000e2e0000002500 */
[----:B------:R-:W0:Y:S01]  /*0020*/  LDC R5, c[0x0][0x388] ;  /* 0x0000e200ff057b82 */ /* 0x000e220000000800 */
[----:B------:R-:W1:Y:S01]  /*0030*/  LDCU.64 UR4, c[0x0][0x358] ;  /* 0x00006b00ff0477ac */ /* 0x000e620008000a00 */
[----:B------:R-:W2:Y:S06]  /*0040*/  S2R R3, SR_TID.X ;  /* 0x0000000000037919 */ /* 0x000eac0000002100 */
[----:B------:R-:W3:Y:S08]  /*0050*/  S2UR UR6, SR_CTAID.Y ;  /* 0x00000000000679c3 */ /* 0x000ef00000002600 */
[----:B------:R-:W3:Y:S08]  /*0060*/  LDC.64 R8, c[0x0][0x400] ;  /* 0x00010000ff087b82 */ /* 0x000ef00000000a00 */
[----:B------:R-:W4:Y:S01]  /*0070*/  S2UR UR7, SR_CTAID.Z ;  /* 0x00000000000779c3 */ /* 0x000f220000002700 */
[----:B0-----:R-:W-:-:S07]  /*0080*/  IMAD R2, R0, -0x40, R5 ;  /* 0xffffffc000027824 */ /* 0x001fce00078e0205 */
[----:B------:R-:W4:Y:S01]  /*0090*/  LDC.64 R10, c[0x0][0x408] ;  /* 0x00010200ff0a7b82 */ /* 0x000f220000000a00 */
[----:B--2---:R-:W-:-:S04]  /*00a0*/  ISETP.GE.AND P0, PT, R3, R2, PT ;  /* 0x000000020300720c */ /* 0x004fc80003f06270 */
[----:B------:R-:W-:-:S13]  /*00b0*/  ISETP.GT.U32.OR P0, PT, R3, 0x3f, P0 ;  /* 0x0000003f0300780c */ /* 0x000fda0000704470 */
[----:B------:R-:W0:Y:S01]  /*00c0*/  @!P0 LDC.64 R18, c[0x0][0x3f8] ;  /* 0x0000fe00ff128b82 */ /* 0x000e220000000a00 */
[----:B------:R-:W-:Y:S02]  /*00d0*/  @!P0 LEA R6, R0, R3, 0x6 ;  /* 0x0000000300068211 */ /* 0x000fe400078e30ff */
[----:B------:R-:W-:-:S03]  /*00e0*/  @!P0 MOV R7, RZ ;  /* 0x000000ff00078202 */ /* 0x000fc60000000f00 */
[----:B---3--:R-:W-:-:S04]  /*00f0*/  @!P0 IMAD.WIDE.U32 R6, R8, UR6, R6 ;  /* 0x0000000608068c25 */ /* 0x008fc8000f8e0006 */
[----:B------:R-:W-:Y:S02]  /*0100*/  @!P0 IMAD R7, R9, UR6, R7 ;  /* 0x0000000609078c24 */ /* 0x000fe4000f8e0207 */
[----:B----4-:R-:W-:-:S04]  /*0110*/  @!P0 IMAD.WIDE.U32 R6, R10, UR7, R6 ;  /* 0x000000070a068c25 */ /* 0x010fc8000f8e0006 */
[----:B------:R-:W-:Y:S01]  /*0120*/  @!P0 IMAD R4, R11, UR7, R7 ;  /* 0x000000070b048c24 */ /* 0x000fe2000f8e0207 */
[----:B0-----:R-:W-:-:S04]  /*0130*/  @!P0 LEA R18, P1, R6, R18, 0x2 ;  /* 0x0000001206128211 */ /* 0x001fc800078210ff */
[----:B------:R-:W-:Y:S02]  /*0140*/  @!P0 LEA.HI.X R19, R6, R19, R4, 0x2, P1 ;  /* 0x0000001306138211 */ /* 0x000fe400008f1404 */
[----:B------:R-:W-:Y:S02]  /*0150*/  MOV R4, 0x7f800000 ;  /* 0x7f80000000047802 */ /* 0x000fe40000000f00 */
[----:B------:R-:W-:-:S04]  /*0160*/  SHF.R.U32.HI R32, RZ, 0x2, R3 ;  /* 0x00000002ff207819 */ /* 0x000fc80000011603 */
[----:B-1----:R0:W5:Y:S01]  /*0170*/  @!P0 LDG.E R4, desc[UR4][R18.64] ;  /* 0x0000000412048981 */ /* 0x002162000c1e1900 */
[----:B------:R-:W-:Y:S01]  /*0180*/  ISETP.GE.AND P0, PT, R32, R2, PT ;  /* 0x000000022000720c */ /* 0x000fe20003f06270 */
[----:B------:R-:W-:Y:S01]  /*0190*/  BSSY.RECONVERGENT B0, `(.L_x_20) ;  /* 0x000002a000007945 */ /* 0x000fe20003800200 */
[----:B------:R-:W-:Y:S01]  /*01a0*/  SHF.L.U32 R6, R3, 0x3, RZ ;  /* 0x0000000303067819 */ /* 0x000fe200000006ff */
[----:B------:R-:W-:Y:S01]  /*01b0*/  HFMA2 R33, -RZ, RZ, 0, 0 ;  /* 0x00000000ff217431 */ /* 0x000fe200000001ff */
[----:B------:R-:W-:Y:S02]  /*01c0*/  CS2R R8, SRZ ;  /* 0x0000000000087805 */ /* 0x000fe4000001ff00 */
[----:B------:R-:W-:Y:S02]  /*01d0*/  CS2R R10, SRZ ;  /* 0x00000000000a7805 */ /* 0x000fe4000001ff00 */
[----:B------:R-:W-:Y:S02]  /*01e0*/  LOP3.LUT R6, R6, 0x18, RZ, 0xc0, !PT ;  /* 0x0000001806067812 */ /* 0x000fe400078ec0ff */
[----:B------:R-:W-:-:S02]  /*01f0*/  CS2R R12, SRZ ;  /* 0x00000000000c7805 */ /* 0x000fc4000001ff00 */
[----:B------:R-:W-:Y:S02]  /*0200*/  CS2R R14, SRZ ;  /* 0x00000000000e7805 */ /* 0x000fe4000001ff00 */
[----:B------:R-:W-:Y:S02]  /*0210*/  CS2R R16, SRZ ;  /* 0x0000000000107805 */ /* 0x000fe4000001ff00 */
[----:B0-----:R-:W-:Y:S02]  /*0220*/  CS2R R18, SRZ ;  /* 0x0000000000127805 */ /* 0x001fe4000001ff00 */
[----:B------:R-:W-:Y:S02]  /*0230*/  CS2R R20, SRZ ;  /* 0x0000000000147805 */ /* 0x000fe4000001ff00 */
[----:B------:R-:W-:Y:S02]  /*0240*/  CS2R R22, SRZ ;  /* 0x0000000000167805 */ /* 0x000fe4000001ff00 */
[----:B------:R-:W-:-:S02]  /*0250*/  CS2R R24, SRZ ;  /* 0x0000000000187805 */ /* 0x000fc4000001ff00 */
[----:B------:R-:W-:Y:S02]  /*0260*/  CS2R R26, SRZ ;  /* 0x00000000001a7805 */ /* 0x000fe4000001ff00 */
[----:B------:R-:W-:Y:S02]  /*0270*/  CS2R R28, SRZ ;  /* 0x00000000001c7805 */ /* 0x000fe4000001ff00 */
[----:B------:R-:W-:Y:S02]  /*0280*/  CS2R R30, SRZ ;  /* 0x00000000001e7805 */ /* 0x000fe4000001ff00 */
[C---:B------:R-:W-:Y:S02]  /*0290*/  LOP3.LUT R40, R6.reuse, 0x20, RZ, 0xfc, !PT ;  /* 0x0000002006287812 */ /* 0x040fe400078efcff */
[----:B------:R-:W-:Y:S01]  /*02a0*/  LOP3.LUT R41, R6, 0x40, RZ, 0xfc, !PT ;  /* 0x0000004006297812 */ /* 0x000fe200078efcff */
[----:B------:R-:W-:Y:S06]  /*02b0*/  @P0 BRA `(.L_x_21) ;  /* 0x00000000005c0947 */ /* 0x000fec0003800000 */
[----:B------:R-:W0:Y:S01]  /*02c0*/  LDC.64 R34, c[0x0][0x3a0] ;  /* 0x0000e800ff227b82 */ /* 0x000e220000000a00 */
[----:B------:R-:W-:Y:S01]  /*02d0*/  MOV R7, RZ ;  /* 0x000000ff00077202 */ /* 0x000fe20000000f00 */
[----:B------:R-:W1:Y:S01]  /*02e0*/  LDCU.64 UR10, c[0x0][0x398] ;  /* 0x00007300ff0a77ac */ /* 0x000e620008000a00 */
[----:B------:R-:W2:Y:S05]  /*02f0*/  LDCU UR8, c[0x0][0x38c] ;  /* 0x00007180ff0877ac */ /* 0x000eaa0008000800 */
[----:B------:R-:W3:Y:S01]  /*0300*/  LDC.64 R36, c[0x0][0x3a8] ;  /* 0x0000ea00ff247b82 */ /* 0x000ee20000000a00 */
[----:B------:R-:W4:Y:S01]  /*0310*/  LDCU.64 UR12, c[0x0][0x380] ;  /* 0x00007000ff0c77ac */ /* 0x000f220008000a00 */
[----:B0-----:R-:W-:Y:S01]  /*0320*/  IMAD.WIDE.U32 R38, R34, UR6, R6 ;  /* 0x0000000622267c25 */ /* 0x001fe2000f8e0006 */
[----:B--2---:R-:W-:-:S02]  /*0330*/  ISETP.GE.AND P1, PT, R6, UR8, PT ;  /* 0x0000000806007c0c */ /* 0x004fc4000bf26270 */
[----:B------:R-:W-:Y:S01]  /*0340*/  ISETP.GE.AND P2, PT, R40, UR8, PT ;  /* 0x0000000828007c0c */ /* 0x000fe2000bf46270 */
[----:B------:R-:W-:Y:S01]  /*0350*/  IMAD R39, R35, UR6, R39 ;  /* 0x0000000623277c24 */ /* 0x000fe2000f8e0227 */
[----:B------:R-:W-:Y:S01]  /*0360*/  ISETP.GE.AND P3, PT, R41, UR8, PT ;  /* 0x0000000829007c0c */ /* 0x000fe2000bf66270 */
[----:B---3--:R-:W-:-:S04]  /*0370*/  IMAD.WIDE.U32 R34, R36, UR7, R38 ;  /* 0x0000000724227c25 */ /* 0x008fc8000f8e0026 */
[----:B------:R-:W-:-:S04]  /*0380*/  IMAD.WIDE.U32 R38, R0, 0x40, R32 ;  /* 0x0000004000267825 */ /* 0x000fc800078e0020 */
[----:B------:R-:W-:Y:S02]  /*0390*/  IMAD R35, R37, UR7, R35 ;  /* 0x0000000725237c24 */ /* 0x000fe4000f8e0223 */
[----:B-1----:R-:W-:Y:S02]  /*03a0*/  IMAD R37, R39, UR10, RZ ;  /* 0x0000000a27257c24 */ /* 0x002fe4000f8e02ff */
[----:B------:R-:W-:-:S04]  /*03b0*/  IMAD.WIDE.U32 R34, R38, UR10, R34 ;  /* 0x0000000a26227c25 */ /* 0x000fc8000f8e0022 */
[----:B------:R-:W-:Y:S01]  /*03c0*/  IMAD R37, R38, UR11, R37 ;  /* 0x0000000b26257c24 */ /* 0x000fe2000f8e0225 */
[----:B----4-:R-:W-:-:S04]  /*03d0*/  LEA R36, P4, R34, UR12, 0x1 ;  /* 0x0000000c22247c11 */ /* 0x010fc8000f8808ff */
[----:B------:R-:W-:-:S04]  /*03e0*/  IADD3 R35, PT, PT, R35, R37, RZ ;  /* 0x0000002523237210 */ /* 0x000fc80007ffe0ff */
[----:B------:R-:W-:-:S05]  /*03f0*/  LEA.HI.X R37, R34, UR13, R35, 0x1, P4 ;  /* 0x0000000d22257c11 */ /* 0x000fca000a0f0c23 */
[----:B------:R0:W5:Y:S04]  /*0400*/  @!P1 LDG.E.128 R8, desc[UR4][R36.64] ;  /* 0x0000000424089981 */ /* 0x000168000c1e1d00 */
[----:B------:R0:W5:Y:S04]  /*0410*/  @!P2 LDG.E.128 R12, desc[UR4][R36.64+0x40] ;  /* 0x00004004240ca981 */ /* 0x000168000c1e1d00 */
[----:B------:R0:W5:Y:S02]  /*0420*/  @!P3 LDG.E.128 R16, desc[UR4][R36.64+0x80] ;  /* 0x000080042410b981 */ /* 0x000164000c1e1d00 */
.L_x_21:
[----:B------:R-:W-:Y:S05]  /*0430*/  BSYNC.RECONVERGENT B0 ;  /* 0x0000000000007941 */ /* 0x000fea0003800200 */
.L_x_20:
[----:B------:R-:W-:Y:S04]  /*0440*/  BSSY.RECONVERGENT B0, `(.L_x_22) ;  /* 0x0000019000007945 */ /* 0x000fe80003800200 */
[----:B------:R-:W-:Y:S05]  /*0450*/  @P0 BRA `(.L_x_23) ;  /* 0x00000000005c0947 */ /* 0x000fea0003800000 */
[----:B------:R-:W1:Y:S01]  /*0460*/  LDC.64 R34, c[0x0][0x3c0] ;  /* 0x0000f000ff227b82 */ /* 0x000e620000000a00 */
[----:B------:R-:W-:Y:S01]  /*0470*/  HFMA2 R39, -RZ, RZ, 0, 0 ;  /* 0x00000000ff277431 */ /* 0x000fe200000001ff */
[----:B------:R-:W2:Y:S01]  /*0480*/  LDCU.128 UR8, c[0x0][0x3b0] ;  /* 0x00007600ff0877ac */ /* 0x000ea20008000c00 */
[----:B------:R-:W-:Y:S01]  /*0490*/  MOV R38, R6 ;  /* 0x0000000600267202 */ /* 0x000fe20000000f00 */
[----:B------:R-:W3:Y:S04]  /*04a0*/  LDCU UR12, c[0x0][0x38c] ;  /* 0x00007180ff0c77ac */ /* 0x000ee80008000800 */
[----:B0-----:R-:W0:Y:S01]  /*04b0*/  LDC.64 R36, c[0x0][0x3c8] ;  /* 0x0000f200ff247b82 */ /* 0x001e220000000a00 */
[----:B-1----:R-:W-:Y:S01]  /*04c0*/  IMAD.WIDE.U32 R38, R34, UR6, R38 ;  /* 0x0000000622267c25 */ /* 0x002fe2000f8e0026 */
[----:B---3--:R-:W-:-:S02]  /*04d0*/  ISETP.GE.AND P2, PT, R40, UR12, PT ;  /* 0x0000000c28007c0c */ /* 0x008fc4000bf46270 */
[----:B------:R-:W-:Y:S01]  /*04e0*/  ISETP.GE.AND P1, PT, R6, UR12, PT ;  /* 0x0000000c06007c0c */ /* 0x000fe2000bf26270 */
[----:B------:R-:W-:Y:S01]  /*04f0*/  IMAD R39, R35, UR6, R39 ;  /* 0x0000000623277c24 */ /* 0x000fe2000f8e0227 */
[----:B------:R-:W-:Y:S01]  /*0500*/  ISETP.GE.AND P3, PT, R41, UR12, PT ;  /* 0x0000000c29007c0c */ /* 0x000fe2000bf66270 */
[----:B------:R-:W-:-:S04]  /*0510*/  IMAD.WIDE.U32 R34, R0, 0x40, R32 ;  /* 0x0000004000227825 */ /* 0x000fc800078e0020 */
[----:B0-----:R-:W-:-:S04]  /*0520*/  IMAD.WIDE.U32 R38, R36, UR7, R38 ;  /* 0x0000000724267c25 */ /* 0x001fc8000f8e0026 */
[----:B------:R-:W-:Y:S02]  /*0530*/  IMAD R39, R37, UR7, R39 ;  /* 0x0000000725277c24 */ /* 0x000fe4000f8e0227 */
[----:B--2---:R-:W-:Y:S02]  /*0540*/  IMAD R35, R35, UR10, RZ ;  /* 0x0000000a23237c24 */ /* 0x004fe4000f8e02ff */
[----:B------:R-:W-:-:S04]  /*0550*/  IMAD.WIDE.U32 R38, R34, UR10, R38 ;  /* 0x0000000a22267c25 */ /* 0x000fc8000f8e0026 */
[----:B------:R-:W-:Y:S01]  /*0560*/  IMAD R35, R34, UR11, R35 ;  /* 0x0000000b22237c24 */ /* 0x000fe2000f8e0223 */
[----:B------:R-:W-:-:S04]  /*0570*/  LEA R34, P0, R38, UR8, 0x1 ;  /* 0x0000000826227c11 */ /* 0x000fc8000f8008ff */
[----:B------:R-:W-:-:S04]  /*0580*/  IADD3 R35, PT, PT, R39, R35, RZ ;  /* 0x0000002327237210 */ /* 0x000fc80007ffe0ff */
[----:B------:R-:W-:-:S05]  /*0590*/  LEA.HI.X R35, R38, UR9, R35, 0x1, P0 ;  /* 0x0000000926237c11 */ /* 0x000fca00080f0c23 */
[----:B------:R1:W5:Y:S04]  /*05a0*/  @!P1 LDG.E.128 R20, desc[UR4][R34.64] ;  /* 0x0000000422149981 */ /* 0x000368000c1e1d00 */
[----:B------:R1:W5:Y:S04]  /*05b0*/  @!P2 LDG.E.128 R24, desc[UR4][R34.64+0x40] ;  /* 0x000040042218a981 */ /* 0x000368000c1e1d00 */
[----:B------:R1:W5:Y:S02]  /*05c0*/  @!P3 LDG.E.128 R28, desc[UR4][R34.64+0x80] ;  /* 0x00008004221cb981 */ /* 0x000364000c1e1d00 */
.L_x_23:
[----:B------:R-:W-:Y:S05]  /*05d0*/  BSYNC.RECONVERGENT B0 ;  /* 0x0000000000007941 */ /* 0x000fea0003800200 */
.L_x_22:
[----:B-----5:R-:W-:Y:S01]  /*05e0*/  HADD2.F32 R7, -RZ, R8.H1_H1 ;  /* 0x30000008ff077230 */ /* 0x020fe20000004100 */
[----:B------:R-:W-:Y:S01]  /*05f0*/  ISETP.NE.AND P1, PT, R6, RZ, PT ;  /* 0x000000ff0600720c */ /* 0x000fe20003f25270 */
[----:B-1----:R-:W-:Y:S01]  /*0600*/  HADD2.F32 R34, -RZ, R20.H1_H1 ;  /* 0x30000014ff227230 */ /* 0x002fe20000004100 */
[----:B------:R-:W-:Y:S01]  /*0610*/  BSSY.RECONVERGENT B0, `(.L_x_24) ;  /* 0x0000067000007945 */ /* 0x000fe20003800200 */
[----:B------:R-:W-:Y:S02]  /*0620*/  HADD2.F32 R8, -RZ, R8.H0_H0 ;  /* 0x20000008ff087230 */ /* 0x000fe40000004100 */
[----:B------:R-:W-:Y:S02]  /*0630*/  HADD2.F32 R35, -RZ, R20.H0_H0 ;  /* 0x20000014ff237230 */ /* 0x000fe40000004100 */
[----:B0-----:R-:W-:Y:S01]  /*0640*/  FMUL.FTZ R37, R7, R34 ;  /* 0x0000002207257220 */ /* 0x001fe20000410000 */
[----:B------:R-:W-:Y:S02]  /*0650*/  HADD2.F32 R7, -RZ, R9.H0_H0 ;  /* 0x20000009ff077230 */ /* 0x000fe40000004100 */
[----:B------:R-:W-:-:S02]  /*0660*/  HADD2.F32 R20, -RZ, R21.H0_H0 ;  /* 0x20000015ff147230 */ /* 0x000fc40000004100 */
[----:B------:R-:W-:Y:S01]  /*0670*/  FFMA.FTZ R34, R8, R35, R37 ;  /* 0x0000002308227223 */ /* 0x000fe20000010025 */
[----:B------:R-:W-:Y:S02]  /*0680*/  HADD2.F32 R9, -RZ, R9.H1_H1 ;  /* 0x30000009ff097230 */ /* 0x000fe40000004100 */
[----:B------:R-:W-:Y:S02]  /*0690*/  HADD2.F32 R8, -RZ, R21.H1_H1 ;  /* 0x30000015ff087230 */ /* 0x000fe40000004100 */
[----:B------:R-:W-:Y:S01]  /*06a0*/  FFMA.FTZ R34, R7, R20, R34 ;  /* 0x0000001407227223 */ /* 0x000fe20000010022 */
[----:B------:R-:W-:Y:S02]  /*06b0*/  HADD2.F32 R7, -RZ, R10.H0_H0 ;  /* 0x2000000aff077230 */ /* 0x000fe40000004100 */
[----:B------:R-:W-:Y:S02]  /*06c0*/  HADD2.F32 R20, -RZ, R22.H0_H0 ;  /* 0x20000016ff147230 */ /* 0x000fe40000004100 */
[----:B------:R-:W-:Y:S01]  /*06d0*/  FFMA.FTZ R8, R9, R8, R34 ;  /* 0x0000000809087223 */ /* 0x000fe20000010022 */
[----:B------:R-:W-:-:S02]  /*06e0*/  HADD2.F32 R10, -RZ, R10.H1_H1 ;  /* 0x3000000aff0a7230 */ /* 0x000fc40000004100 */
[----:B------:R-:W-:Y:S02]  /*06f0*/  HADD2.F32 R9, -RZ, R22.H1_H1 ;  /* 0x30000016ff097230 */ /* 0x000fe40000004100 */
[----:B------:R-:W-:Y:S01]  /*0700*/  FFMA.FTZ R21, R7, R20, R8 ;  /* 0x0000001407157223 */ /* 0x000fe20000010008 */
[----:B------:R-:W-:Y:S02]  /*0710*/  HADD2.F32 R7, -RZ, R11.H0_H0 ;  /* 0x2000000bff077230 */ /* 0x000fe40000004100 */
[----:B------:R-:W-:Y:S02]  /*0720*/  HADD2.F32 R8, -RZ, R23.H0_H0 ;  /* 0x20000017ff087230 */ /* 0x000fe40000004100 */
[----:B------:R-:W-:Y:S01]  /*0730*/  FFMA.FTZ R20, R10, R9, R21 ;  /* 0x000000090a147223 */ /* 0x000fe20000010015 */
[----:B------:R-:W-:Y:S02]  /*0740*/  HADD2.F32 R11, -RZ, R11.H1_H1 ;  /* 0x3000000bff0b7230 */ /* 0x000fe40000004100 */
[----:B------:R-:W-:-:S02]  /*0750*/  HADD2.F32 R10, -RZ, R23.H1_H1 ;  /* 0x30000017ff0a7230 */ /* 0x000fc40000004100 */
[----:B------:R-:W-:Y:S01]  /*0760*/  FFMA.FTZ R20, R7, R8, R20 ;  /* 0x0000000807147223 */ /* 0x000fe20000010014 */
[----:B------:R-:W-:Y:S02]  /*0770*/  HADD2.F32 R7, -RZ, R12.H0_H0 ;  /* 0x2000000cff077230 */ /* 0x000fe40000004100 */
[----:B------:R-:W-:Y:S02]  /*0780*/  HADD2.F32 R8, -RZ, R24.H0_H0 ;  /* 0x20000018ff087230 */ /* 0x000fe40000004100 */
[----:B------:R-:W-:Y:S01]  /*0790*/  FFMA.FTZ R10, R11, R10, R20 ;  /* 0x0000000a0b0a7223 */ /* 0x000fe20000010014 */
[----:B------:R-:W-:Y:S02]  /*07a0*/  HADD2.F32 R12, -RZ, R12.H1_H1 ;  /* 0x3000000cff0c7230 */ /* 0x000fe40000004100 */
[----:B------:R-:W-:Y:S02]  /*07b0*/  HADD2.F32 R9, -RZ, R24.H1_H1 ;  /* 0x30000018ff097230 */ /* 0x000fe40000004100 */
[----:B------:R-:W-:Y:S01]  /*07c0*/  FFMA.FTZ R11, R7, R8, R10 ;  /* 0x00000008070b7223 */ /* 0x000fe2000001000a */
[----:B------:R-:W-:-:S02]  /*07d0*/  HADD2.F32 R7, -RZ, R13.H0_H0 ;  /* 0x2000000dff077230 */ /* 0x000fc40000004100 */
[----:B------:R-:W-:Y:S02]  /*07e0*/  HADD2.F32 R8, -RZ, R25.H0_H0 ;  /* 0x20000019ff087230 */ /* 0x000fe40000004100 */
[----:B------:R-:W-:Y:S01]  /*07f0*/  FFMA.FTZ R12, R12, R9, R11 ;  /* 0x000000090c0c7223 */ /* 0x000fe2000001000b */
[----:B------:R-:W-:Y:S02]  /*0800*/  HADD2.F32 R13, -RZ, R13.H1_H1 ;  /* 0x3000000dff0d7230 */ /* 0x000fe40000004100 */
[----:B------:R-:W-:Y:S02]  /*0810*/  HADD2.F32 R10, -RZ, R25.H1_H1 ;  /* 0x30000019ff0a7230 */ /* 0x000fe40000004100 */
[----:B------:R-:W-:Y:S01]  /*0820*/  FFMA.FTZ R12, R7, R8, R12 ;  /* 0x00000008070c7223 */ /* 0x000fe2000001000c */
        /* <DEDUP_REMOVED lines=36> */
[----:B------:R-:W-:Y:S01]  /*0a70*/  IADD3 R7, PT, PT, R5, 0x3f, RZ ;  /* 0x0000003f05077810 */ /* 0x000fe20007ffe0ff */
[----:B------:R-:W-:Y:S02]  /*0a80*/  IMAD R6, R0, 0x600, R3 ;  /* 0x0000060000067824 */ /* 0x000fe400078e0203 */
[----:B------:R-:W-:Y:S01]  /*0a90*/  FFMA.FTZ R19, R19, R10, R8 ;  /* 0x0000000a13137223 */ /* 0x000fe20000010008 */
[----:B------:R-:W-:-:S02]  /*0aa0*/  SHF.R.S32.HI R10, RZ, 0x1f, R7 ;  /* 0x0000001fff0a7819 */ /* 0x000fc40000011407 */
[----:B------:R-:W-:Y:S02]  /*0ab0*/  SHF.L.U32 R6, R6, 0x2, RZ ;  /* 0x0000000206067819 */ /* 0x000fe400000006ff */
[----:B------:R-:W0:Y:S01]  /*0ac0*/  SHFL.BFLY PT, R8, R19, 0x2, 0x1f ;  /* 0x0c401f0013087f89 */ /* 0x000e2200000e0000 */
[----:B------:R-:W-:-:S04]  /*0ad0*/  LEA.HI R10, R10, R7, RZ, 0x6 ;  /* 0x000000070a0a7211 */ /* 0x000fc800078f30ff */
[----:B------:R-:W-:-:S04]  /*0ae0*/  LOP3.LUT R10, R10, 0xffffffc0, RZ, 0xc0, !PT ;  /* 0xffffffc00a0a7812 */ /* 0x000fc800078ec0ff */
[----:B------:R-:W-:Y:S02]  /*0af0*/  IADD3 R9, PT, PT, R7, -R10, RZ ;  /* 0x8000000a07097210 */ /* 0x000fe40007ffe0ff */
[----:B------:R-:W1:Y:S02]  /*0b00*/  LDC.64 R10, c[0x0][0x440] ;  /* 0x00011000ff0a7b82 */ /* 0x000e640000000a00 */
[----:B------:R-:W-:-:S04]  /*0b10*/  LEA R14, R0, R9, 0x6 ;  /* 0x00000009000e7211 */ /* 0x000fc800078e30ff */
[----:B------:R-:W-:-:S04]  /*0b20*/  IADD3 R14, PT, PT, R7, -R14, RZ ;  /* 0x8000000e070e7210 */ /* 0x000fc80007ffe0ff */
[----:B------:R-:W-:Y:S01]  /*0b30*/  ISETP.GE.AND P0, PT, R3, R14, PT ;  /* 0x0000000e0300720c */ /* 0x000fe20003f06270 */
[----:B0-----:R-:W-:-:S03]  /*0b40*/  FADD.FTZ R5, R19, R8 ;  /* 0x0000000813057221 */ /* 0x001fc60000010000 */
[----:B------:R-:W-:Y:S01]  /*0b50*/  ISETP.GT.U32.OR P0, PT, R3, 0x3f, P0 ;  /* 0x0000003f0300780c */ /* 0x000fe20000704470 */
[----:B------:R-:W0:Y:S01]  /*0b60*/  LDC.64 R8, c[0x0][0x448] ;  /* 0x00011200ff087b82 */ /* 0x000e220000000a00 */
[----:B------:R-:W2:Y:S02]  /*0b70*/  SHFL.BFLY PT, R12, R5, 0x1, 0x1f ;  /* 0x0c201f00050c7f89 */ /* 0x000ea400000e0000 */
[----:B--2---:R-:W-:Y:S01]  /*0b80*/  FADD.FTZ R18, R5, R12 ;  /* 0x0000000c05127221 */ /* 0x004fe20000010000 */
[----:B------:R-:W-:Y:S08]  /*0b90*/  @P1 BRA `(.L_x_25) ;  /* 0x0000000000381947 */ /* 0x000ff00003800000 */
[----:B------:R-:W2:Y:S01]  /*0ba0*/  LDC.64 R14, c[0x0][0x3e8] ;  /* 0x0000fa00ff0e7b82 */ /* 0x000ea20000000a00 */
[----:B------:R-:W-:Y:S01]  /*0bb0*/  LEA R12, R0, R32, 0x6 ;  /* 0x00000020000c7211 */ /* 0x000fe200078e30ff */
[----:B------:R-:W3:Y:S01]  /*0bc0*/  LDCU.64 UR8, c[0x0][0x3d0] ;  /* 0x00007a00ff0877ac */ /* 0x000ee20008000a00 */
[----:B------:R-:W-:Y:S02]  /*0bd0*/  MOV R13, RZ ;  /* 0x000000ff000d7202 */ /* 0x000fe40000000f00 */
[----:B------:R-:W-:-:S03]  /*0be0*/  ISETP.GE.AND P1, PT, R32, R2, PT ;  /* 0x000000022000720c */ /* 0x000fc60003f26270 */
[----:B------:R-:W4:Y:S01]  /*0bf0*/  LDC.64 R16, c[0x0][0x3f0] ;  /* 0x0000fc00ff107b82 */ /* 0x000f220000000a00 */
[----:B--2---:R-:W-:-:S04]  /*0c00*/  IMAD.WIDE.U32 R12, R14, UR6, R12 ;  /* 0x000000060e0c7c25 */ /* 0x004fc8000f8e000c */
[----:B------:R-:W-:Y:S02]  /*0c10*/  IMAD R13, R15, UR6, R13 ;  /* 0x000000060f0d7c24 */ /* 0x000fe4000f8e020d */
[----:B----4-:R-:W-:-:S04]  /*0c20*/  IMAD.WIDE.U32 R12, R16, UR7, R12 ;  /* 0x00000007100c7c25 */ /* 0x010fc8000f8e000c */
[----:B------:R-:W-:Y:S01]  /*0c30*/  IMAD R5, R17, UR7, R13 ;  /* 0x0000000711057c24 */ /* 0x000fe2000f8e020d */
[----:B---3--:R-:W-:-:S04]  /*0c40*/  LEA R14, P2, R12, UR8, 0x2 ;  /* 0x000000080c0e7c11 */ /* 0x008fc8000f8410ff */
[----:B------:R-:W-:Y:S02]  /*0c50*/  LEA.HI.X R15, R12, UR9, R5, 0x2, P2 ;  /* 0x000000090c0f7c11 */ /* 0x000fe400090f1405 */
[----:B------:R-:W-:-:S05]  /*0c60*/  FSEL R5, R18, RZ, !P1 ;  /* 0x000000ff12057208 */ /* 0x000fca0004800000 */
[----:B------:R2:W-:Y:S02]  /*0c70*/  STG.E desc[UR4][R14.64], R5 ;  /* 0x000000050e007986 */ /* 0x0005e4000c101904 */
.L_x_25:
[----:B------:R-:W-:Y:S05]  /*0c80*/  BSYNC.RECONVERGENT B0 ;  /* 0x0000000000007941 */ /* 0x000fea0003800200 */
.L_x_24:
[----:B------:R-:W-:Y:S04]  /*0c90*/  BSSY.RECONVERGENT B0, `(.L_x_26) ;  /* 0x0000011000007945 */ /* 0x000fe80003800200 */
[----:B------:R-:W-:Y:S05]  /*0ca0*/  @P0 BRA `(.L_x_27) ;  /* 0x00000000003c0947 */ /* 0x000fea0003800000 */
[----:B--2---:R-:W2:Y:S01]  /*0cb0*/  LDC.64 R14, c[0x0][0x418] ;  /* 0x00010600ff0e7b82 */ /* 0x004ea20000000a00 */
[----:B------:R-:W-:Y:S01]  /*0cc0*/  HFMA2 R13, -RZ, RZ, 0, 0 ;  /* 0x00000000ff0d7431 */ /* 0x000fe200000001ff */
[----:B------:R-:W-:Y:S01]  /*0cd0*/  LEA R12, R0, R3, 0x6 ;  /* 0x00000003000c7211 */ /* 0x000fe200078e30ff */
[C---:B------:R-:W-:Y:S01]  /*0ce0*/  FMUL.FTZ R2, R4.reuse, 1.4426950216293334961 ;  /* 0x3fb8aa3b04027820 */ /* 0x040fe20000410000 */
[----:B------:R-:W-:-:S04]  /*0cf0*/  FSETP.NEU.FTZ.AND P0, PT, R4, -INF , PT ;  /* 0xff8000000400780b */ /* 0x000fc80003f1d000 */
[----:B------:R-:W3:Y:S08]  /*0d00*/  LDC.64 R16, c[0x0][0x420] ;  /* 0x00010800ff107b82 */ /* 0x000ef00000000a00 */
[----:B------:R-:W4:Y:S01]  /*0d10*/  LDC.64 R18, c[0x0][0x410] ;  /* 0x00010400ff127b82 */ /* 0x000f220000000a00 */
[----:B--2---:R-:W-:-:S04]  /*0d20*/  IMAD.WIDE.U32 R12, R14, UR6, R12 ;  /* 0x000000060e0c7c25 */ /* 0x004fc8000f8e000c */
[----:B------:R-:W-:Y:S02]  /*0d30*/  IMAD R13, R15, UR6, R13 ;  /* 0x000000060f0d7c24 */ /* 0x000fe4000f8e020d */
[----:B---3--:R-:W-:-:S04]  /*0d40*/  IMAD.WIDE.U32 R12, R16, UR7, R12 ;  /* 0x00000007100c7c25 */ /* 0x008fc8000f8e000c */
[----:B------:R-:W-:Y:S01]  /*0d50*/  IMAD R5, R17, UR7, R13 ;  /* 0x0000000711057c24 */ /* 0x000fe2000f8e020d */
[----:B----4-:R-:W-:-:S04]  /*0d60*/  LEA R14, P1, R12, R18, 0x2 ;  /* 0x000000120c0e7211 */ /* 0x010fc800078210ff */
[----:B------:R-:W-:Y:S02]  /*0d70*/  LEA.HI.X R15, R12, R19, R5, 0x2, P1 ;  /* 0x000000130c0f7211 */ /* 0x000fe400008f1405 */
[----:B------:R-:W-:-:S05]  /*0d80*/  FSEL R5, R2, RZ, P0 ;  /* 0x000000ff02057208 */ /* 0x000fca0000000000 */
[----:B------:R3:W-:Y:S02]  /*0d90*/  STG.E desc[UR4][R14.64], R5 ;  /* 0x000000050e007986 */ /* 0x0007e4000c101904 */
.L_x_27:
[----:B------:R-:W-:Y:S05]  /*0da0*/  BSYNC.RECONVERGENT B0 ;  /* 0x0000000000007941 */ /* 0x000fea0003800200 */
.L_x_26:
[----:B------:R-:W4:Y:S01]  /*0db0*/  LDCU.64 UR10, c[0x0][0x458] ;  /* 0x00008b00ff0a77ac */ /* 0x000f220008000a00 */
[----:B------:R-:W-:Y:S01]  /*0dc0*/  MOV R7, RZ ;  /* 0x000000ff00077202 */ /* 0x000fe20000000f00 */
[----:B------:R-:W5:Y:S02]  /*0dd0*/  LDCU.64 UR8, c[0x0][0x428] ;  /* 0x00008500ff0877ac */ /* 0x000f640008000a00 */
[----:B-1----:R-:W-:-:S04]  /*0de0*/  IMAD.WIDE.U32 R6, R10, UR6, R6 ;  /* 0x000000060a067c25 */ /* 0x002fc8000f8e0006 */
[----:B------:R-:W-:Y:S02]  /*0df0*/  IMAD R7, R11, UR6, R7 ;  /* 0x000000060b077c24 */ /* 0x000fe4000f8e0207 */
[----:B0-23--:R-:W-:Y:S01]  /*0e00*/  IMAD.WIDE.U32 R4, R8, UR7, R6 ;  /* 0x0000000708047c25 */ /* 0x00dfe2000f8e0006 */
[----:B----4-:R-:W-:-:S03]  /*0e10*/  ISETP.NE.U32.AND P0, PT, RZ, UR10, PT ;  /* 0x0000000aff007c0c */ /* 0x010fc6000bf05070 */
[----:B------:R-:W-:Y:S01]  /*0e20*/  IMAD R9, R9, UR7, R5 ;  /* 0x0000000709097c24 */ /* 0x000fe2000f8e0205 */
[----:B------:R-:W-:Y:S02]  /*0e30*/  ISETP.NE.AND.EX P0, PT, RZ, UR11, PT, P0 ;  /* 0x0000000bff007c0c */ /* 0x000fe4000bf05300 */
[C---:B-----5:R-:W-:Y:S02]  /*0e40*/  LEA R6, P1, R4.reuse, UR8, 0x2 ;  /* 0x0000000804067c11 */ /* 0x060fe4000f8210ff */
[----:B------:R-:W-:Y:S02]  /*0e50*/  ISETP.NE.OR P0, PT, R3, RZ, !P0 ;  /* 0x000000ff0300720c */ /* 0x000fe40004705670 */
[----:B------:R-:W-:-:S05]  /*0e60*/  LEA.HI.X R7, R4, UR9, R9, 0x2, P1 ;  /* 0x0000000904077c11 */ /* 0x000fca00088f1409 */
[----:B------:R0:W-:Y:S04]  /*0e70*/  STG.E.128 desc[UR4][R6.64], RZ ;  /* 0x000000ff06007986 */ /* 0x0001e8000c101d04 */
[----:B------:R0:W-:Y:S04]  /*0e80*/  STG.E.128 desc[UR4][R6.64+0x1000], RZ ;  /* 0x001000ff06007986 */ /* 0x0001e8000c101d04 */
[----:B------:R0:W-:Y:S04]  /*0e90*/  STG.E.128 desc[UR4][R6.64+0x2000], RZ ;  /* 0x002000ff06007986 */ /* 0x0001e8000c101d04 */
[----:B------:R0:W-:Y:S04]  /*0ea0*/  STG.E.128 desc[UR4][R6.64+0x3000], RZ ;  /* 0x003000ff06007986 */ /* 0x0001e8000c101d04 */
[----:B------:R0:W-:Y:S04]  /*0eb0*/  STG.E.128 desc[UR4][R6.64+0x4000], RZ ;  /* 0x004000ff06007986 */ /* 0x0001e8000c101d04 */
[----:B------:R0:W-:Y:S01]  /*0ec0*/  STG.E.128 desc[UR4][R6.64+0x5000], RZ ;  /* 0x005000ff06007986 */ /* 0x0001e2000c101d04 */
[----:B------:R-:W-:Y:S05]  /*0ed0*/  @P0 EXIT ;  /* 0x000000000000094d */ /* 0x000fea0003800000 */
[----:B------:R-:W1:Y:S08]  /*0ee0*/  LDC R5, c[0x0][0x450] ;  /* 0x00011400ff057b82 */ /* 0x000e700000000800 */
[----:B0-----:R-:W0:Y:S08]  /*0ef0*/  LDC R7, c[0x0][0x390] ;  /* 0x0000e400ff077b82 */ /* 0x001e300000000800 */
[----:B------:R-:W2:Y:S01]  /*0f00*/  LDC.64 R2, c[0x0][0x458] ;  /* 0x00011600ff027b82 */ /* 0x000ea20000000a00 */
[----:B-1----:R-:W-:-:S04]  /*0f10*/  IMAD R0, R0, R5, UR7 ;  /* 0x0000000700007e24 */ /* 0x002fc8000f8e0205 */
[----:B0-----:R-:W-:-:S04]  /*0f20*/  IMAD R5, R0, R7, UR6 ;  /* 0x0000000600057e24 */ /* 0x001fc8000f8e0207 */
[----:B--2---:R-:W-:-:S05]  /*0f30*/  IMAD.WIDE R2, R5, 0x4, R2 ;  /* 0x0000000405027825 */ /* 0x004fca00078e0202 */
[----:B------:R-:W-:Y:S01]  /*0f40*/  STG.E desc[UR4][R2.64], RZ ;  /* 0x000000ff02007986 */ /* 0x000fe2000c101904 */
[----:B------:R-:W-:Y:S05]  /*0f50*/  EXIT ;  /* 0x000000000000794d */ /* 0x000fea0003800000 */
.L_x_28:
        /* <DEDUP_REMOVED lines=10> */
.L_x_86:


//--------------------- .text._ZN7cutlass13device_kernelIN5flash11enable_sm90INS1_16FlashAttnBwdSm90INS1_25CollectiveMainloopBwdSm90ILi2ELi2ELi2EN4cute5tupleIJNS5_1CILi1EEES8_S8_EEENS6_IJNS7_ILi64EEENS7_ILi128EEENS7_ILi96EEEEEENS_6half_tEfNS_4arch4Sm90ELb1ELb0ELb1ELb1ELb0ELb1ELb0ELb0ELi2ELi1ELi2ELi1ELb1EEENS1_21CollectiveEpilogueBwdISD_SE_SG_Li256ELb1ELb0ELi1EEENS1_25SingleTileBwdLPTSchedulerILb1ELi128ELb0EEEEEEEEEvNT_6ParamsE --------------------------
	.section	.text._ZN7cutlass13device_kernelIN5flash11enable_sm90INS1_16FlashAttnBwdSm90INS1_25CollectiveMainloopBwdSm90ILi2ELi2ELi2EN4cute5tupleIJNS5_1CILi1EEES8_S8_EEENS6_IJNS7_ILi64EEENS7_ILi128EEENS7_ILi96EEEEEENS_6half_tEfNS_4arch4Sm90ELb1ELb0ELb1ELb1ELb0ELb1ELb0ELb0ELi2ELi1ELi2ELi1ELb1EEENS1_21CollectiveEpilogueBwdISD_SE_SG_Li256ELb1ELb0ELi1EEENS1_25SingleTileBwdLPTSchedulerILb1ELi128ELb0EEEEEEEEEvNT_6ParamsE,"ax",@progbits
	.align	128
.text._ZN7cutlass13device_kernelIN5flash11enable_sm90INS1_16FlashAttnBwdSm90INS1_25CollectiveMainloopBwdSm90ILi2ELi2ELi2EN4cute5tupleIJNS5_1CILi1EEES8_S8_EEENS6_IJNS7_ILi64EEENS7_ILi128EEENS7_ILi96EEEEEENS_6half_tEfNS_4arch4Sm90ELb1ELb0ELb1ELb1ELb0ELb1ELb0ELb0ELi2ELi1ELi2ELi1ELb1EEENS1_21CollectiveEpilogueBwdISD_SE_SG_Li256ELb1ELb0ELi1EEENS1_25SingleTileBwdLPTSchedulerILb1ELi128ELb0EEEEEEEEEvNT_6ParamsE:
        .type           _ZN7cutlass13device_kernelIN5flash11enable_sm90INS1_16FlashAttnBwdSm90INS1_25CollectiveMainloopBwdSm90ILi2ELi2ELi2EN4cute5tupleIJNS5_1CILi1EEES8_S8_EEENS6_IJNS7_ILi64EEENS7_ILi128EEENS7_ILi96EEEEEENS_6half_tEfNS_4arch4Sm90ELb1ELb0ELb1ELb1ELb0ELb1ELb0ELb0ELi2ELi1ELi2ELi1ELb1EEENS1_21CollectiveEpilogueBwdISD_SE_SG_Li256ELb1ELb0ELi1EEENS1_25SingleTileBwdLPTSchedulerILb1ELi128ELb0EEEEEEEEEvNT_6ParamsE,@function
        .size           _ZN7cutlass13device_kernelIN5flash11enable_sm90INS1_16FlashAttnBwdSm90INS1_25CollectiveMainloopBwdSm90ILi2ELi2ELi2EN4cute5tupleIJNS5_1CILi1EEES8_S8_EEENS6_IJNS7_ILi64EEENS7_ILi128EEENS7_ILi96EEEEEENS_6half_tEfNS_4arch4Sm90ELb1ELb0ELb1ELb1ELb0ELb1ELb0ELb0ELi2ELi1ELi2ELi1ELb1EEENS1_21CollectiveEpilogueBwdISD_SE_SG_Li256ELb1ELb0ELi1EEENS1_25SingleTileBwdLPTSchedulerILb1ELi128ELb0EEEEEEEEEvNT_6ParamsE,(.L_x_87 - _ZN7cutlass13device_kernelIN5flash11enable_sm90INS1_16FlashAttnBwdSm90INS1_25CollectiveMainloopBwdSm90ILi2ELi2ELi2EN4cute5tupleIJNS5_1CILi1EEES8_S8_EEENS6_IJNS7_ILi64EEENS7_ILi128EEENS7_ILi96EEEEEENS_6half_tEfNS_4arch4Sm90ELb1ELb0ELb1ELb1ELb0ELb1ELb0ELb0ELi2ELi1ELi2ELi1ELb1EEENS1_21CollectiveEpilogueBwdISD_SE_SG_Li256ELb1ELb0ELi1EEENS1_25SingleTileBwdLPTSchedulerILb1ELi128ELb0EEEEEEEEEvNT_6ParamsE)
        .other          _ZN7cutlass13device_kernelIN5flash11enable_sm90INS1_16FlashAttnBwdSm90INS1_25CollectiveMainloopBwdSm90ILi2ELi2ELi2EN4cute5tupleIJNS5_1CILi1EEES8_S8_EEENS6_IJNS7_ILi64EEENS7_ILi128EEENS7_ILi96EEEEEENS_6half_tEfNS_4arch4Sm90ELb1ELb0ELb1ELb1ELb0ELb1ELb0ELb0ELi2ELi1ELi2ELi1ELb1EEENS1_21CollectiveEpilogueBwdISD_SE_SG_Li256ELb1ELb0ELi1EEENS1_25SingleTileBwdLPTSchedulerILb1ELi128ELb0EEEEEEEEEvNT_6ParamsE,@"STO_CUDA_ENTRY STV_DEFAULT"
_ZN7cutlass13device_kernelIN5flash11enable_sm90INS1_16FlashAttnBwdSm90INS1_25CollectiveMainloopBwdSm90ILi2ELi2ELi2EN4cute5tupleIJNS5_1CILi1EEES8_S8_EEENS6_IJNS7_ILi64EEENS7_ILi128EEENS7_ILi96EEEEEENS_6half_tEfNS_4arch4Sm90ELb1ELb0ELb1ELb1ELb0ELb1ELb0ELb0ELi2ELi1ELi2ELi1ELb1EEENS1_21CollectiveEpilogueBwdISD_SE_SG_Li256ELb1ELb0ELi1EEENS1_25SingleTileBwdLPTSchedulerILb1ELi128ELb0EEEEEEEEEvNT_6ParamsE:
[----:B------:R-:W-:Y:S01]  /*0000*/  LDC R1, c[0x0][0x37c] ;  /* 0x0000df00ff017b82 */ /* 0x000fe20000000800 */
[----:B------:R-:W-:Y:S05]  /*0010*/  EXIT ;  /* 0x000000000000794d */ /* 0x000fea0003800000 */
.L_x_29:
        /* <DEDUP_REMOVED lines=14> */
.L_x_87:


//--------------------- .text._ZN7cutlass13device_kernelIN5flash11enable_sm90INS1_16FlashAttnBwdSm90INS1_25CollectiveMainloopBwdSm90ILi2ELi2ELi2EN4cute5tupleIJNS5_1CILi1EEES8_S8_EEENS6_IJNS7_ILi64EEENS7_ILi128EEENS7_ILi96EEEEEENS_6half_tEfNS_4arch4Sm90ELb1ELb0ELb1ELb1ELb1ELb1ELb0ELb0ELi2ELi1ELi2ELi1ELb1EEENS1_21CollectiveEpilogueBwdISD_SE_SG_Li256ELb1ELb0ELi1EEENS1_25SingleTileBwdLPTSchedulerILb1ELi128ELb1EEEEEEEEEvNT_6ParamsE --------------------------
	.section	.text._ZN7cutlass13device_kernelIN5flash11enable_sm90INS1_16FlashAttnBwdSm90INS1_25CollectiveMainloopBwdSm90ILi2ELi2ELi2EN4cute5tupleIJNS5_1CILi1EEES8_S8_EEENS6_IJNS7_ILi64EEENS7_ILi128EEENS7_ILi96EEEEEENS_6half_tEfNS_4arch4Sm90ELb1ELb0ELb1ELb1ELb1ELb1ELb0ELb0ELi2ELi1ELi2ELi1ELb1EEENS1_21CollectiveEpilogueBwdISD_SE_SG_Li256ELb1ELb0ELi1EEENS1_25SingleTileBwdLPTSchedulerILb1ELi128ELb1EEEEEEEEEvNT_6ParamsE,"ax",@progbits
	.align	128
.text._ZN7cutlass13device_kernelIN5flash11enable_sm90INS1_16FlashAttnBwdSm90INS1_25CollectiveMainloopBwdSm90ILi2ELi2ELi2EN4cute5tupleIJNS5_1CILi1EEES8_S8_EEENS6_IJNS7_ILi64EEENS7_ILi128EEENS7_ILi96EEEEEENS_6half_tEfNS_4arch4Sm90ELb1ELb0ELb1ELb1ELb1ELb1ELb0ELb0ELi2ELi1ELi2ELi1ELb1EEENS1_21CollectiveEpilogueBwdISD_SE_SG_Li256ELb1ELb0ELi1EEENS1_25SingleTileBwdLPTSchedulerILb1ELi128ELb1EEEEEEEEEvNT_6ParamsE:
        .type           _ZN7cutlass13device_kernelIN5flash11enable_sm90INS1_16FlashAttnBwdSm90INS1_25CollectiveMainloopBwdSm90ILi2ELi2ELi2EN4cute5tupleIJNS5_1CILi1EEES8_S8_EEENS6_IJNS7_ILi64EEENS7_ILi128EEENS7_ILi96EEEEEENS_6half_tEfNS_4arch4Sm90ELb1ELb0ELb1ELb1ELb1ELb1ELb0ELb0ELi2ELi1ELi2ELi1ELb1EEENS1_21CollectiveEpilogueBwdISD_SE_SG_Li256ELb1ELb0ELi1EEENS1_25SingleTileBwdLPTSchedulerILb1ELi128ELb1EEEEEEEEEvNT_6ParamsE,@function
        .size           _ZN7cutlass13device_kernelIN5flash11enable_sm90INS1_16FlashAttnBwdSm90INS1_25CollectiveMainloopBwdSm90ILi2ELi2ELi2EN4cute5tupleIJNS5_1CILi1EEES8_S8_EEENS6_IJNS7_ILi64EEENS7_ILi128EEENS7_ILi96EEEEEENS_6half_tEfNS_4arch4Sm90ELb1ELb0ELb1ELb1ELb1ELb1ELb0ELb0ELi2ELi1ELi2ELi1ELb1EEENS1_21CollectiveEpilogueBwdISD_SE_SG_Li256ELb1ELb0ELi1EEENS1_25SingleTileBwdLPTSchedulerILb1ELi128ELb1EEEEEEEEEvNT_6ParamsE,(.L_x_88 - _ZN7cutlass13device_kernelIN5flash11enable_sm90INS1_16FlashAttnBwdSm90INS1_25CollectiveMainloopBwdSm90ILi2ELi2ELi2EN4cute5tupleIJNS5_1CILi1EEES8_S8_EEENS6_IJNS7_ILi64EEENS7_ILi128EEENS7_ILi96EEEEEENS_6half_tEfNS_4arch4Sm90ELb1ELb0ELb1ELb1ELb1ELb1ELb0ELb0ELi2ELi1ELi2ELi1ELb1EEENS1_21CollectiveEpilogueBwdISD_SE_SG_Li256ELb1ELb0ELi1EEENS1_25SingleTileBwdLPTSchedulerILb1ELi128ELb1EEEEEEEEEvNT_6ParamsE)
        .other          _ZN7cutlass13device_kernelIN5flash11enable_sm90INS1_16FlashAttnBwdSm90INS1_25CollectiveMainloopBwdSm90ILi2ELi2ELi2EN4cute5tupleIJNS5_1CILi1EEES8_S8_EEENS6_IJNS7_ILi64EEENS7_ILi128EEENS7_ILi96EEEEEENS_6half_tEfNS_4arch4Sm90ELb1ELb0ELb1ELb1ELb1ELb1ELb0ELb0ELi2ELi1ELi2ELi1ELb1EEENS1_21CollectiveEpilogueBwdISD_SE_SG_Li256ELb1ELb0ELi1EEENS1_25SingleTileBwdLPTSchedulerILb1ELi128ELb1EEEEEEEEEvNT_6ParamsE,@"STO_CUDA_ENTRY STV_DEFAULT"
_ZN7cutlass13device_kernelIN5flash11enable_sm90INS1_16FlashAttnBwdSm90INS1_25CollectiveMainloopBwdSm90ILi2ELi2ELi2EN4cute5tupleIJNS5_1CILi1EEES8_S8_EEENS6_IJNS7_ILi64EEENS7_ILi128EEENS7_ILi96EEEEEENS_6half_tEfNS_4arch4Sm90ELb1ELb0ELb1ELb1ELb1ELb1ELb0ELb0ELi2ELi1ELi2ELi1ELb1EEENS1_21CollectiveEpilogueBwdISD_SE_SG_Li256ELb1ELb0ELi1EEENS1_25SingleTileBwdLPTSchedulerILb1ELi128ELb1EEEEEEEEEvNT_6ParamsE:
[----:B------:R-:W-:Y:S01]  /*0000*/  LDC R1, c[0x0][0x37c] ;  /* 0x0000df00ff017b82 */ /* 0x000fe20000000800 */
[----:B------:R-:W-:Y:S05]  /*0010*/  EXIT ;  /* 0x000000000000794d */ /* 0x000fea0003800000 */
.L_x_30:
        /* <DEDUP_REMOVED lines=14> */
.L_x_88:


//--------------------- .text._ZN7cutlass13device_kernelIN5flash11enable_sm90INS1_16FlashAttnBwdSm90INS1_25CollectiveMainloopBwdSm90ILi2ELi2ELi2EN4cute5tupleIJNS5_1CILi1EEES8_S8_EEENS6_IJNS7_ILi64EEENS7_ILi128EEENS7_ILi96EEEEEENS_6half_tEfNS_4arch4Sm90ELb1ELb0ELb1ELb1ELb0ELb1ELb0ELb0ELi2ELi1ELi2ELi1ELb1EEENS1_24CollectiveEpilogueBwdGQAISD_fSG_Li256ELb1ELb0EEENS1_25SingleTileBwdLPTSchedulerILb1ELi128ELb0EEEEEEEEEvNT_6ParamsE --------------------------
	.section	.text._ZN7cutlass13device_kernelIN5flash11enable_sm90INS1_16FlashAttnBwdSm90INS1_25CollectiveMainloopBwdSm90ILi2ELi2ELi2EN4cute5tupleIJNS5_1CILi1EEES8_S8_EEENS6_IJNS7_ILi64EEENS7_ILi128EEENS7_ILi96EEEEEENS_6half_tEfNS_4arch4Sm90ELb1ELb0ELb1ELb1ELb0ELb1ELb0ELb0ELi2ELi1ELi2ELi1ELb1EEENS1_24CollectiveEpilogueBwdGQAISD_fSG_Li256ELb1ELb0EEENS1_25SingleTileBwdLPTSchedulerILb1ELi128ELb0EEEEEEEEEvNT_6ParamsE,"ax",@progbits
	.align	128
.text._ZN7cutlass13device_kernelIN5flash11enable_sm90INS1_16FlashAttnBwdSm90INS1_25CollectiveMainloopBwdSm90ILi2ELi2ELi2EN4cute5tupleIJNS5_1CILi1EEES8_S8_EEENS6_IJNS7_ILi64EEENS7_ILi128EEENS7_ILi96EEEEEENS_6half_tEfNS_4arch4Sm90ELb1ELb0ELb1ELb1ELb0ELb1ELb0ELb0ELi2ELi1ELi2ELi1ELb1EEENS1_24CollectiveEpilogueBwdGQAISD_fSG_Li256ELb1ELb0EEENS1_25SingleTileBwdLPTSchedulerILb1ELi128ELb0EEEEEEEEEvNT_6ParamsE:
        .type           _ZN7cutlass13device_kernelIN5flash11enable_sm90INS1_16FlashAttnBwdSm90INS1_25CollectiveMainloopBwdSm90ILi2ELi2ELi2EN4cute5tupleIJNS5_1CILi1EEES8_S8_EEENS6_IJNS7_ILi64EEENS7_ILi128EEENS7_ILi96EEEEEENS_6half_tEfNS_4arch4Sm90ELb1ELb0ELb1ELb1ELb0ELb1ELb0ELb0ELi2ELi1ELi2ELi1ELb1EEENS1_24CollectiveEpilogueBwdGQAISD_fSG_Li256ELb1ELb0EEENS1_25SingleTileBwdLPTSchedulerILb1ELi128ELb0EEEEEEEEEvNT_6ParamsE,@function
        .size           _ZN7cutlass13device_kernelIN5flash11enable_sm90INS1_16FlashAttnBwdSm90INS1_25CollectiveMainloopBwdSm90ILi2ELi2ELi2EN4cute5tupleIJNS5_1CILi1EEES8_S8_EEENS6_IJNS7_ILi64EEENS7_ILi128EEENS7_ILi96EEEEEENS_6half_tEfNS_4arch4Sm90ELb1ELb0ELb1ELb1ELb0ELb1ELb0ELb0ELi2ELi1ELi2ELi1ELb1EEENS1_24CollectiveEpilogueBwdGQAISD_fSG_Li256ELb1ELb0EEENS1_25SingleTileBwdLPTSchedulerILb1ELi128ELb0EEEEEEEEEvNT_6ParamsE,(.L_x_89 - _ZN7cutlass13device_kernelIN5flash11enable_sm90INS1_16FlashAttnBwdSm90INS1_25CollectiveMainloopBwdSm90ILi2ELi2ELi2EN4cute5tupleIJNS5_1CILi1EEES8_S8_EEENS6_IJNS7_ILi64EEENS7_ILi128EEENS7_ILi96EEEEEENS_6half_tEfNS_4arch4Sm90ELb1ELb0ELb1ELb1ELb0ELb1ELb0ELb0ELi2ELi1ELi2ELi1ELb1EEENS1_24CollectiveEpilogueBwdGQAISD_fSG_Li256ELb1ELb0EEENS1_25SingleTileBwdLPTSchedulerILb1ELi128ELb0EEEEEEEEEvNT_6ParamsE)
        .other          _ZN7cutlass13device_kernelIN5flash11enable_sm90INS1_16FlashAttnBwdSm90INS1_25CollectiveMainloopBwdSm90ILi2ELi2ELi2EN4cute5tupleIJNS5_1CILi1EEES8_S8_EEENS6_IJNS7_ILi64EEENS7_ILi128EEENS7_ILi96EEEEEENS_6half_tEfNS_4arch4Sm90ELb1ELb0ELb1ELb1ELb0ELb1ELb0ELb0ELi2ELi1ELi2ELi1ELb1EEENS1_24CollectiveEpilogueBwdGQAISD_fSG_Li256ELb1ELb0EEENS1_25SingleTileBwdLPTSchedulerILb1ELi128ELb0EEEEEEEEEvNT_6ParamsE,@"STO_CUDA_ENTRY STV_DEFAULT"
_ZN7cutlass13device_kernelIN5flash11enable_sm90INS1_16FlashAttnBwdSm90INS1_25CollectiveMainloopBwdSm90ILi2ELi2ELi2EN4cute5tupleIJNS5_1CILi1EEES8_S8_EEENS6_IJNS7_ILi64EEENS7_ILi128EEENS7_ILi96EEEEEENS_6half_tEfNS_4arch4Sm90ELb1ELb0ELb1ELb1ELb0ELb1ELb0ELb0ELi2ELi1ELi2ELi1ELb1EEENS1_24CollectiveEpilogueBwdGQAISD_fSG_Li256ELb1ELb0EEENS1_25SingleTileBwdLPTSchedulerILb1ELi128ELb0EEEEEEEEEvNT_6ParamsE:
[----:B------:R-:W-:Y:S01]  /*0000*/  LDC R1, c[0x0][0x37c] ;  /* 0x0000df00ff017b82 */ /* 0x000fe20000000800 */
[----:B------:R-:W-:Y:S05]  /*0010*/  EXIT ;  /* 0x000000000000794d */ /* 0x000fea0003800000 */
.L_x_31:
        /* <DEDUP_REMOVED lines=14> */
.L_x_89:


//--------------------- .text._ZN7cutlass13device_kernelIN5flash32FlashAttnBwdPostprocessConvertdQIN4cute5tupleIJNS3_1CILi128EEENS5_ILi96EEEEEENS_6half_tEfNS_4arch4Sm90ELi256ENS3_8TiledMMAINS3_8MMA_AtomIJNS3_4SM904GMMA25MMA_64x96x16_F32F16F16_RSILNSF_5MajorE0ELSH_1ELNSF_7ScaleInE1ELSI_1EEEEEENS3_6LayoutINS4_IJNS5_ILi2EEENS5_ILi1EEESN_EEENS4_IJSN_NS5_ILi0EEESP_EEEEENS4_IJNS3_10UnderscoreESS_SS_EEEEELb0EEEEEvNT_6ParamsE --------------------------
	.section	.text._ZN7cutlass13device_kernelIN5flash32FlashAttnBwdPostprocessConvertdQIN4cute5tupleIJNS3_1CILi128EEENS5_ILi96EEEEEENS_6half_tEfNS_4arch4Sm90ELi256ENS3_8TiledMMAINS3_8MMA_AtomIJNS3_4SM904GMMA25MMA_64x96x16_F32F16F16_RSILNSF_5MajorE0ELSH_1ELNSF_7ScaleInE1ELSI_1EEEEEENS3_6LayoutINS4_IJNS5_ILi2EEENS5_ILi1EEESN_EEENS4_IJSN_NS5_ILi0EEESP_EEEEENS4_IJNS3_10UnderscoreESS_SS_EEEEELb0EEEEEvNT_6ParamsE,"ax",@progbits
	.align	128
.text._ZN7cutlass13device_kernelIN5flash32FlashAttnBwdPostprocessConvertdQIN4cute5tupleIJNS3_1CILi128EEENS5_ILi96EEEEEENS_6half_tEfNS_4arch4Sm90ELi256ENS3_8TiledMMAINS3_8MMA_AtomIJNS3_4SM904GMMA25MMA_64x96x16_F32F16F16_RSILNSF_5MajorE0ELSH_1ELNSF_7ScaleInE1ELSI_1EEEEEENS3_6LayoutINS4_IJNS5_ILi2EEENS5_ILi1EEESN_EEENS4_IJSN_NS5_ILi0EEESP_EEEEENS4_IJNS3_10UnderscoreESS_SS_EEEEELb0EEEEEvNT_6ParamsE:
        .type           _ZN7cutlass13device_kernelIN5flash32FlashAttnBwdPostprocessConvertdQIN4cute5tupleIJNS3_1CILi128EEENS5_ILi96EEEEEENS_6half_tEfNS_4arch4Sm90ELi256ENS3_8TiledMMAINS3_8MMA_AtomIJNS3_4SM904GMMA25MMA_64x96x16_F32F16F16_RSILNSF_5MajorE0ELSH_1ELNSF_7ScaleInE1ELSI_1EEEEEENS3_6LayoutINS4_IJNS5_ILi2EEENS5_ILi1EEESN_EEENS4_IJSN_NS5_ILi0EEESP_EEEEENS4_IJNS3_10UnderscoreESS_SS_EEEEELb0EEEEEvNT_6ParamsE,@function
        .size           _ZN7cutlass13device_kernelIN5flash32FlashAttnBwdPostprocessConvertdQIN4cute5tupleIJNS3_1CILi128EEENS5_ILi96EEEEEENS_6half_tEfNS_4arch4Sm90ELi256ENS3_8TiledMMAINS3_8MMA_AtomIJNS3_4SM904GMMA25MMA_64x96x16_F32F16F16_RSILNSF_5MajorE0ELSH_1ELNSF_7ScaleInE1ELSI_1EEEEEENS3_6LayoutINS4_IJNS5_ILi2EEENS5_ILi1EEESN_EEENS4_IJSN_NS5_ILi0EEESP_EEEEENS4_IJNS3_10UnderscoreESS_SS_EEEEELb0EEEEEvNT_6ParamsE,(.L_x_90 - _ZN7cutlass13device_kernelIN5flash32FlashAttnBwdPostprocessConvertdQIN4cute5tupleIJNS3_1CILi128EEENS5_ILi96EEEEEENS_6half_tEfNS_4arch4Sm90ELi256ENS3_8TiledMMAINS3_8MMA_AtomIJNS3_4SM904GMMA25MMA_64x96x16_F32F16F16_RSILNSF_5MajorE0ELSH_1ELNSF_7ScaleInE1ELSI_1EEEEEENS3_6LayoutINS4_IJNS5_ILi2EEENS5_ILi1EEESN_EEENS4_IJSN_NS5_ILi0EEESP_EEEEENS4_IJNS3_10UnderscoreESS_SS_EEEEELb0EEEEEvNT_6ParamsE)
        .other          _ZN7cutlass13device_kernelIN5flash32FlashAttnBwdPostprocessConvertdQIN4cute5tupleIJNS3_1CILi128EEENS5_ILi96EEEEEENS_6half_tEfNS_4arch4Sm90ELi256ENS3_8TiledMMAINS3_8MMA_AtomIJNS3_4SM904GMMA25MMA_64x96x16_F32F16F16_RSILNSF_5MajorE0ELSH_1ELNSF_7ScaleInE1ELSI_1EEEEEENS3_6LayoutINS4_IJNS5_ILi2EEENS5_ILi1EEESN_EEENS4_IJSN_NS5_ILi0EEESP_EEEEENS4_IJNS3_10UnderscoreESS_SS_EEEEELb0EEEEEvNT_6ParamsE,@"STO_CUDA_ENTRY STV_DEFAULT"
_ZN7cutlass13device_kernelIN5flash32FlashAttnBwdPostprocessConvertdQIN4cute5tupleIJNS3_1CILi128EEENS5_ILi96EEEEEENS_6half_tEfNS_4arch4Sm90ELi256ENS3_8TiledMMAINS3_8MMA_AtomIJNS3_4SM904GMMA25MMA_64x96x16_F32F16F16_RSILNSF_5MajorE0ELSH_1ELNSF_7ScaleInE1ELSI_1EEEEEENS3_6LayoutINS4_IJNS5_ILi2EEENS5_ILi1EEESN_EEENS4_IJSN_NS5_ILi0EEESP_EEEEENS4_IJNS3_10UnderscoreESS_SS_EEEEELb0EEEEEvNT_6ParamsE:
[----:B------:R-:W-:Y:S08]  /*0000*/  LDC R1, c[0x0][0x37c] ;  /* 0x0000df00ff017b82 */ /* 0x000ff00000000800 */
[----:B------:R-:W0:Y:S01]  /*0010*/  LDC.64 R10, c[0x0][0x3e0] ;  /* 0x0000f800ff0a7b82 */ /* 0x000e220000000a00 */
[----:B------:R-:W1:Y:S01]  /*0020*/  S2R R3, SR_CTAID.X ;  /* 0x0000000000037919 */ /* 0x000e620000002500 */
[----:B------:R-:W2:Y:S01]  /*0030*/  LDCU.64 UR8, c[0x0][0x358] ;  /* 0x00006b00ff0877ac */ /* 0x000ea20008000a00 */
[----:B------:R-:W3:Y:S01]  /*0040*/  S2R R9, SR_CTAID.Z ;  /* 0x0000000000097919 */ /* 0x000ee20000002700 */
[----:B0-----:R-:W-:-:S04]  /*0050*/  ISETP.NE.U32.AND P0, PT, R10, RZ, PT ;  /* 0x000000ff0a00720c */ /* 0x001fc80003f05070 */
[----:B------:R-:W-:-:S13]  /*0060*/  ISETP.NE.AND.EX P1, PT, R11, RZ, PT, P0 ;  /* 0x000000ff0b00720c */ /* 0x000fda0003f25300 */
[----:B-123--:R-:W-:Y:S05]  /*0070*/  @P1 BRA `(.L_x_32) ;  /* 0x0000000000241947 */ /* 0x00efea0003800000 */
[----:B------:R-:W0:Y:S01]  /*0080*/  LDCU.64 UR4, c[0x0][0x3e8] ;  /* 0x00007d00ff0477ac */ /* 0x000e220008000a00 */
[----:B------:R-:W-:Y:S02]  /*0090*/  CS2R R6, SRZ ;  /* 0x0000000000067805 */ /* 0x000fe4000001ff00 */
[----:B------:R-:W-:Y:S01]  /*00a0*/  CS2R R64, SRZ ;  /* 0x0000000000407805 */ /* 0x000fe2000001ff00 */
[----:B------:R-:W1:Y:S01]  /*00b0*/  LDCU UR6, c[0x0][0x3b0] ;  /* 0x00007600ff0677ac */ /* 0x000e620008000800 */
[----:B0-----:R-:W-:-:S04]  /*00c0*/  UISETP.NE.U32.AND UP0, UPT, UR4, URZ, UPT ;  /* 0x000000ff0400728c */ /* 0x001fc8000bf05070 */
[----:B------:R-:W-:Y:S01]  /*00d0*/  UISETP.NE.AND.EX UP0, UPT, UR5, URZ, UPT, UP0 ;  /* 0x000000ff0500728c */ /* 0x000fe2000bf05300 */
[----:B-1----:R-:W-:-:S08]  /*00e0*/  IMAD.U32 R45, RZ, RZ, UR6 ;  /* 0x00000006ff2d7e24 */ /* 0x002fd0000f8e00ff */
[----:B------:R-:W-:Y:S05]  /*00f0*/  BRA.U !UP0, `(.L_x_33) ;  /* 0x0000000108547547 */ /* 0x000fea000b800000 */
[----:B------:R-:W-:Y:S05]  /*0100*/  BRA `(.L_x_34) ;  /* 0x0000000000387947 */ /* 0x000fea0003800000 */
.L_x_32:
[----:B------:R-:W0:Y:S01]  /*0110*/  LDC.64 R4, c[0x0][0x3e0] ;  /* 0x0000f800ff047b82 */ /* 0x000e220000000a00 */
[----:B------:R-:W1:Y:S01]  /*0120*/  LDCU.64 UR4, c[0x0][0x3e8] ;  /* 0x00007d00ff0477ac */ /* 0x000e620008000a00 */
[----:B0-----:R-:W-:-:S05]  /*0130*/  IMAD.WIDE.U32 R4, R9, 0x4, R4 ;  /* 0x0000000409047825 */ /* 0x001fca00078e0004 */
[----:B------:R-:W2:Y:S01]  /*0140*/  LDG.E R64, desc[UR8][R4.64] ;  /* 0x0000000804407981 */ /* 0x000ea2000c1e1900 */
[----:B-1----:R-:W-:-:S04]  /*0150*/  UISETP.NE.U32.AND UP0, UPT, UR4, URZ, UPT ;  /* 0x000000ff0400728c */ /* 0x002fc8000bf05070 */
[----:B------:R-:W-:Y:S01]  /*0160*/  UISETP.NE.AND.EX UP0, UPT, UR5, URZ, UPT, UP0 ;  /* 0x000000ff0500728c */ /* 0x000fe2000bf05300 */
[--C-:B--2---:R-:W-:Y:S01]  /*0170*/  IMAD R0, R9, 0x80, R64.reuse ;  /* 0x0000008009007824 */ /* 0x104fe200078e0240 */
[----:B------:R-:W-:-:S04]  /*0180*/  SHF.R.S32.HI R65, RZ, 0x1f, R64 ;  /* 0x0000001fff417819 */ /* 0x000fc80000011440 */
[----:B------:R-:W-:-:S04]  /*0190*/  SHF.R.S32.HI R7, RZ, 0x1f, R0 ;  /* 0x0000001fff077819 */ /* 0x000fc80000011400 */
[----:B------:R-:W-:-:S04]  /*01a0*/  LEA.HI R7, R7, R0, RZ, 0x7 ;  /* 0x0000000007077211 */ /* 0x000fc800078f38ff */
[----:B------:R-:W-:-:S05]  /*01b0*/  SHF.R.U32.HI R7, RZ, 0x7, R7 ;  /* 0x00000007ff077819 */ /* 0x000fca0000011607 */
[----:B------:R-:W-:-:S05]  /*01c0*/  IMAD R6, R7, 0x3000, RZ ;  /* 0x0000300007067824 */ /* 0x000fca00078e02ff */
[----:B------:R-:W-:Y:S01]  /*01d0*/  SHF.R.S32.HI R7, RZ, 0x1f, R6 ;  /* 0x0000001fff077819 */ /* 0x000fe20000011406 */
[----:B------:R-:W-:Y:S06]  /*01e0*/  BRA.U !UP0, `(.L_x_35) ;  /* 0x0000000108107547 */ /* 0x000fec000b800000 */
.L_x_34:
[----:B------:R-:W0:Y:S02]  /*01f0*/  LDC.64 R4, c[0x0][0x3e8] ;  /* 0x0000fa00ff047b82 */ /* 0x000e240000000a00 */
[----:B0-----:R-:W-:-:S05]  /*0200*/  IMAD.WIDE.U32 R4, R9, 0x4, R4 ;  /* 0x0000000409047825 */ /* 0x001fca00078e0004 */
[----:B------:R0:W5:Y:S01]  /*0210*/  LDG.E R45, desc[UR8][R4.64] ;  /* 0x00000008042d7981 */ /* 0x000162000c1e1900 */
[----:B------:R-:W-:Y:S05]  /*0220*/  BRA `(.L_x_33) ;  /* 0x0000000000087947 */ /* 0x000fea0003800000 */
.L_x_35:
[----:B------:R-:W2:Y:S02]  /*0230*/  LDG.E R5, desc[UR8][R4.64+0x4] ;  /* 0x0000040804057981 */ /* 0x000ea4000c1e1900 */
[----:B--2---:R-:W-:-:S07]  /*0240*/  IMAD.IADD R45, R5, 0x1, -R64 ;  /* 0x00000001052d7824 */ /* 0x004fce00078e0a40 */
.L_x_33:
[----:B0-----:R-:W-:Y:S02]  /*0250*/  SHF.L.U32 R4, R3, 0x7, RZ ;  /* 0x0000000703047819 */ /* 0x001fe400000006ff */
[----:B------:R-:W-:Y:S02]  /*0260*/  ISETP.NE.AND.EX P0, PT, R11, RZ, PT, P0 ;  /* 0x000000ff0b00720c */ /* 0x000fe40003f05300 */
[----:B-----5:R-:W-:-:S13]  /*0270*/  ISETP.GT.AND P2, PT, R45, R4, PT ;  /* 0x000000042d00720c */ /* 0x020fda0003f44270 */
[----:B------:R-:W-:Y:S05]  /*0280*/  @!P2 EXIT P0 ;  /* 0x000000000000a94d */ /* 0x000fea0000000000 */
[----:B------:R-:W0:Y:S01]  /*0290*/  S2R R0, SR_CTAID.Y ;  /* 0x0000000000007919 */ /* 0x000e220000002600 */
[----:B------:R-:W0:Y:S01]  /*02a0*/  LDC.64 R10, c[0x0][0x398] ;  /* 0x0000e600ff0a7b82 */ /* 0x000e220000000a00 */
[----:B------:R-:W-:Y:S01]  /*02b0*/  IMAD R15, R3, 0x3000, RZ ;  /* 0x00003000030f7824 */ /* 0x000fe200078e02ff */
[----:B------:R-:W-:Y:S01]  /*02c0*/  SEL R2, R9, RZ, !P1 ;  /* 0x000000ff09027207 */ /* 0x000fe20004800000 */
[----:B------:R-:W1:Y:S01]  /*02d0*/  S2R R5, SR_TID.X ;  /* 0x0000000000057919 */ /* 0x000e620000002100 */
[----:B------:R-:W-:Y:S02]  /*02e0*/  BSSY.RECONVERGENT B0, `(.L_x_36) ;  /* 0x0000023000007945 */ /* 0x000fe40003800200 */
[----:B------:R-:W-:Y:S01]  /*02f0*/  IADD3 R6, P0, PT, R15, R6, RZ ;  /* 0x000000060f067210 */ /* 0x000fe20007f1e0ff */
[----:B------:R-:W2:Y:S01]  /*0300*/  S2R R17, SR_CgaCtaId ;  /* 0x0000000000117919 */ /* 0x000ea20000008800 */
[----:B------:R-:W3:Y:S03]  /*0310*/  LDC.64 R12, c[0x0][0x3a0] ;  /* 0x0000e800ff0c7b82 */ /* 0x000ee60000000a00 */
[----:B------:R-:W-:-:S05]  /*0320*/  IMAD.X R7, RZ, RZ, R7, P0 ;  /* 0x000000ffff077224 */ /* 0x000fca00000e0607 */
[----:B------:R-:W4:Y:S01]  /*0330*/  LDC.64 R14, c[0x0][0x380] ;  /* 0x0000e000ff0e7b82 */ /* 0x000f220000000a00 */
[----:B0-----:R-:W-:Y:S01]  /*0340*/  IMAD.WIDE.U32 R6, R0, R10, R6 ;  /* 0x0000000a00067225 */ /* 0x001fe200078e0006 */
[----:B-1----:R-:W-:-:S03]  /*0350*/  ISETP.NE.AND P0, PT, R5, RZ, PT ;  /* 0x000000ff0500720c */ /* 0x002fc60003f05270 */
[----:B------:R-:W-:Y:S02]  /*0360*/  IMAD R7, R0, R11, R7 ;  /* 0x0000000b00077224 */ /* 0x000fe400078e0207 */
[----:B---3--:R-:W-:-:S04]  /*0370*/  IMAD.WIDE.U32 R6, R2, R12, R6 ;  /* 0x0000000c02067225 */ /* 0x008fc800078e0006 */
[----:B------:R-:W-:Y:S01]  /*0380*/  IMAD R7, R2, R13, R7 ;  /* 0x0000000d02077224 */ /* 0x000fe200078e0207 */
[----:B----4-:R-:W-:-:S04]  /*0390*/  LEA R14, P1, R6, R14, 0x2 ;  /* 0x0000000e060e7211 */ /* 0x010fc800078210ff */
[----:B------:R-:W-:Y:S01]  /*03a0*/  LEA.HI.X R7, R6, R15, R7, 0x2, P1 ;  /* 0x0000000f06077211 */ /* 0x000fe200008f1407 */
[----:B--2---:R-:W-:Y:S08]  /*03b0*/  @P0 BRA `(.L_x_37) ;  /* 0x0000000000540947 */ /* 0x004ff00003800000 */
[----:B------:R-:W0:Y:S01]  /*03c0*/  S2UR UR7, SR_CgaCtaId ;  /* 0x00000000000779c3 */ /* 0x000e220000008800 */
[----:B------:R-:W-:Y:S01]  /*03d0*/  UMOV UR6, 0x400 ;  /* 0x0000040000067882 */ /* 0x000fe20000000000 */
[----:B------:R-:W-:Y:S01]  /*03e0*/  UMOV UR4, 0x1 ;  /* 0x0000000100047882 */ /* 0x000fe20000000000 */
[----:B------:R-:W-:Y:S01]  /*03f0*/  IMAD.MOV.U32 R6, RZ, RZ, 0xc000 ;  /* 0x0000c000ff067424 */ /* 0x000fe200078e00ff */
[----:B------:R-:W-:-:S04]  /*0400*/  UIADD3 UR4, UPT, UPT, -UR4, 0x100000, URZ ;  /* 0x0010000004047890 */ /* 0x000fc8000fffe1ff */
[----:B------:R-:W-:Y:S02]  /*0410*/  USHF.L.U32 UR5, UR4, 0xb, URZ ;  /* 0x0000000b04057899 */ /* 0x000fe400080006ff */
[----:B------:R-:W-:Y:S01]  /*0420*/  USHF.L.U32 UR4, UR4, 0x1, URZ ;  /* 0x0000000104047899 */ /* 0x000fe200080006ff */
[----:B------:R-:W-:Y:S01]  /*0430*/  PLOP3.LUT P0, PT, PT, PT, PT, 0x80, 0x8 ;  /* 0x000000000008781c */ /* 0x000fe20003f0f070 */
[----:B------:R-:W-:Y:S01]  /*0440*/  UMOV UR10, 0xc00 ;  /* 0x00000c00000a7882 */ /* 0x000fe20000000000 */
[----:B0-----:R-:W-:-:S04]  /*0450*/  ULEA UR6, UR7, UR6, 0x18 ;  /* 0x0000000607067291 */ /* 0x001fc8000f8ec0ff */
[----:B------:R-:W-:Y:S01]  /*0460*/  UIADD3 UR7, UPT, UPT, UR6, 0x12000, URZ ;  /* 0x0001200006077890 */ /* 0x000fe2000fffe0ff */
[----:B------:R-:W0:Y:S07]  /*0470*/  FENCE.VIEW.ASYNC.S ;  /* 0x00000000000073c6 */ /* 0x000e2e0000000000 */
[----:B0-----:R0:W1:Y:S02]  /*0480*/  SYNCS.EXCH.64 URZ, [UR6+0x12000], UR4 ;  /* 0x0120000406ff75b2 */ /* 0x0010640008000100 */
[----:B0-----:R-:W-:-:S02]  /*0490*/  R2UR UR4, R14 ;  /* 0x000000000e0472ca */ /* 0x001fc400000e0000 */
[----:B------:R-:W-:Y:S01]  /*04a0*/  R2UR UR5, R7 ;  /* 0x00000000070572ca */ /* 0x000fe200000e0000 */
[----:B-1----:R0:W-:-:S14]  /*04b0*/  SYNCS.ARRIVE.TRANS64 RZ, [UR6+0x12000], R6 ;  /* 0x01200006ffff79a7 */ /* 0x0021dc0008000006 */
.L_x_38:
[----:B------:R-:W-:Y:S01]  /*04c0*/  @P0 ELECT P1, URZ, PT ;  /* 0x0000000000ff082f */ /* 0x000fe20003820000 */
[----:B------:R1:W-:-:S12]  /*04d0*/  UBLKCP.S.G [UR6], [UR4], UR10 ;  /* 0x00000006040073ba */ /* 0x0003d8000800020a */
[----:B------:R-:W-:Y:S02]  /*04e0*/  @P1 PLOP3.LUT P0, PT, P1, PT, PT, 0x8, 0x80 ;  /* 0x000000000080181c */ /* 0x000fe40000f0e170 */
[----:B------:R-:W-:-:S11]  /*04f0*/  PLOP3.LUT P1, PT, PT, PT, PT, 0x8, 0x80 ;  /* 0x000000000080781c */ /* 0x000fd60003f2e170 */
[----:B-1----:R-:W-:Y:S05]  /*0500*/  @P0 BRA.U.ANY `(.L_x_38) ;  /* 0xfffffffd00ec0947 */ /* 0x002fea000393ffff */
.L_x_37:
[----:B------:R-:W-:Y:S05]  /*0510*/  BSYNC.RECONVERGENT B0 ;  /* 0x0000000000007941 */ /* 0x000fea0003800200 */
.L_x_36:
[----:B------:R-:W-:Y:S01]  /*0520*/  BAR.SYNC.DEFER_BLOCKING 0x0 ;  /* 0x0000000000007b1d */ /* 0x000fe20000010000 */
[----:B0-----:R-:W-:Y:S02]  /*0530*/  MOV R6, 0x400 ;  /* 0x0000040000067802 */ /* 0x001fe40000000f00 */
[----:B------:R-:W-:Y:S02]  /*0540*/  SHF.L.U32 R7, RZ, 0x1f, RZ ;  /* 0x0000001fff077819 */ /* 0x000fe400000006ff */
[----:B------:R-:W-:-:S07]  /*0550*/  LEA R6, R17, R6, 0x18 ;  /* 0x0000000611067211 */ /* 0x000fce00078ec0ff */
.L_x_39:
[----:B0-----:R0:W1:Y:S02]  /*0560*/  SYNCS.PHASECHK.TRANS64.TRYWAIT P0, [R6+URZ+0x12000], R7 ;  /* 0x01200007060075a7 */ /* 0x00106400080011ff */
[----:B-1----:R-:W-:Y:S05]  /*0570*/  @!P0 NANOSLEEP.SYNCS 0x989680 ;  /* 0x009896800000895d */ /* 0x002fea0003900000 */
[----:B------:R-:W1:Y:S02]  /*0580*/  @!P0 SYNCS.PHASECHK.TRANS64 P0, [R6+URZ+0x12000], R7 ;  /* 0x01200007060085a7 */ /* 0x000e6400080010ff */
[----:B-1----:R-:W-:Y:S05]  /*0590*/  @!P0 BRA `(.L_x_39) ;  /* 0xfffffffc00f08947 */ /* 0x002fea000383ffff */
[C---:B------:R-:W-:Y:S01]  /*05a0*/  IMAD.SHL.U32 R20, R5.reuse, 0x10, RZ ;  /* 0x0000001005147824 */ /* 0x040fe200078e00ff */
[--C-:B0-----:R-:W-:Y:S01]  /*05b0*/  SHF.R.U32.HI R7, RZ, 0x7, R5.reuse ;  /* 0x00000007ff077819 */ /* 0x101fe20000011605 */
[C---:B------:R-:W-:Y:S01]  /*05c0*/  IMAD.SHL.U32 R24, R5.reuse, 0x4, RZ ;  /* 0x0000000405187824 */ /* 0x040fe200078e00ff */
[----:B------:R-:W0:Y:S01]  /*05d0*/  LDCU UR4, c[0x0][0x3d8] ;  /* 0x00007b00ff0477ac */ /* 0x000e220008000800 */
[----:B------:R-:W-:Y:S01]  /*05e0*/  LOP3.LUT P0, RZ, R5, 0x4, RZ, 0xc0, !PT ;  /* 0x0000000405ff7812 */ /* 0x000fe2000780c0ff */
[----:B------:R-:W-:Y:S01]  /*05f0*/  BSSY.RECONVERGENT B0, `(.L_x_40) ;  /* 0x000009a000007945 */ /* 0x000fe20003800200 */
[C---:B------:R-:W-:Y:S01]  /*0600*/  LOP3.LUT R8, R20.reuse, 0x7f0, RZ, 0xc0, !PT ;  /* 0x000007f014087812 */ /* 0x040fe200078ec0ff */
[----:B------:R-:W1:Y:S01]  /*0610*/  LDCU.64 UR6, c[0x0][0x3d0] ;  /* 0x00007a00ff0677ac */ /* 0x000e620008000a00 */
[----:B------:R-:W-:Y:S02]  /*0620*/  LOP3.LUT R22, R20, 0x3e00, RZ, 0xc0, !PT ;  /* 0x00003e0014167812 */ /* 0x000fe400078ec0ff */
[----:B------:R-:W-:Y:S01]  /*0630*/  SHF.R.U32.HI R20, RZ, 0x1, R5 ;  /* 0x00000001ff147819 */ /* 0x000fe20000011605 */
[----:B------:R-:W-:Y:S01]  /*0640*/  IMAD R7, R7, 0x6000, R8 ;  /* 0x0000600007077824 */ /* 0x000fe200078e0208 */
[----:B------:R-:W-:-:S04]  /*0650*/  VIADDMNMX R4, R45, -R4, 0x80, PT ;  /* 0x000000802d047446 */ /* 0x000fc80003800904 */
[----:B------:R-:W-:Y:S01]  /*0660*/  IADD3 R46, PT, PT, R6, R7, RZ ;  /* 0x00000007062e7210 */ /* 0x000fe20007ffe0ff */
[----:B------:R-:W-:-:S04]  /*0670*/  IMAD.SHL.U32 R7, R5, 0x20, RZ ;  /* 0x0000002005077824 */ /* 0x000fc800078e00ff */
[----:B------:R-:W0:Y:S01]  /*0680*/  LDS.128 R12, [R46+0x800] ;  /* 0x000800002e0c7984 */ /* 0x000e220000000c00 */
[----:B------:R-:W-:Y:S02]  /*0690*/  LOP3.LUT R21, R7, 0xc0, RZ, 0xc0, !PT ;  /* 0x000000c007157812 */ /* 0x000fe400078ec0ff */
[--C-:B------:R-:W-:Y:S01]  /*06a0*/  LOP3.LUT R22, R22, 0x20, R7.reuse, 0xf8, !PT ;  /* 0x0000002016167812 */ /* 0x100fe200078ef807 */
[----:B------:R-:W2:Y:S01]  /*06b0*/  LDS.128 R8, [R46] ;  /* 0x000000002e087984 */ /* 0x000ea20000000c00 */
[----:B------:R-:W-:Y:S02]  /*06c0*/  LOP3.LUT R21, R21, 0x18, R24, 0xf8, !PT ;  /* 0x0000001815157812 */ /* 0x000fe400078ef818 */
[----:B------:R-:W-:Y:S01]  /*06d0*/  LOP3.LUT R7, R22, 0x100, R7, 0xf8, !PT ;  /* 0x0000010016077812 */ /* 0x000fe200078ef807 */
[----:B------:R-:W3:Y:S01]  /*06e0*/  LDS.128 R24, [R46+0x1800] ;  /* 0x001800002e187984 */ /* 0x000ee20000000c00 */
[----:B------:R-:W-:-:S03]  /*06f0*/  LOP3.LUT R20, R21, 0x8, R20, 0x78, !PT ;  /* 0x0000000815147812 */ /* 0x000fc600078e7814 */
[----:B------:R-:W4:Y:S01]  /*0700*/  LDS.128 R16, [R46+0x1000] ;  /* 0x001000002e107984 */ /* 0x000f220000000c00 */
[----:B------:R-:W-:Y:S02]  /*0710*/  LOP3.LUT R40, R7, R20, RZ, 0xfc, !PT ;  /* 0x0000001407287212 */ /* 0x000fe400078efcff */
[----:B------:R-:W-:Y:S01]  /*0720*/  IADD3 R7, PT, PT, R6, 0xc000, RZ ;  /* 0x0000c00006077810 */ /* 0x000fe20007ffe0ff */
[----:B------:R-:W5:Y:S04]  /*0730*/  LDS.128 R28, [R46+0x2000] ;  /* 0x002000002e1c7984 */ /* 0x000f680000000c00 */
[----:B------:R-:W1:Y:S01]  /*0740*/  LDS.128 R32, [R46+0x2800] ;  /* 0x002800002e207984 */ /* 0x000e620000000c00 */
[----:B------:R-:W-:-:S04]  /*0750*/  IMAD R20, R40, 0x2, R7 ;  /* 0x0000000228147824 */ /* 0x000fc800078e0207 */
[C---:B------:R-:W-:Y:S01]  /*0760*/  VIADD R44, R20.reuse, 0x20 ;  /* 0x00000020142c7836 */ /* 0x040fe20000000000 */
[----:B------:R-:W-:Y:S02]  /*0770*/  @P0 IADD3 R44, PT, PT, R20, -0x20, RZ ;  /* 0xffffffe0142c0810 */ /* 0x000fe40007ffe0ff */
[----:B------:R-:W1:Y:S01]  /*0780*/  LDS.128 R20, [R46+0x4800] ;  /* 0x004800002e147984 */ /* 0x000e620000000c00 */
[----:B0-----:R-:W-:Y:S01]  /*0790*/  FMUL.FTZ R41, R12, UR4 ;  /* 0x000000040c297c20 */ /* 0x001fe20008410000 */
[----:B------:R-:W-:Y:S01]  /*07a0*/  FMUL.FTZ R42, R13, UR4 ;  /* 0x000000040d2a7c20 */ /* 0x000fe20008410000 */
[----:B------:R-:W-:Y:S01]  /*07b0*/  FMUL.FTZ R43, R14, UR4 ;  /* 0x000000040e2b7c20 */ /* 0x000fe20008410000 */
[----:B------:R-:W-:Y:S01]  /*07c0*/  FMUL.FTZ R48, R15, UR4 ;  /* 0x000000040f307c20 */ /* 0x000fe20008410000 */
[----:B--2---:R-:W-:Y:S01]  /*07d0*/  FMUL.FTZ R36, R8, UR4 ;  /* 0x0000000408247c20 */ /* 0x004fe20008410000 */
[----:B------:R-:W0:Y:S01]  /*07e0*/  LDS.128 R12, [R46+0x3800] ;  /* 0x003800002e0c7984 */ /* 0x000e220000000c00 */
[----:B------:R-:W-:Y:S01]  /*07f0*/  FMUL.FTZ R39, R9, UR4 ;  /* 0x0000000409277c20 */ /* 0x000fe20008410000 */
[----:B------:R-:W-:Y:S01]  /*0800*/  FMUL.FTZ R37, R10, UR4 ;  /* 0x000000040a257c20 */ /* 0x000fe20008410000 */
[----:B---3--:R-:W-:Y:S01]  /*0810*/  FMUL.FTZ R51, R24, UR4 ;  /* 0x0000000418337c20 */ /* 0x008fe20008410000 */
[----:B------:R-:W-:Y:S01]  /*0820*/  FMUL.FTZ R54, R25, UR4 ;  /* 0x0000000419367c20 */ /* 0x000fe20008410000 */
[----:B------:R-:W-:Y:S01]  /*0830*/  FMUL.FTZ R53, R26, UR4 ;  /* 0x000000041a357c20 */ /* 0x000fe20008410000 */
[----:B------:R-:W-:Y:S01]  /*0840*/  FMUL.FTZ R56, R27, UR4 ;  /* 0x000000041b387c20 */ /* 0x000fe20008410000 */
[----:B------:R-:W-:Y:S01]  /*0850*/  FMUL.FTZ R38, R11, UR4 ;  /* 0x000000040b267c20 */ /* 0x000fe20008410000 */
[----:B------:R-:W2:Y:S01]  /*0860*/  LDS.128 R24, [R46+0x5000] ;  /* 0x005000002e187984 */ /* 0x000ea20000000c00 */
[----:B----4-:R-:W-:Y:S01]  /*0870*/  FMUL.FTZ R47, R16, UR4 ;  /* 0x00000004102f7c20 */ /* 0x010fe20008410000 */
[----:B------:R-:W-:Y:S01]  /*0880*/  FMUL.FTZ R50, R17, UR4 ;  /* 0x0000000411327c20 */ /* 0x000fe20008410000 */
[----:B------:R-:W-:Y:S01]  /*0890*/  FMUL.FTZ R49, R18, UR4 ;  /* 0x0000000412317c20 */ /* 0x000fe20008410000 */
[----:B------:R-:W3:Y:S01]  /*08a0*/  LDS.128 R8, [R46+0x3000] ;  /* 0x003000002e087984 */ /* 0x000ee20000000c00 */
[----:B------:R-:W-:Y:S01]  /*08b0*/  FMUL.FTZ R52, R19, UR4 ;  /* 0x0000000413347c20 */ /* 0x000fe20008410000 */
[----:B-----5:R-:W-:Y:S01]  /*08c0*/  FMUL.FTZ R55, R28, UR4 ;  /* 0x000000041c377c20 */ /* 0x020fe20008410000 */
[----:B------:R-:W-:Y:S01]  /*08d0*/  FMUL.FTZ R58, R29, UR4 ;  /* 0x000000041d3a7c20 */ /* 0x000fe20008410000 */
[----:B------:R-:W4:Y:S01]  /*08e0*/  LDS.128 R16, [R46+0x4000] ;  /* 0x004000002e107984 */ /* 0x000f220000000c00 */
[----:B------:R-:W-:Y:S01]  /*08f0*/  FMUL.FTZ R57, R30, UR4 ;  /* 0x000000041e397c20 */ /* 0x000fe20008410000 */
[----:B------:R-:W-:Y:S01]  /*0900*/  FMUL.FTZ R60, R31, UR4 ;  /* 0x000000041f3c7c20 */ /* 0x000fe20008410000 */
[----:B-1----:R-:W-:Y:S01]  /*0910*/  FMUL.FTZ R59, R32, UR4 ;  /* 0x00000004203b7c20 */ /* 0x002fe20008410000 */
[----:B------:R1:W5:Y:S01]  /*0920*/  LDS.128 R28, [R46+0x5800] ;  /* 0x005800002e1c7984 */ /* 0x0003620000000c00 */
[----:B------:R-:W-:Y:S01]  /*0930*/  F2FP.F16.F32.PACK_AB R32, R39, R36 ;  /* 0x000000242720723e */ /* 0x000fe200000000ff */
[----:B------:R-:W-:Y:S01]  /*0940*/  FMUL.FTZ R61, R34, UR4 ;  /* 0x00000004223d7c20 */ /* 0x000fe20008410000 */
[----:B------:R-:W-:Y:S01]  /*0950*/  FMUL.FTZ R62, R35, UR4 ;  /* 0x00000004233e7c20 */ /* 0x000fe20008410000 */
[----:B------:R-:W-:Y:S01]  /*0960*/  F2FP.F16.F32.PACK_AB R36, R50, R47 ;  /* 0x0000002f3224723e */ /* 0x000fe200000000ff */
[----:B------:R-:W-:Y:S01]  /*0970*/  IMAD R47, R40, 0x2, R6 ;  /* 0x00000002282f7824 */ /* 0x000fe200078e0206 */
[----:B------:R-:W-:Y:S01]  /*0980*/  F2FP.F16.F32.PACK_AB R34, R42, R41 ;  /* 0x000000292a22723e */ /* 0x000fe200000000ff */
[----:B------:R-:W-:Y:S01]  /*0990*/  FMUL.FTZ R20, R20, UR4 ;  /* 0x0000000414147c20 */ /* 0x000fe20008410000 */
[----:B-1----:R-:W-:Y:S01]  /*09a0*/  FMUL.FTZ R46, R33, UR4 ;  /* 0x00000004212e7c20 */ /* 0x002fe20008410000 */
[----:B------:R-:W-:Y:S01]  /*09b0*/  F2FP.F16.F32.PACK_AB R33, R38, R37 ;  /* 0x000000252621723e */ /* 0x000fe200000000ff */
[----:B------:R-:W-:Y:S01]  /*09c0*/  FMUL.FTZ R21, R21, UR4 ;  /* 0x0000000415157c20 */ /* 0x000fe20008410000 */
[----:B------:R-:W-:Y:S01]  /*09d0*/  F2FP.F16.F32.PACK_AB R35, R48, R43 ;  /* 0x0000002b3023723e */ /* 0x000fe200000000ff */
[----:B------:R-:W-:Y:S01]  /*09e0*/  FMUL.FTZ R22, R22, UR4 ;  /* 0x0000000416167c20 */ /* 0x000fe20008410000 */
[----:B------:R-:W-:Y:S01]  /*09f0*/  F2FP.F16.F32.PACK_AB R37, R52, R49 ;  /* 0x000000313425723e */ /* 0x000fe200000000ff */
[----:B------:R-:W-:Y:S01]  /*0a00*/  FMUL.FTZ R23, R23, UR4 ;  /* 0x0000000417177c20 */ /* 0x000fe20008410000 */
[----:B------:R-:W-:Y:S01]  /*0a10*/  F2FP.F16.F32.PACK_AB R38, R54, R51 ;  /* 0x000000333626723e */ /* 0x000fe200000000ff */
[----:B------:R2:W-:Y:S01]  /*0a20*/  STSM.16.M88.4 [R47+0xc000], R32 ;  /* 0x00c000202f007844 */ /* 0x0005e20000000200 */
[----:B------:R-:W-:-:S02]  /*0a30*/  F2FP.F16.F32.PACK_AB R39, R56, R53 ;  /* 0x000000353827723e */ /* 0x000fc400000000ff */
[----:B------:R-:W-:Y:S01]  /*0a40*/  F2FP.F16.F32.PACK_AB R40, R58, R55 ;  /* 0x000000373a28723e */ /* 0x000fe200000000ff */
[----:B0-----:R-:W-:Y:S01]  /*0a50*/  FMUL.FTZ R12, R12, UR4 ;  /* 0x000000040c0c7c20 */ /* 0x001fe20008410000 */
[----:B------:R-:W-:Y:S01]  /*0a60*/  FMUL.FTZ R13, R13, UR4 ;  /* 0x000000040d0d7c20 */ /* 0x000fe20008410000 */
[----:B------:R0:W-:Y:S01]  /*0a70*/  STSM.16.M88.4 [R44], R36 ;  /* 0x000000242c007844 */ /* 0x0001e20000000200 */
[----:B------:R-:W-:Y:S01]  /*0a80*/  FMUL.FTZ R14, R14, UR4 ;  /* 0x000000040e0e7c20 */ /* 0x000fe20008410000 */
[----:B------:R-:W-:Y:S01]  /*0a90*/  FMUL.FTZ R15, R15, UR4 ;  /* 0x000000040f0f7c20 */ /* 0x000fe20008410000 */
[----:B------:R-:W-:Y:S02]  /*0aa0*/  F2FP.F16.F32.PACK_AB R41, R60, R57 ;  /* 0x000000393c29723e */ /* 0x000fe400000000ff */
[----:B------:R-:W-:Y:S02]  /*0ab0*/  F2FP.F16.F32.PACK_AB R42, R46, R59 ;  /* 0x0000003b2e2a723e */ /* 0x000fe400000000ff */
[----:B------:R-:W-:Y:S01]  /*0ac0*/  F2FP.F16.F32.PACK_AB R43, R62, R61 ;  /* 0x0000003d3e2b723e */ /* 0x000fe200000000ff */
[----:B--2---:R-:W-:Y:S01]  /*0ad0*/  FMUL.FTZ R34, R26, UR4 ;  /* 0x000000041a227c20 */ /* 0x004fe20008410000 */
[----:B------:R-:W-:Y:S01]  /*0ae0*/  F2FP.F16.F32.PACK_AB R26, R13, R12 ;  /* 0x0000000c0d1a723e */ /* 0x000fe200000000ff */
[----:B---3--:R-:W-:Y:S01]  /*0af0*/  FMUL.FTZ R8, R8, UR4 ;  /* 0x0000000408087c20 */ /* 0x008fe20008410000 */
[----:B------:R-:W-:Y:S01]  /*0b00*/  FMUL.FTZ R9, R9, UR4 ;  /* 0x0000000409097c20 */ /* 0x000fe20008410000 */
[----:B------:R-:W-:Y:S01]  /*0b10*/  FMUL.FTZ R10, R10, UR4 ;  /* 0x000000040a0a7c20 */ /* 0x000fe20008410000 */
[----:B------:R-:W-:Y:S01]  /*0b20*/  FMUL.FTZ R11, R11, UR4 ;  /* 0x000000040b0b7c20 */ /* 0x000fe20008410000 */
[----:B0-----:R-:W-:-:S02]  /*0b30*/  IMAD.SHL.U32 R36, R5, 0x8, RZ ;  /* 0x0000000805247824 */ /* 0x001fc400078e00ff */
[----:B------:R-:W-:Y:S01]  /*0b40*/  FMUL.FTZ R32, R24, UR4 ;  /* 0x0000000418207c20 */ /* 0x000fe20008410000 */
[----:B------:R-:W-:Y:S01]  /*0b50*/  FMUL.FTZ R33, R25, UR4 ;  /* 0x0000000419217c20 */ /* 0x000fe20008410000 */
[----:B------:R-:W-:Y:S01]  /*0b60*/  FMUL.FTZ R35, R27, UR4 ;  /* 0x000000041b237c20 */ /* 0x000fe20008410000 */
[----:B----4-:R-:W-:Y:S01]  /*0b70*/  FMUL.FTZ R16, R16, UR4 ;  /* 0x0000000410107c20 */ /* 0x010fe20008410000 */
[----:B------:R-:W-:Y:S01]  /*0b80*/  LOP3.LUT R12, R36, 0xd8, RZ, 0xc0, !PT ;  /* 0x000000d8240c7812 */ /* 0x000fe200078ec0ff */
[----:B------:R-:W-:Y:S01]  /*0b90*/  FMUL.FTZ R17, R17, UR4 ;  /* 0x0000000411117c20 */ /* 0x000fe20008410000 */
[----:B------:R-:W-:Y:S01]  /*0ba0*/  FMUL.FTZ R18, R18, UR4 ;  /* 0x0000000412127c20 */ /* 0x000fe20008410000 */
[----:B------:R-:W-:Y:S01]  /*0bb0*/  FMUL.FTZ R19, R19, UR4 ;  /* 0x0000000413137c20 */ /* 0x000fe20008410000 */
[----:B------:R-:W-:Y:S01]  /*0bc0*/  F2FP.F16.F32.PACK_AB R27, R15, R14 ;  /* 0x0000000e0f1b723e */ /* 0x000fe200000000ff */
[----:B-----5:R-:W-:Y:S01]  /*0bd0*/  FMUL.FTZ R28, R28, UR4 ;  /* 0x000000041c1c7c20 */ /* 0x020fe20008410000 */
[----:B------:R-:W-:Y:S01]  /*0be0*/  FMUL.FTZ R29, R29, UR4 ;  /* 0x000000041d1d7c20 */ /* 0x000fe20008410000 */
[----:B------:R-:W-:Y:S01]  /*0bf0*/  FMUL.FTZ R30, R30, UR4 ;  /* 0x000000041e1e7c20 */ /* 0x000fe20008410000 */
[----:B------:R-:W-:Y:S01]  /*0c00*/  FMUL.FTZ R31, R31, UR4 ;  /* 0x000000041f1f7c20 */ /* 0x000fe20008410000 */
[----:B------:R-:W-:Y:S01]  /*0c10*/  LOP3.LUT R15, R12, 0x18, R5, 0x78, !PT ;  /* 0x000000180c0f7812 */ /* 0x000fe200078e7805 */
[----:B------:R-:W-:Y:S01]  /*0c20*/  STSM.16.M88.4 [R47+0xe000], R40 ;  /* 0x00e000282f007844 */ /* 0x000fe20000000200 */
[----:B------:R-:W-:Y:S01]  /*0c30*/  F2FP.F16.F32.PACK_AB R24, R9, R8 ;  /* 0x000000080918723e */ /* 0x000fe200000000ff */
[----:B------:R-:W0:Y:S01]  /*0c40*/  LDCU.64 UR4, c[0x0][0x3c8] ;  /* 0x00007900ff0477ac */ /* 0x000e220008000a00 */
[----:B------:R-:W-:-:S02]  /*0c50*/  F2FP.F16.F32.PACK_AB R25, R11, R10 ;  /* 0x0000000a0b19723e */ /* 0x000fc400000000ff */
[----:B------:R-:W-:Y:S02]  /*0c60*/  F2FP.F16.F32.PACK_AB R12, R33, R32 ;  /* 0x00000020210c723e */ /* 0x000fe400000000ff */
[----:B------:R-:W-:Y:S01]  /*0c70*/  F2FP.F16.F32.PACK_AB R8, R17, R16 ;  /* 0x000000101108723e */ /* 0x000fe200000000ff */
[----:B------:R-:W-:Y:S01]  /*0c80*/  STSM.16.M88.4 [R44+0x2000], R24 ;  /* 0x002000182c007844 */ /* 0x000fe20000000200 */
[----:B------:R-:W-:Y:S02]  /*0c90*/  F2FP.F16.F32.PACK_AB R9, R19, R18 ;  /* 0x000000121309723e */ /* 0x000fe400000000ff */
[----:B------:R-:W-:Y:S01]  /*0ca0*/  F2FP.F16.F32.PACK_AB R10, R21, R20 ;  /* 0x00000014150a723e */ /* 0x000fe200000000ff */
[----:B------:R-:W-:Y:S01]  /*0cb0*/  IMAD.MOV.U32 R21, RZ, RZ, RZ ;  /* 0x000000ffff157224 */ /* 0x000fe200078e00ff */
[----:B------:R-:W-:Y:S02]  /*0cc0*/  F2FP.F16.F32.PACK_AB R11, R23, R22 ;  /* 0x00000016170b723e */ /* 0x000fe400000000ff */
[----:B------:R-:W-:-:S02]  /*0cd0*/  LOP3.LUT R32, R15, 0x1f20, R36, 0xf8, !PT ;  /* 0x00001f200f207812 */ /* 0x000fc400078ef824 */
[----:B------:R-:W-:Y:S01]  /*0ce0*/  F2FP.F16.F32.PACK_AB R13, R35, R34 ;  /* 0x00000022230d723e */ /* 0x000fe200000000ff */
[----:B------:R1:W-:Y:S01]  /*0cf0*/  STSM.16.M88.4 [R47+0x10000], R8 ;  /* 0x010000082f007844 */ /* 0x0003e20000000200 */
[----:B------:R-:W-:Y:S01]  /*0d00*/  F2FP.F16.F32.PACK_AB R14, R29, R28 ;  /* 0x0000001c1d0e723e */ /* 0x000fe200000000ff */
[C---:B------:R-:W-:Y:S01]  /*0d10*/  IMAD R7, R32.reuse, 0x2, R7 ;  /* 0x0000000220077824 */ /* 0x040fe200078e0207 */
[----:B------:R-:W-:Y:S02]  /*0d20*/  F2FP.F16.F32.PACK_AB R15, R31, R30 ;  /* 0x0000001e1f0f723e */ /* 0x000fe400000000ff */
[----:B------:R-:W-:Y:S02]  /*0d30*/  LEA R6, R32, R6, 0x1 ;  /* 0x0000000620067211 */ /* 0x000fe400078e08ff */
[----:B------:R-:W-:Y:S01]  /*0d40*/  LOP3.LUT R20, R36, 0x18, RZ, 0xc0, !PT ;  /* 0x0000001824147812 */ /* 0x000fe200078ec0ff */
[----:B------:R2:W-:Y:S01]  /*0d50*/  STSM.16.M88.4 [R44+0x4000], R12 ;  /* 0x0040000c2c007844 */ /* 0x0005e20000000200 */
[----:B------:R-:W-:-:S02]  /*0d60*/  SHF.R.U32.HI R5, RZ, 0x2, R5 ;  /* 0x00000002ff057819 */ /* 0x000fc40000011605 */
[----:B------:R-:W-:Y:S01]  /*0d70*/  LOP3.LUT R32, R20, 0x40, RZ, 0xfc, !PT ;  /* 0x0000004014207812 */ /* 0x000fe200078efcff */
[----:B------:R-:W-:Y:S01]  /*0d80*/  BAR.SYNC.DEFER_BLOCKING 0x0 ;  /* 0x0000000000007b1d */ /* 0x000fe20000010000 */
[C---:B0-----:R-:W-:Y:S01]  /*0d90*/  IMAD.WIDE.U32 R22, R0.reuse, UR4, R20 ;  /* 0x0000000400167c25 */ /* 0x041fe2000f8e0014 */
[C---:B------:R-:W-:Y:S02]  /*0da0*/  ISETP.GE.AND P1, PT, R5.reuse, R4, PT ;  /* 0x000000040500720c */ /* 0x040fe40003f26270 */
[C---:B-1----:R-:W-:Y:S01]  /*0db0*/  IADD3 R8, P0, PT, R5.reuse, R64, RZ ;  /* 0x0000004005087210 */ /* 0x042fe20007f1e0ff */
[----:B------:R-:W-:Y:S02]  /*0dc0*/  IMAD R23, R0, UR5, R23 ;  /* 0x0000000500177c24 */ /* 0x000fe4000f8e0217 */
[----:B------:R-:W-:Y:S01]  /*0dd0*/  VIADD R0, R5, 0x40 ;  /* 0x0000004005007836 */ /* 0x000fe20000000000 */
[----:B------:R-:W-:-:S04]  /*0de0*/  IADD3.X R9, PT, PT, RZ, R65, RZ, P0, !PT ;  /* 0x00000041ff097210 */ /* 0x000fc800007fe4ff */
[----:B------:R-:W-:Y:S01]  /*0df0*/  ISETP.GE.AND P0, PT, R0, R4, PT ;  /* 0x000000040000720c */ /* 0x000fe20003f06270 */
[----:B------:R-:W-:Y:S01]  /*0e00*/  IMAD.WIDE.U32 R4, R2, UR6, R22 ;  /* 0x0000000602047c25 */ /* 0x000fe2000f8e0016 */
[----:B------:R-:W-:-:S03]  /*0e10*/  LOP3.LUT R0, R20, 0x20, RZ, 0xfc, !PT ;  /* 0x0000002014007812 */ /* 0x000fc600078efcff */
[----:B------:R-:W-:Y:S02]  /*0e20*/  IMAD R23, R2, UR7, R5 ;  /* 0x0000000702177c24 */ /* 0x000fe4000f8e0205 */
[----:B------:R-:W-:Y:S01]  /*0e30*/  IMAD.WIDE.U32 R28, R3, 0x80, R8 ;  /* 0x00000080031c7825 */ /* 0x000fe200078e0008 */
[----:B------:R2:W0:Y:S01]  /*0e40*/  LDS.128 R16, [R6+0xd000] ;  /* 0x00d0000006107984 */ /* 0x0004220000000c00 */
[----:B------:R-:W-:Y:S05]  /*0e50*/  @P1 BRA `(.L_x_41) ;  /* 0x00000000004c1947 */ /* 0x000fea0003800000 */
[----:B------:R-:W1:Y:S01]  /*0e60*/  LDCU UR4, c[0x0][0x3b4] ;  /* 0x00007680ff0477ac */ /* 0x000e620008000800 */
[----:B--2---:R-:W2:Y:S01]  /*0e70*/  LDS.128 R12, [R7+0x2000] ;  /* 0x00200000070c7984 */ /* 0x004ea20000000c00 */
[----:B------:R-:W-:Y:S01]  /*0e80*/  IMAD.MOV.U32 R22, RZ, RZ, R4 ;  /* 0x000000ffff167224 */ /* 0x000fe200078e0004 */
[----:B------:R-:W3:Y:S02]  /*0e90*/  LDCU.64 UR6, c[0x0][0x3c0] ;  /* 0x00007800ff0677ac */ /* 0x000ee40008000a00 */
[----:B------:R-:W4:Y:S01]  /*0ea0*/  LDS.128 R24, [R7+0x4000] ;  /* 0x0040000007187984 */ /* 0x000f220000000c00 */
[----:B------:R-:W5:Y:S01]  /*0eb0*/  LDCU.64 UR10, c[0x0][0x3a8] ;  /* 0x00007500ff0a77ac */ /* 0x000f620008000a00 */
[----:B-1----:R-:W-:Y:S02]  /*0ec0*/  ISETP.GE.AND P1, PT, R20, UR4, PT ;  /* 0x0000000414007c0c */ /* 0x002fe4000bf26270 */
[----:B------:R-:W-:Y:S01]  /*0ed0*/  ISETP.GE.AND P2, PT, R0, UR4, PT ;  /* 0x0000000400007c0c */ /* 0x000fe2000bf46270 */
[----:B---3--:R-:W-:Y:S01]  /*0ee0*/  IMAD R31, R29, UR6, RZ ;  /* 0x000000061d1f7c24 */ /* 0x008fe2000f8e02ff */
[----:B------:R-:W-:Y:S01]  /*0ef0*/  ISETP.GE.AND P3, PT, R32, UR4, PT ;  /* 0x0000000420007c0c */ /* 0x000fe2000bf66270 */
[----:B------:R-:W-:-:S04]  /*0f00*/  IMAD.WIDE.U32 R2, R28, UR6, R22 ;  /* 0x000000061c027c25 */ /* 0x000fc8000f8e0016 */
[----:B------:R-:W-:Y:S01]  /*0f10*/  IMAD R31, R28, UR7, R31 ;  /* 0x000000071c1f7c24 */ /* 0x000fe2000f8e021f */
[----:B-----5:R-:W-:-:S03]  /*0f20*/  LEA R30, P4, R2, UR10, 0x1 ;  /* 0x0000000a021e7c11 */ /* 0x020fc6000f8808ff */
[----:B------:R-:W1:Y:S01]  /*0f30*/  @!P1 LDS.128 R8, [R7] ;  /* 0x0000000007089984 */ /* 0x000e620000000c00 */
[----:B------:R-:W-:-:S04]  /*0f40*/  IADD3 R3, PT, PT, R3, R31, RZ ;  /* 0x0000001f03037210 */ /* 0x000fc80007ffe0ff */
[----:B------:R-:W-:-:S05]  /*0f50*/  LEA.HI.X R31, R2, UR11, R3, 0x1, P4 ;  /* 0x0000000b021f7c11 */ /* 0x000fca000a0f0c03 */
[----:B--2---:R3:W-:Y:S04]  /*0f60*/  @!P2 STG.E.128 desc[UR8][R30.64+0x40], R12 ;  /* 0x0000400c1e00a986 */ /* 0x0047e8000c101d08 */
[----:B----4-:R3:W-:Y:S04]  /*0f70*/  @!P3 STG.E.128 desc[UR8][R30.64+0x80], R24 ;  /* 0x000080181e00b986 */ /* 0x0107e8000c101d08 */
[----:B-1----:R3:W-:Y:S02]  /*0f80*/  @!P1 STG.E.128 desc[UR8][R30.64], R8 ;  /* 0x000000081e009986 */ /* 0x0027e4000c101d08 */
.L_x_41:
[----:B------:R-:W-:Y:S05]  /*0f90*/  BSYNC.RECONVERGENT B0 ;  /* 0x0000000000007941 */ /* 0x000fea0003800200 */
.L_x_40:
[----:B---3--:R1:W3:Y:S01]  /*0fa0*/  LDS.128 R8, [R6+0xf000] ;  /* 0x00f0000006087984 */ /* 0x0082e20000000c00 */
[----:B------:R-:W-:Y:S05]  /*0fb0*/  @P0 EXIT ;  /* 0x000000000000094d */ /* 0x000fea0003800000 */
[----:B------:R-:W4:Y:S01]  /*0fc0*/  LDCU.64 UR6, c[0x0][0x3c0] ;  /* 0x00007800ff0677ac */ /* 0x000f220008000a00 */
[----:B--2---:R2:W1:Y:S01]  /*0fd0*/  LDS.128 R12, [R6+0x11000] ;  /* 0x01100000060c7984 */ /* 0x0044620000000c00 */
[----:B------:R-:W-:Y:S01]  /*0fe0*/  IADD3 R5, P0, PT, R28, 0x40, RZ ;  /* 0x000000401c057810 */ /* 0x000fe20007f1e0ff */
[----:B------:R-:W-:Y:S01]  /*0ff0*/  IMAD.MOV.U32 R2, RZ, RZ, R4 ;  /* 0x000000ffff027224 */ /* 0x000fe200078e0004 */
[----:B------:R-:W5:Y:S01]  /*1000*/  LDCU UR4, c[0x0][0x3b4] ;  /* 0x00007680ff0477ac */ /* 0x000f620008000800 */
[----:B------:R-:W-:Y:S02]  /*1010*/  MOV R3, R23 ;  /* 0x0000001700037202 */ /* 0x000fe40000000f00 */
[----:B------:R-:W-:Y:S01]  /*1020*/  IMAD.X R28, RZ, RZ, R29, P0 ;  /* 0x000000ffff1c7224 */ /* 0x000fe200000e061d */
[----:B------:R-:W2:Y:S03]  /*1030*/  LDCU.64 UR10, c[0x0][0x3a8] ;  /* 0x00007500ff0a77ac */ /* 0x000ea60008000a00 */
[----:B----4-:R-:W-:-:S02]  /*1040*/  IMAD R28, R28, UR6, RZ ;  /* 0x000000061c1c7c24 */ /* 0x010fc4000f8e02ff */
[----:B------:R-:W-:Y:S01]  /*1050*/  IMAD.WIDE.U32 R2, R5, UR6, R2 ;  /* 0x0000000605027c25 */ /* 0x000fe2000f8e0002 */
[----:B-----5:R-:W-:-:S03]  /*1060*/  ISETP.GE.AND P1, PT, R20, UR4, PT ;  /* 0x0000000414007c0c */ /* 0x020fc6000bf26270 */
[----:B------:R-:W-:Y:S01]  /*1070*/  IMAD R5, R5, UR7, R28 ;  /* 0x0000000705057c24 */ /* 0x000fe2000f8e021c */
[----:B------:R-:W-:Y:S02]  /*1080*/  ISETP.GE.AND P2, PT, R0, UR4, PT ;  /* 0x0000000400007c0c */ /* 0x000fe4000bf46270 */
[----:B------:R-:W-:Y:S01]  /*1090*/  ISETP.GE.AND P3, PT, R32, UR4, PT ;  /* 0x0000000420007c0c */ /* 0x000fe2000bf66270 */
[----:B------:R-:W-:Y:S01]  /*10a0*/  IMAD.IADD R3, R3, 0x1, R5 ;  /* 0x0000000103037824 */ /* 0x000fe200078e0205 */
[----:B--2---:R-:W-:-:S04]  /*10b0*/  LEA R4, P0, R2, UR10, 0x1 ;  /* 0x0000000a02047c11 */ /* 0x004fc8000f8008ff */
[----:B------:R-:W-:-:S05]  /*10c0*/  LEA.HI.X R5, R2, UR11, R3, 0x1, P0 ;  /* 0x0000000b02057c11 */ /* 0x000fca00080f0c03 */
[----:B0-----:R0:W-:Y:S04]  /*10d0*/  @!P1 STG.E.128 desc[UR8][R4.64], R16 ;  /* 0x0000001004009986 */ /* 0x0011e8000c101d08 */
[----:B---3--:R0:W-:Y:S01]  /*10e0*/  @!P2 STG.E.128 desc[UR8][R4.64+0x40], R8 ;  /* 0x000040080400a986 */ /* 0x0081e2000c101d08 */
[----:B-1----:R-:W-:Y:S05]  /*10f0*/  @P3 EXIT ;  /* 0x000000000000394d */ /* 0x002fea0003800000 */
[----:B------:R-:W-:Y:S01]  /*1100*/  STG.E.128 desc[UR8][R4.64+0x80], R12 ;  /* 0x0000800c04007986 */ /* 0x000fe2000c101d08 */
[----:B------:R-:W-:Y:S05]  /*1110*/  EXIT ;  /* 0x000000000000794d */ /* 0x000fea0003800000 */
.L_x_42:
        /* <DEDUP_REMOVED lines=14> */
.L_x_90:


//--------------------- .text._ZN7cutlass13device_kernelIN5flash32FlashAttnBwdPostprocessConvertdQIN4cute5tupleIJNS3_1CILi64EEENS5_ILi96EEEEEENS_6half_tEfNS_4arch4Sm90ELi256ENS3_8TiledMMAINS3_8MMA_AtomIJNS3_4SM904GMMA25MMA_64x16x16_F32F16F16_SSILNSF_5MajorE0ELSH_1ELNSF_7ScaleInE1ELSI_1EEEEEENS3_6LayoutINS4_IJNS5_ILi1EEENS5_ILi2EEESM_EEENS4_IJNS5_ILi0EEESM_SP_EEEEENS4_IJNS3_10UnderscoreESS_SS_EEEEELb0EEEEEvNT_6ParamsE --------------------------
	.section	.text._ZN7cutlass13device_kernelIN5flash32FlashAttnBwdPostprocessConvertdQIN4cute5tupleIJNS3_1CILi64EEENS5_ILi96EEEEEENS_6half_tEfNS_4arch4Sm90ELi256ENS3_8TiledMMAINS3_8MMA_AtomIJNS3_4SM904GMMA25MMA_64x16x16_F32F16F16_SSILNSF_5MajorE0ELSH_1ELNSF_7ScaleInE1ELSI_1EEEEEENS3_6LayoutINS4_IJNS5_ILi1EEENS5_ILi2EEESM_EEENS4_IJNS5_ILi0EEESM_SP_EEEEENS4_IJNS3_10UnderscoreESS_SS_EEEEELb0EEEEEvNT_6ParamsE,"ax",@progbits
	.align	128
.text._ZN7cutlass13device_kernelIN5flash32FlashAttnBwdPostprocessConvertdQIN4cute5tupleIJNS3_1CILi64EEENS5_ILi96EEEEEENS_6half_tEfNS_4arch4Sm90ELi256ENS3_8TiledMMAINS3_8MMA_AtomIJNS3_4SM904GMMA25MMA_64x16x16_F32F16F16_SSILNSF_5MajorE0ELSH_1ELNSF_7ScaleInE1ELSI_1EEEEEENS3_6LayoutINS4_IJNS5_ILi1EEENS5_ILi2EEESM_EEENS4_IJNS5_ILi0EEESM_SP_EEEEENS4_IJNS3_10UnderscoreESS_SS_EEEEELb0EEEEEvNT_6ParamsE:
        .type           _ZN7cutlass13device_kernelIN5flash32FlashAttnBwdPostprocessConvertdQIN4cute5tupleIJNS3_1CILi64EEENS5_ILi96EEEEEENS_6half_tEfNS_4arch4Sm90ELi256ENS3_8TiledMMAINS3_8MMA_AtomIJNS3_4SM904GMMA25MMA_64x16x16_F32F16F16_SSILNSF_5MajorE0ELSH_1ELNSF_7ScaleInE1ELSI_1EEEEEENS3_6LayoutINS4_IJNS5_ILi1EEENS5_ILi2EEESM_EEENS4_IJNS5_ILi0EEESM_SP_EEEEENS4_IJNS3_10UnderscoreESS_SS_EEEEELb0EEEEEvNT_6ParamsE,@function
        .size           _ZN7cutlass13device_kernelIN5flash32FlashAttnBwdPostprocessConvertdQIN4cute5tupleIJNS3_1CILi64EEENS5_ILi96EEEEEENS_6half_tEfNS_4arch4Sm90ELi256ENS3_8TiledMMAINS3_8MMA_AtomIJNS3_4SM904GMMA25MMA_64x16x16_F32F16F16_SSILNSF_5MajorE0ELSH_1ELNSF_7ScaleInE1ELSI_1EEEEEENS3_6LayoutINS4_IJNS5_ILi1EEENS5_ILi2EEESM_EEENS4_IJNS5_ILi0EEESM_SP_EEEEENS4_IJNS3_10UnderscoreESS_SS_EEEEELb0EEEEEvNT_6ParamsE,(.L_x_91 - _ZN7cutlass13device_kernelIN5flash32FlashAttnBwdPostprocessConvertdQIN4cute5tupleIJNS3_1CILi64EEENS5_ILi96EEEEEENS_6half_tEfNS_4arch4Sm90ELi256ENS3_8TiledMMAINS3_8MMA_AtomIJNS3_4SM904GMMA25MMA_64x16x16_F32F16F16_SSILNSF_5MajorE0ELSH_1ELNSF_7ScaleInE1ELSI_1EEEEEENS3_6LayoutINS4_IJNS5_ILi1EEENS5_ILi2EEESM_EEENS4_IJNS5_ILi0EEESM_SP_EEEEENS4_IJNS3_10UnderscoreESS_SS_EEEEELb0EEEEEvNT_6ParamsE)
        .other          _ZN7cutlass13device_kernelIN5flash32FlashAttnBwdPostprocessConvertdQIN4cute5tupleIJNS3_1CILi64EEENS5_ILi96EEEEEENS_6half_tEfNS_4arch4Sm90ELi256ENS3_8TiledMMAINS3_8MMA_AtomIJNS3_4SM904GMMA25MMA_64x16x16_F32F16F16_SSILNSF_5MajorE0ELSH_1ELNSF_7ScaleInE1ELSI_1EEEEEENS3_6LayoutINS4_IJNS5_ILi1EEENS5_ILi2EEESM_EEENS4_IJNS5_ILi0EEESM_SP_EEEEENS4_IJNS3_10UnderscoreESS_SS_EEEEELb0EEEEEvNT_6ParamsE,@"STO_CUDA_ENTRY STV_DEFAULT"
_ZN7cutlass13device_kernelIN5flash32FlashAttnBwdPostprocessConvertdQIN4cute5tupleIJNS3_1CILi64EEENS5_ILi96EEEEEENS_6half_tEfNS_4arch4Sm90ELi256ENS3_8TiledMMAINS3_8MMA_AtomIJNS3_4SM904GMMA25MMA_64x16x16_F32F16F16_SSILNSF_5MajorE0ELSH_1ELNSF_7ScaleInE1ELSI_1EEEEEENS3_6LayoutINS4_IJNS5_ILi1EEENS5_ILi2EEESM_EEENS4_IJNS5_ILi0EEESM_SP_EEEEENS4_IJNS3_10UnderscoreESS_SS_EEEEELb0EEEEEvNT_6ParamsE:
        /* <DEDUP_REMOVED lines=17> */
.L_x_43:
        /* <DEDUP_REMOVED lines=14> */
.L_x_45:
[----:B------:R-:W0:Y:S02]  /*01f0*/  LDC.64 R2, c[0x0][0x3e8] ;  /* 0x0000fa00ff027b82 */ /* 0x000e240000000a00 */
[----:B0-----:R-:W-:-:S05]  /*0200*/  IMAD.WIDE.U32 R2, R11, 0x4, R2 ;  /* 0x000000040b027825 */ /* 0x001fca00078e0002 */
[----:B------:R0:W5:Y:S01]  /*0210*/  LDG.E R7, desc[UR8][R2.64] ;  /* 0x0000000802077981 */ /* 0x000162000c1e1900 */
[----:B------:R-:W-:Y:S05]  /*0220*/  BRA `(.L_x_44) ;  /* 0x0000000000087947 */ /* 0x000fea0003800000 */
.L_x_46:
[----:B------:R-:W2:Y:S02]  /*0230*/  LDG.E R3, desc[UR8][R2.64+0x4] ;  /* 0x0000040802037981 */ /* 0x000ea4000c1e1900 */
[----:B--2---:R-:W-:-:S07]  /*0240*/  IMAD.IADD R7, R3, 0x1, -R34 ;  /* 0x0000000103077824 */ /* 0x004fce00078e0a22 */
.L_x_44:
[----:B------:R-:W-:Y:S01]  /*0250*/  IMAD.SHL.U32 R32, R0, 0x40, RZ ;  /* 0x0000004000207824 */ /* 0x000fe200078e00ff */
[----:B------:R-:W-:-:S04]  /*0260*/  ISETP.NE.AND.EX P0, PT, R9, RZ, PT, P0 ;  /* 0x000000ff0900720c */ /* 0x000fc80003f05300 */
[----:B-----5:R-:W-:-:S13]  /*0270*/  ISETP.GT.AND P2, PT, R7, R32, PT ;  /* 0x000000200700720c */ /* 0x020fda0003f44270 */
[----:B------:R-:W-:Y:S05]  /*0280*/  @!P2 EXIT P0 ;  /* 0x000000000000a94d */ /* 0x000fea0000000000 */
[----:B0-----:R-:W0:Y:S01]  /*0290*/  S2R R2, SR_CTAID.Y ;  /* 0x0000000000027919 */ /* 0x001e220000002600 */
[----:B------:R-:W0:Y:S01]  /*02a0*/  LDC.64 R12, c[0x0][0x398] ;  /* 0x0000e600ff0c7b82 */ /* 0x000e220000000a00 */
[----:B------:R-:W-:Y:S01]  /*02b0*/  IMAD R9, R0, 0x1800, RZ ;  /* 0x0000180000097824 */ /* 0x000fe200078e02ff */
[----:B------:R-:W-:Y:S01]  /*02c0*/  BSSY.RECONVERGENT B0, `(.L_x_47) ;  /* 0x0000025000007945 */ /* 0x000fe20003800200 */
[----:B------:R-:W1:Y:S03]  /*02d0*/  S2R R3, SR_TID.X ;  /* 0x0000000000037919 */ /* 0x000e660000002100 */
[----:B------:R-:W-:Y:S01]  /*02e0*/  IADD3 R8, P0, PT, R9, R4, RZ ;  /* 0x0000000409087210 */ /* 0x000fe20007f1e0ff */
[----:B------:R-:W2:Y:S01]  /*02f0*/  S2R R10, SR_CgaCtaId ;  /* 0x00000000000a7919 */ /* 0x000ea20000008800 */
[----:B------:R-:W3:Y:S01]  /*0300*/  LDC.64 R14, c[0x0][0x3a0] ;  /* 0x0000e800ff0e7b82 */ /* 0x000ee20000000a00 */
[----:B------:R-:W-:-:S02]  /*0310*/  SEL R4, R11, RZ, !P1 ;  /* 0x000000ff0b047207 */ /* 0x000fc40004800000 */
        /* <DEDUP_REMOVED lines=26> */
.L_x_49:
[----:B------:R-:W-:Y:S01]  /*04c0*/  @P0 ELECT P1, URZ, PT ;  /* 0x0000000000ff082f */ /* 0x000fe20003820000 */
[----:B------:R1:W-:-:S12]  /*04d0*/  UBLKCP.S.G [UR6], [UR4], UR10 ;  /* 0x00000006040073ba */ /* 0x0003d8000800020a */
[----:B------:R-:W-:Y:S02]  /*04e0*/  @P1 PLOP3.LUT P0, PT, P1, PT, PT, 0x8, 0x80 ;  /* 0x000000000080181c */ /* 0x000fe40000f0e170 */
[----:B------:R-:W-:-:S11]  /*04f0*/  PLOP3.LUT P1, PT, PT, PT, PT, 0x8, 0x80 ;  /* 0x000000000080781c */ /* 0x000fd60003f2e170 */
[----:B-1----:R-:W-:Y:S05]  /*0500*/  @P0 BRA.U.ANY `(.L_x_49) ;  /* 0xfffffffd00ec0947 */ /* 0x002fea000393ffff */
.L_x_48:
[----:B------:R-:W-:Y:S05]  /*0510*/  BSYNC.RECONVERGENT B0 ;  /* 0x0000000000007941 */ /* 0x000fea0003800200 */
.L_x_47:
[----:B------:R-:W-:Y:S01]  /*0520*/  BAR.SYNC.DEFER_BLOCKING 0x0 ;  /* 0x0000000000007b1d */ /* 0x000fe20000010000 */
[----:B------:R-:W-:Y:S02]  /*0530*/  MOV R5, 0x400 ;  /* 0x0000040000057802 */ /* 0x000fe40000000f00 */
[----:B0-----:R-:W-:Y:S02]  /*0540*/  SHF.L.U32 R6, RZ, 0x1f, RZ ;  /* 0x0000001fff067819 */ /* 0x001fe400000006ff */
[----:B------:R-:W-:-:S07]  /*0550*/  LEA R5, R10, R5, 0x18 ;  /* 0x000000050a057211 */ /* 0x000fce00078ec0ff */
.L_x_50:
[----:B0-----:R0:W1:Y:S02]  /*0560*/  SYNCS.PHASECHK.TRANS64.TRYWAIT P0, [R5+URZ+0x9000], R6 ;  /* 0x00900006050075a7 */ /* 0x00106400080011ff */
[----:B-1----:R-:W-:Y:S05]  /*0570*/  @!P0 NANOSLEEP.SYNCS 0x989680 ;  /* 0x009896800000895d */ /* 0x002fea0003900000 */
[----:B------:R-:W1:Y:S02]  /*0580*/  @!P0 SYNCS.PHASECHK.TRANS64 P0, [R5+URZ+0x9000], R6 ;  /* 0x00900006050085a7 */ /* 0x000e6400080010ff */
[----:B-1----:R-:W-:Y:S05]  /*0590*/  @!P0 BRA `(.L_x_50) ;  /* 0xfffffffc00f08947 */ /* 0x002fea000383ffff */
[C---:B------:R-:W-:Y:S01]  /*05a0*/  IMAD.SHL.U32 R33, R3.reuse, 0x10, RZ ;  /* 0x0000001003217824 */ /* 0x040fe200078e00ff */
[--C-:B0-----:R-:W-:Y:S01]  /*05b0*/  SHF.R.U32.HI R6, RZ, 0x7, R3.reuse ;  /* 0x00000007ff067819 */ /* 0x101fe20000011603 */
[----:B------:R-:W0:Y:S01]  /*05c0*/  LDCU UR4, c[0x0][0x3d8] ;  /* 0x00007b00ff0477ac */ /* 0x000e220008000800 */
[----:B------:R-:W-:Y:S01]  /*05d0*/  IMAD.SHL.U32 R40, R3, 0x2, RZ ;  /* 0x0000000203287824 */ /* 0x000fe200078e00ff */
[----:B------:R-:W-:Y:S02]  /*05e0*/  VIADDMNMX R42, R7, -R32, 0x40, PT ;  /* 0x00000040072a7446 */ /* 0x000fe40003800920 */
[C---:B------:R-:W-:Y:S02]  /*05f0*/  LOP3.LUT R9, R33.reuse, 0x7f0, RZ, 0xc0, !PT ;  /* 0x000007f021097812 */ /* 0x040fe400078ec0ff */
[----:B------:R-:W-:Y:S02]  /*0600*/  LOP3.LUT R37, R33, 0x40, RZ, 0xc0, !PT ;  /* 0x0000004021257812 */ /* 0x000fe400078ec0ff */
[----:B------:R-:W-:Y:S01]  /*0610*/  SHF.R.U32.HI R32, RZ, 0x1, R3 ;  /* 0x00000001ff207819 */ /* 0x000fe20000011603 */
[----:B------:R-:W-:Y:S01]  /*0620*/  IMAD R6, R6, 0x3000, R9 ;  /* 0x0000300006067824 */ /* 0x000fe200078e0209 */
[----:B------:R-:W-:-:S02]  /*0630*/  LOP3.LUT R37, R37, 0x8, R40, 0xf8, !PT ;  /* 0x0000000825257812 */ /* 0x000fc400078ef828 */
[----:B------:R-:W-:Y:S01]  /*0640*/  LOP3.LUT R32, R32, 0x8, RZ, 0xc0, !PT ;  /* 0x0000000820207812 */ /* 0x000fe200078ec0ff */
[----:B------:R-:W-:Y:S01]  /*0650*/  IMAD.IADD R36, R5, 0x1, R6 ;  /* 0x0000000105247824 */ /* 0x000fe200078e0206 */
[----:B------:R-:W-:Y:S01]  /*0660*/  SHF.R.U32.HI R7, RZ, 0x2, R3 ;  /* 0x00000002ff077819 */ /* 0x000fe20000011603 */
[----:B------:R-:W-:-:S03]  /*0670*/  IMAD.SHL.U32 R6, R3, 0x8, RZ ;  /* 0x0000000803067824 */ /* 0x000fc600078e00ff */
[----:B------:R-:W0:Y:S01]  /*0680*/  LDS.128 R8, [R36] ;  /* 0x0000000024087984 */ /* 0x000e220000000c00 */
[----:B------:R-:W-:Y:S02]  /*0690*/  ISETP.GE.AND P0, PT, R7, R42, PT ;  /* 0x0000002a0700720c */ /* 0x000fe40003f06270 */
[----:B------:R-:W-:Y:S01]  /*06a0*/  LOP3.LUT R38, R6, 0x1c00, RZ, 0xc0, !PT ;  /* 0x00001c0006267812 */ /* 0x000fe200078ec0ff */
[----:B------:R-:W1:Y:S03]  /*06b0*/  LDS.128 R12, [R36+0x800] ;  /* 0x00080000240c7984 */ /* 0x000e660000000c00 */
[--C-:B------:R-:W-:Y:S01]  /*06c0*/  LOP3.LUT R38, R38, 0x30, R33.reuse, 0xf8, !PT ;  /* 0x0000003026267812 */ /* 0x100fe200078ef821 */
[----:B------:R-:W2:Y:S03]  /*06d0*/  LDS.128 R16, [R36+0x1000] ;  /* 0x0010000024107984 */ /* 0x000ea60000000c00 */
[----:B------:R-:W-:Y:S01]  /*06e0*/  LOP3.LUT R33, R38, 0x80, R33, 0xf8, !PT ;  /* 0x0000008026217812 */ /* 0x000fe200078ef821 */
[----:B------:R-:W3:Y:S03]  /*06f0*/  LDS.128 R20, [R36+0x1800] ;  /* 0x0018000024147984 */ /* 0x000ee60000000c00 */
[----:B------:R-:W-:Y:S01]  /*0700*/  LOP3.LUT R33, R33, 0x300, R6, 0xf8, !PT ;  /* 0x0000030021217812 */ /* 0x000fe200078ef806 */
[----:B------:R-:W4:Y:S04]  /*0710*/  LDS.128 R24, [R36+0x2000] ;  /* 0x0020000024187984 */ /* 0x000f280000000c00 */
[----:B------:R5:W4:Y:S02]  /*0720*/  LDS.128 R28, [R36+0x2800] ;  /* 0x00280000241c7984 */ /* 0x000b240000000c00 */
[----:B-----5:R-:W-:-:S05]  /*0730*/  LOP3.LUT R36, R33, R37, R32, 0xf6, !PT ;  /* 0x0000002521247212 */ /* 0x020fca00078ef620 */
[----:B------:R-:W-:Y:S02]  /*0740*/  IMAD R36, R36, 0x2, R5 ;  /* 0x0000000224247824 */ /* 0x000fe400078e0205 */
[----:B0-----:R-:W-:Y:S01]  /*0750*/  FMUL.FTZ R8, R8, UR4 ;  /* 0x0000000408087c20 */ /* 0x001fe20008410000 */
[----:B------:R-:W-:Y:S01]  /*0760*/  FMUL.FTZ R9, R9, UR4 ;  /* 0x0000000409097c20 */ /* 0x000fe20008410000 */
[----:B------:R-:W-:Y:S01]  /*0770*/  FMUL.FTZ R10, R10, UR4 ;  /* 0x000000040a0a7c20 */ /* 0x000fe20008410000 */
[----:B------:R-:W-:Y:S01]  /*0780*/  FMUL.FTZ R11, R11, UR4 ;  /* 0x000000040b0b7c20 */ /* 0x000fe20008410000 */
[----:B-1----:R-:W-:Y:S01]  /*0790*/  FMUL.FTZ R12, R12, UR4 ;  /* 0x000000040c0c7c20 */ /* 0x002fe20008410000 */
[----:B------:R-:W-:Y:S01]  /*07a0*/  FMUL.FTZ R13, R13, UR4 ;  /* 0x000000040d0d7c20 */ /* 0x000fe20008410000 */
[----:B------:R-:W-:Y:S01]  /*07b0*/  FMUL.FTZ R14, R14, UR4 ;  /* 0x000000040e0e7c20 */ /* 0x000fe20008410000 */
[----:B------:R-:W-:Y:S01]  /*07c0*/  FMUL.FTZ R15, R15, UR4 ;  /* 0x000000040f0f7c20 */ /* 0x000fe20008410000 */
[----:B--2---:R-:W-:Y:S01]  /*07d0*/  FMUL.FTZ R16, R16, UR4 ;  /* 0x0000000410107c20 */ /* 0x004fe20008410000 */
[----:B------:R-:W-:Y:S01]  /*07e0*/  FMUL.FTZ R17, R17, UR4 ;  /* 0x0000000411117c20 */ /* 0x000fe20008410000 */
[----:B------:R-:W-:Y:S01]  /*07f0*/  FMUL.FTZ R18, R18, UR4 ;  /* 0x0000000412127c20 */ /* 0x000fe20008410000 */
[----:B------:R-:W-:Y:S01]  /*0800*/  FMUL.FTZ R19, R19, UR4 ;  /* 0x0000000413137c20 */ /* 0x000fe20008410000 */
[----:B---3--:R-:W-:Y:S01]  /*0810*/  FMUL.FTZ R20, R20, UR4 ;  /* 0x0000000414147c20 */ /* 0x008fe20008410000 */
[----:B------:R-:W-:Y:S01]  /*0820*/  FMUL.FTZ R21, R21, UR4 ;  /* 0x0000000415157c20 */ /* 0x000fe20008410000 */
[----:B------:R-:W-:Y:S01]  /*0830*/  FMUL.FTZ R22, R22, UR4 ;  /* 0x0000000416167c20 */ /* 0x000fe20008410000 */
[----:B------:R-:W-:Y:S01]  /*0840*/  FMUL.FTZ R23, R23, UR4 ;  /* 0x0000000417177c20 */ /* 0x000fe20008410000 */
[----:B----4-:R-:W-:Y:S01]  /*0850*/  FMUL.FTZ R24, R24, UR4 ;  /* 0x0000000418187c20 */ /* 0x010fe20008410000 */
[----:B------:R-:W-:Y:S01]  /*0860*/  FMUL.FTZ R25, R25, UR4 ;  /* 0x0000000419197c20 */ /* 0x000fe20008410000 */
[----:B------:R-:W-:Y:S01]  /*0870*/  FMUL.FTZ R26, R26, UR4 ;  /* 0x000000041a1a7c20 */ /* 0x000fe20008410000 */
[----:B------:R-:W-:Y:S01]  /*0880*/  FMUL.FTZ R27, R27, UR4 ;  /* 0x000000041b1b7c20 */ /* 0x000fe20008410000 */
[----:B------:R-:W-:Y:S01]  /*0890*/  FMUL.FTZ R28, R28, UR4 ;  /* 0x000000041c1c7c20 */ /* 0x000fe20008410000 */
[----:B------:R-:W-:Y:S01]  /*08a0*/  FMUL.FTZ R29, R29, UR4 ;  /* 0x000000041d1d7c20 */ /* 0x000fe20008410000 */
[----:B------:R-:W-:Y:S01]  /*08b0*/  FMUL.FTZ R30, R30, UR4 ;  /* 0x000000041e1e7c20 */ /* 0x000fe20008410000 */
[----:B------:R-:W-:Y:S01]  /*08c0*/  FMUL.FTZ R31, R31, UR4 ;  /* 0x000000041f1f7c20 */ /* 0x000fe20008410000 */
[----:B------:R-:W-:-:S02]  /*08d0*/  F2FP.F16.F32.PACK_AB R8, R9, R8 ;  /* 0x000000080908723e */ /* 0x000fc400000000ff */
[----:B------:R-:W-:Y:S02]  /*08e0*/  F2FP.F16.F32.PACK_AB R9, R11, R10 ;  /* 0x0000000a0b09723e */ /* 0x000fe400000000ff */
[----:B------:R-:W-:Y:S02]  /*08f0*/  F2FP.F16.F32.PACK_AB R10, R13, R12 ;  /* 0x0000000c0d0a723e */ /* 0x000fe400000000ff */
[----:B------:R-:W-:Y:S02]  /*0900*/  F2FP.F16.F32.PACK_AB R11, R15, R14 ;  /* 0x0000000e0f0b723e */ /* 0x000fe400000000ff */
[----:B------:R-:W-:Y:S02]  /*0910*/  F2FP.F16.F32.PACK_AB R12, R17, R16 ;  /* 0x00000010110c723e */ /* 0x000fe400000000ff */
[----:B------:R-:W-:Y:S01]  /*0920*/  F2FP.F16.F32.PACK_AB R13, R19, R18 ;  /* 0x00000012130d723e */ /* 0x000fe200000000ff */
[----:B------:R0:W-:Y:S01]  /*0930*/  STSM.16.M88.4 [R36+0x6000], R8 ;  /* 0x0060000824007844 */ /* 0x0001e20000000200 */
[----:B------:R-:W-:-:S02]  /*0940*/  F2FP.F16.F32.PACK_AB R14, R21, R20 ;  /* 0x00000014150e723e */ /* 0x000fc400000000ff */
[----:B------:R-:W-:Y:S02]  /*0950*/  F2FP.F16.F32.PACK_AB R15, R23, R22 ;  /* 0x00000016170f723e */ /* 0x000fe400000000ff */
[----:B------:R-:W-:Y:S02]  /*0960*/  F2FP.F16.F32.PACK_AB R16, R25, R24 ;  /* 0x000000181910723e */ /* 0x000fe400000000ff */
[----:B------:R-:W-:Y:S01]  /*0970*/  F2FP.F16.F32.PACK_AB R17, R27, R26 ;  /* 0x0000001a1b11723e */ /* 0x000fe200000000ff */
[----:B------:R0:W-:Y:S01]  /*0980*/  STSM.16.M88.4 [R36+0x7000], R12 ;  /* 0x0070000c24007844 */ /* 0x0001e20000000200 */
[----:B------:R-:W-:Y:S02]  /*0990*/  F2FP.F16.F32.PACK_AB R18, R29, R28 ;  /* 0x0000001c1d12723e */ /* 0x000fe400000000ff */
[----:B------:R-:W-:-:S05]  /*09a0*/  F2FP.F16.F32.PACK_AB R19, R31, R30 ;  /* 0x0000001e1f13723e */ /* 0x000fca00000000ff */
[----:B------:R0:W-:Y:S01]  /*09b0*/  STSM.16.M88.4 [R36+0x8000], R16 ;  /* 0x0080001024007844 */ /* 0x0001e20000000200 */
[----:B------:R-:W-:Y:S06]  /*09c0*/  BAR.SYNC.DEFER_BLOCKING 0x0 ;  /* 0x0000000000007b1d */ /* 0x000fec0000010000 */
[----:B------:R-:W-:Y:S05]  /*09d0*/  @P0 EXIT ;  /* 0x000000000000094d */ /* 0x000fea0003800000 */
[----:B------:R-:W1:Y:S01]  /*09e0*/  LDCU UR4, c[0x0][0x3b4] ;  /* 0x00007680ff0477ac */ /* 0x000e620008000800 */
[C---:B0-----:R-:W-:Y:S01]  /*09f0*/  IMAD.SHL.U32 R9, R3.reuse, 0x4, RZ ;  /* 0x0000000403097824 */ /* 0x041fe200078e00ff */
[C---:B------:R-:W-:Y:S01]  /*0a00*/  LOP3.LUT R8, R6.reuse, 0x8, RZ, 0xc0, !PT ;  /* 0x0000000806087812 */ /* 0x040fe200078ec0ff */
[----:B------:R-:W-:Y:S01]  /*0a10*/  IMAD.SHL.U32 R3, R3, 0x200, RZ ;  /* 0x0000020003037824 */ /* 0x000fe200078e00ff */
[----:B------:R-:W-:Y:S01]  /*0a20*/  LOP3.LUT R16, R6, 0x18, RZ, 0xc0, !PT ;  /* 0x0000001806107812 */ /* 0x000fe200078ec0ff */
[----:B------:R-:W-:Y:S01]  /*0a30*/  VIADD R5, R5, 0x6000 ;  /* 0x0000600005057836 */ /* 0x000fe20000000000 */
[----:B------:R-:W-:Y:S01]  /*0a40*/  LOP3.LUT R11, R8, 0x40, R9, 0xf8, !PT ;  /* 0x00000040080b7812 */ /* 0x000fe200078ef809 */
[----:B------:R-:W0:Y:S01]  /*0a50*/  LDCU.128 UR12, c[0x0][0x3c0] ;  /* 0x00007800ff0c77ac */ /* 0x000e220008000c00 */
[----:B------:R-:W-:Y:S01]  /*0a60*/  LOP3.LUT R8, R9, 0xfb0, RZ, 0xc0, !PT ;  /* 0x00000fb009087812 */ /* 0x000fe200078ec0ff */
[----:B------:R-:W-:Y:S01]  /*0a70*/  IMAD.MOV.U32 R17, RZ, RZ, RZ ;  /* 0x000000ffff117224 */ /* 0x000fe200078e00ff */
[----:B------:R-:W-:Y:S01]  /*0a80*/  LOP3.LUT R11, R11, R32, RZ, 0x3c, !PT ;  /* 0x000000200b0b7212 */ /* 0x000fe200078e3cff */
[----:B------:R-:W2:Y:S01]  /*0a90*/  LDCU.64 UR6, c[0x0][0x3d0] ;  /* 0x00007a00ff0677ac */ /* 0x000ea20008000a00 */
[----:B------:R-:W-:-:S02]  /*0aa0*/  LOP3.LUT R3, R3, 0x400, RZ, 0xc0, !PT ;  /* 0x0000040003037812 */ /* 0x000fc400078ec0ff */
[----:B------:R-:W-:Y:S01]  /*0ab0*/  IADD3 R6, P1, PT, R7, R34, RZ ;  /* 0x0000002207067210 */ /* 0x000fe20007f3e0ff */
[----:B------:R-:W3:Y:S01]  /*0ac0*/  LDCU.64 UR10, c[0x0][0x3a8] ;  /* 0x00007500ff0a77ac */ /* 0x000ee20008000a00 */
[----:B------:R-:W-:Y:S02]  /*0ad0*/  IADD3 R8, PT, PT, R11, R8, R3 ;  /* 0x000000080b087210 */ /* 0x000fe40007ffe003 */
[----:B-1----:R-:W-:Y:S01]  /*0ae0*/  ISETP.GE.AND P0, PT, R16, UR4, PT ;  /* 0x0000000410007c0c */ /* 0x002fe2000bf06270 */
[----:B------:R-:W-:Y:S02]  /*0af0*/  IMAD.X R7, RZ, RZ, R35, P1 ;  /* 0x000000ffff077224 */ /* 0x000fe400008e0623 */
[----:B------:R-:W-:Y:S02]  /*0b00*/  IMAD R5, R8, 0x2, R5 ;  /* 0x0000000208057824 */ /* 0x000fe400078e0205 */
[----:B0-----:R-:W-:-:S03]  /*0b10*/  IMAD.WIDE.U32 R18, R2, UR14, R16 ;  /* 0x0000000e02127c25 */ /* 0x001fc6000f8e0010 */
[----:B------:R-:W0:Y:S01]  /*0b20*/  LDS.128 R8, [R5+0x1000] ;  /* 0x0010000005087984 */ /* 0x000e220000000c00 */
[----:B------:R-:W-:Y:S01]  /*0b30*/  LOP3.LUT R17, R16, 0x40, RZ, 0xfc, !PT ;  /* 0x0000004010117812 */ /* 0x000fe200078efcff */
[----:B------:R-:W-:-:S03]  /*0b40*/  IMAD R19, R2, UR15, R19 ;  /* 0x0000000f02137c24 */ /* 0x000fc6000f8e0213 */
[----:B------:R-:W1:Y:S01]  /*0b50*/  @!P0 LDS.128 R12, [R5] ;  /* 0x00000000050c8984 */ /* 0x000e620000000c00 */
[----:B------:R-:W-:Y:S01]  /*0b60*/  IMAD.WIDE.U32 R2, R0, 0x40, R6 ;  /* 0x0000004000027825 */ /* 0x000fe200078e0006 */
[----:B------:R-:W-:Y:S02]  /*0b70*/  LOP3.LUT R0, R16, 0x20, RZ, 0xfc, !PT ;  /* 0x0000002010007812 */ /* 0x000fe400078efcff */
[----:B------:R-:W-:Y:S01]  /*0b80*/  ISETP.GE.AND P2, PT, R17, UR4, PT ;  /* 0x0000000411007c0c */ /* 0x000fe2000bf46270 */
[----:B--2---:R-:W-:Y:S01]  /*0b90*/  IMAD.WIDE.U32 R18, R4, UR6, R18 ;  /* 0x0000000604127c25 */ /* 0x004fe2000f8e0012 */
[----:B------:R-:W-:-:S03]  /*0ba0*/  ISETP.GE.AND P1, PT, R0, UR4, PT ;  /* 0x0000000400007c0c */ /* 0x000fc6000bf26270 */
[----:B------:R-:W-:Y:S02]  /*0bb0*/  IMAD R3, R3, UR12, RZ ;  /* 0x0000000c03037c24 */ /* 0x000fe4000f8e02ff */
[----:B------:R-:W-:Y:S02]  /*0bc0*/  IMAD R19, R4, UR7, R19 ;  /* 0x0000000704137c24 */ /* 0x000fe4000f8e0213 */
[C---:B------:R-:W-:Y:S02]  /*0bd0*/  IMAD R7, R2.reuse, UR13, R3 ;  /* 0x0000000d02077c24 */ /* 0x040fe4000f8e0203 */
[----:B------:R-:W-:-:S04]  /*0be0*/  IMAD.WIDE.U32 R2, R2, UR12, R18 ;  /* 0x0000000c02027c25 */ /* 0x000fc8000f8e0012 */
[----:B------:R-:W-:Y:S01]  /*0bf0*/  IMAD.IADD R3, R3, 0x1, R7 ;  /* 0x0000000103037824 */ /* 0x000fe200078e0207 */
[----:B---3--:R-:W-:-:S04]  /*0c00*/  LEA R16, P3, R2, UR10, 0x1 ;  /* 0x0000000a02107c11 */ /* 0x008fc8000f8608ff */
[----:B------:R-:W-:-:S05]  /*0c10*/  LEA.HI.X R17, R2, UR11, R3, 0x1, P3 ;  /* 0x0000000b02117c11 */ /* 0x000fca00098f0c03 */
[----:B0-----:R0:W-:Y:S04]  /*0c20*/  @!P1 STG.E.128 desc[UR8][R16.64+0x40], R8 ;  /* 0x0000400810009986 */ /* 0x0011e8000c101d08 */
[----:B-1----:R0:W-:Y:S01]  /*0c30*/  @!P0 STG.E.128 desc[UR8][R16.64], R12 ;  /* 0x0000000c10008986 */ /* 0x0021e2000c101d08 */
[----:B------:R-:W-:Y:S05]  /*0c40*/  @P2 EXIT ;  /* 0x000000000000294d */ /* 0x000fea0003800000 */
[----:B------:R-:W1:Y:S04]  /*0c50*/  LDS.128 R4, [R5+0x2000] ;  /* 0x0020000005047984 */ /* 0x000e680000000c00 */
[----:B-1----:R-:W-:Y:S01]  /*0c60*/  STG.E.128 desc[UR8][R16.64+0x80], R4 ;  /* 0x0000800410007986 */ /* 0x002fe2000c101d08 */
[----:B------:R-:W-:Y:S05]  /*0c70*/  EXIT ;  /* 0x000000000000794d */ /* 0x000fea0003800000 */
.L_x_51:
        /* <DEDUP_REMOVED lines=16> */
.L_x_91:


//--------------------- .text._ZN7cutlass13device_kernelIN5flash11enable_sm90INS1_16FlashAttnBwdSm90INS1_25CollectiveMainloopBwdSm90ILi2ELi2ELi2EN4cute5tupleIJNS5_1CILi1EEES8_S8_EEENS6_IJNS7_ILi64EEENS7_ILi128EEENS7_ILi96EEEEEENS_6half_tEfNS_4arch4Sm90ELb1ELb0ELb1ELb1ELb1ELb1ELb0ELb0ELi2ELi1ELi2ELi1ELb1EEENS1_24CollectiveEpilogueBwdGQAISD_fSG_Li256ELb1ELb1EEENS1_25SingleTileBwdLPTSchedulerILb1ELi128ELb1EEEEEEEEEvNT_6ParamsE --------------------------
	.section	.text._ZN7cutlass13device_kernelIN5flash11enable_sm90INS1_16FlashAttnBwdSm90INS1_25CollectiveMainloopBwdSm90ILi2ELi2ELi2EN4cute5tupleIJNS5_1CILi1EEES8_S8_EEENS6_IJNS7_ILi64EEENS7_ILi128EEENS7_ILi96EEEEEENS_6half_tEfNS_4arch4Sm90ELb1ELb0ELb1ELb1ELb1ELb1ELb0ELb0ELi2ELi1ELi2ELi1ELb1EEENS1_24CollectiveEpilogueBwdGQAISD_fSG_Li256ELb1ELb1EEENS1_25SingleTileBwdLPTSchedulerILb1ELi128ELb1EEEEEEEEEvNT_6ParamsE,"ax",@progbits
	.align	128
.text._ZN7cutlass13device_kernelIN5flash11enable_sm90INS1_16FlashAttnBwdSm90INS1_25CollectiveMainloopBwdSm90ILi2ELi2ELi2EN4cute5tupleIJNS5_1CILi1EEES8_S8_EEENS6_IJNS7_ILi64EEENS7_ILi128EEENS7_ILi96EEEEEENS_6half_tEfNS_4arch4Sm90ELb1ELb0ELb1ELb1ELb1ELb1ELb0ELb0ELi2ELi1ELi2ELi1ELb1EEENS1_24CollectiveEpilogueBwdGQAISD_fSG_Li256ELb1ELb1EEENS1_25SingleTileBwdLPTSchedulerILb1ELi128ELb1EEEEEEEEEvNT_6ParamsE:
        .type           _ZN7cutlass13device_kernelIN5flash11enable_sm90INS1_16FlashAttnBwdSm90INS1_25CollectiveMainloopBwdSm90ILi2ELi2ELi2EN4cute5tupleIJNS5_1CILi1EEES8_S8_EEENS6_IJNS7_ILi64EEENS7_ILi128EEENS7_ILi96EEEEEENS_6half_tEfNS_4arch4Sm90ELb1ELb0ELb1ELb1ELb1ELb1ELb0ELb0ELi2ELi1ELi2ELi1ELb1EEENS1_24CollectiveEpilogueBwdGQAISD_fSG_Li256ELb1ELb1EEENS1_25SingleTileBwdLPTSchedulerILb1ELi128ELb1EEEEEEEEEvNT_6ParamsE,@function
        .size           _ZN7cutlass13device_kernelIN5flash11enable_sm90INS1_16FlashAttnBwdSm90INS1_25CollectiveMainloopBwdSm90ILi2ELi2ELi2EN4cute5tupleIJNS5_1CILi1EEES8_S8_EEENS6_IJNS7_ILi64EEENS7_ILi128EEENS7_ILi96EEEEEENS_6half_tEfNS_4arch4Sm90ELb1ELb0ELb1ELb1ELb1ELb1ELb0ELb0ELi2ELi1ELi2ELi1ELb1EEENS1_24CollectiveEpilogueBwdGQAISD_fSG_Li256ELb1ELb1EEENS1_25SingleTileBwdLPTSchedulerILb1ELi128ELb1EEEEEEEEEvNT_6ParamsE,(.L_x_92 - _ZN7cutlass13device_kernelIN5flash11enable_sm90INS1_16FlashAttnBwdSm90INS1_25CollectiveMainloopBwdSm90ILi2ELi2ELi2EN4cute5tupleIJNS5_1CILi1EEES8_S8_EEENS6_IJNS7_ILi64EEENS7_ILi128EEENS7_ILi96EEEEEENS_6half_tEfNS_4arch4Sm90ELb1ELb0ELb1ELb1ELb1ELb1ELb0ELb0ELi2ELi1ELi2ELi1ELb1EEENS1_24CollectiveEpilogueBwdGQAISD_fSG_Li256ELb1ELb1EEENS1_25SingleTileBwdLPTSchedulerILb1ELi128ELb1EEEEEEEEEvNT_6ParamsE)
        .other          _ZN7cutlass13device_kernelIN5flash11enable_sm90INS1_16FlashAttnBwdSm90INS1_25CollectiveMainloopBwdSm90ILi2ELi2ELi2EN4cute5tupleIJNS5_1CILi1EEES8_S8_EEENS6_IJNS7_ILi64EEENS7_ILi128EEENS7_ILi96EEEEEENS_6half_tEfNS_4arch4Sm90ELb1ELb0ELb1ELb1ELb1ELb1ELb0ELb0ELi2ELi1ELi2ELi1ELb1EEENS1_24CollectiveEpilogueBwdGQAISD_fSG_Li256ELb1ELb1EEENS1_25SingleTileBwdLPTSchedulerILb1ELi128ELb1EEEEEEEEEvNT_6ParamsE,@"STO_CUDA_ENTRY STV_DEFAULT"
_ZN7cutlass13device_kernelIN5flash11enable_sm90INS1_16FlashAttnBwdSm90INS1_25CollectiveMainloopBwdSm90ILi2ELi2ELi2EN4cute5tupleIJNS5_1CILi1EEES8_S8_EEENS6_IJNS7_ILi64EEENS7_ILi128EEENS7_ILi96EEEEEENS_6half_tEfNS_4arch4Sm90ELb1ELb0ELb1ELb1ELb1ELb1ELb0ELb0ELi2ELi1ELi2ELi1ELb1EEENS1_24CollectiveEpilogueBwdGQAISD_fSG_Li256ELb1ELb1EEENS1_25SingleTileBwdLPTSchedulerILb1ELi128ELb1EEEEEEEEEvNT_6ParamsE:
[----:B------:R-:W-:Y:S01]  /*0000*/  LDC R1, c[0x0][0x37c] ;  /* 0x0000df00ff017b82 */ /* 0x000fe20000000800 */
[----:B------:R-:W-:Y:S05]  /*0010*/  EXIT ;  /* 0x000000000000794d */ /* 0x000fea0003800000 */
.L_x_52:
        /* <DEDUP_REMOVED lines=14> */
.L_x_92:


//--------------------- .text._ZN7cutlass13device_kernelIN5flash22FlashAttnBwdPreprocessIN4cute5tupleIJNS3_1CILi64EEENS5_ILi96EEEEEENS_6half_tEfNS_4arch4Sm90ELb1ELb1EEEEEvNT_6ParamsE --------------------------
	.section	.text._ZN7cutlass13device_kernelIN5flash22FlashAttnBwdPreprocessIN4cute5tupleIJNS3_1CILi64EEENS5_ILi96EEEEEENS_6half_tEfNS_4arch4Sm90ELb1ELb1EEEEEvNT_6ParamsE,"ax",@progbits
	.align	128
.text._ZN7cutlass13device_kernelIN5flash22FlashAttnBwdPreprocessIN4cute5tupleIJNS3_1CILi64EEENS5_ILi96EEEEEENS_6half_tEfNS_4arch4Sm90ELb1ELb1EEEEEvNT_6ParamsE:
        .type           _ZN7cutlass13device_kernelIN5flash22FlashAttnBwdPreprocessIN4cute5tupleIJNS3_1CILi64EEENS5_ILi96EEEEEENS_6half_tEfNS_4arch4Sm90ELb1ELb1EEEEEvNT_6ParamsE,@function
        .size           _ZN7cutlass13device_kernelIN5flash22FlashAttnBwdPreprocessIN4cute5tupleIJNS3_1CILi64EEENS5_ILi96EEEEEENS_6half_tEfNS_4arch4Sm90ELb1ELb1EEEEEvNT_6ParamsE,(.L_x_93 - _ZN7cutlass13device_kernelIN5flash22FlashAttnBwdPreprocessIN4cute5tupleIJNS3_1CILi64EEENS5_ILi96EEEEEENS_6half_tEfNS_4arch4Sm90ELb1ELb1EEEEEvNT_6ParamsE)
        .other          _ZN7cutlass13device_kernelIN5flash22FlashAttnBwdPreprocessIN4cute5tupleIJNS3_1CILi64EEENS5_ILi96EEEEEENS_6half_tEfNS_4arch4Sm90ELb1ELb1EEEEEvNT_6ParamsE,@"STO_CUDA_ENTRY STV_DEFAULT"
_ZN7cutlass13device_kernelIN5flash22FlashAttnBwdPreprocessIN4cute5tupleIJNS3_1CILi64EEENS5_ILi96EEEEEENS_6half_tEfNS_4arch4Sm90ELb1ELb1EEEEEvNT_6ParamsE:
[----:B------:R-:W-:Y:S08]  /*0000*/  LDC R1, c[0x0][0x37c] ;  /* 0x0000df00ff017b82 */ /* 0x000ff00000000800 */
[----:B------:R-:W0:Y:S01]  /*0010*/  LDC.64 R8, c[0x0][0x460] ;  /* 0x00011800ff087b82 */ /* 0x000e220000000a00 */
[----:B------:R-:W1:Y:S01]  /*0020*/  S2R R0, SR_CTAID.X ;  /* 0x0000000000007919 */ /* 0x000e620000002500 */
[----:B------:R-:W2:Y:S01]  /*0030*/  LDCU.64 UR4, c[0x0][0x358] ;  /* 0x00006b00ff0477ac */ /* 0x000ea20008000a00 */
[----:B------:R-:W3:Y:S05]  /*0040*/  S2R R3, SR_CTAID.Z ;  /* 0x0000000000037919 */ /* 0x000eea0000002700 */
[----:B------:R-:W4:Y:S01]  /*0050*/  S2UR UR6, SR_CTAID.Y ;  /* 0x00000000000679c3 */ /* 0x000f220000002600 */
[----:B0-----:R-:W-:-:S04]  /*0060*/  ISETP.NE.U32.AND P0, PT, R8, RZ, PT ;  /* 0x000000ff0800720c */ /* 0x001fc80003f05070 */
[----:B------:R-:W-:-:S13]  /*0070*/  ISETP.NE.AND.EX P1, PT, R9, RZ, PT, P0 ;  /* 0x000000ff0900720c */ /* 0x000fda0003f25300 */
[----:B-1234-:R-:W-:Y:S05]  /*0080*/  @P1 BRA `(.L_x_53) ;  /* 0x0000000000241947 */ /* 0x01efea0003800000 */
[----:B------:R-:W0:Y:S01]  /*0090*/  LDCU.64 UR8, c[0x0][0x468] ;  /* 0x00008d00ff0877ac */ /* 0x000e220008000a00 */
[----:B------:R-:W-:Y:S01]  /*00a0*/  HFMA2 R2, -RZ, RZ, 0, 0 ;  /* 0x00000000ff027431 */ /* 0x000fe200000001ff */
[----:B------:R-:W-:Y:S01]  /*00b0*/  CS2R R34, SRZ ;  /* 0x0000000000227805 */ /* 0x000fe2000001ff00 */
[----:B------:R-:W1:Y:S01]  /*00c0*/  LDCU UR7, c[0x0][0x388] ;  /* 0x00007100ff0777ac */ /* 0x000e620008000800 */
[----:B0-----:R-:W-:-:S04]  /*00d0*/  UISETP.NE.U32.AND UP0, UPT, UR8, URZ, UPT ;  /* 0x000000ff0800728c */ /* 0x001fc8000bf05070 */
[----:B------:R-:W-:Y:S01]  /*00e0*/  UISETP.NE.AND.EX UP0, UPT, UR9, URZ, UPT, UP0 ;  /* 0x000000ff0900728c */ /* 0x000fe2000bf05300 */
[----:B-1----:R-:W-:-:S08]  /*00f0*/  MOV R4, UR7 ;  /* 0x0000000700047c02 */ /* 0x002fd00008000f00 */
[----:B------:R-:W-:Y:S05]  /*0100*/  BRA.U !UP0, `(.L_x_54) ;  /* 0x00000001084c7547 */ /* 0x000fea000b800000 */
[----:B------:R-:W-:Y:S05]  /*0110*/  BRA `(.L_x_55) ;  /* 0x0000000000307947 */ /* 0x000fea0003800000 */
.L_x_53:
[----:B------:R-:W0:Y:S01]  /*0120*/  LDC.64 R6, c[0x0][0x460] ;  /* 0x00011800ff067b82 */ /* 0x000e220000000a00 */
[----:B------:R-:W1:Y:S01]  /*0130*/  LDCU.64 UR8, c[0x0][0x468] ;  /* 0x00008d00ff0877ac */ /* 0x000e620008000a00 */
[----:B0-----:R-:W-:-:S05]  /*0140*/  IMAD.WIDE.U32 R6, R3, 0x4, R6 ;  /* 0x0000000403067825 */ /* 0x001fca00078e0006 */
[----:B------:R-:W2:Y:S01]  /*0150*/  LDG.E R34, desc[UR4][R6.64] ;  /* 0x0000000406227981 */ /* 0x000ea2000c1e1900 */
[----:B-1----:R-:W-:-:S04]  /*0160*/  UISETP.NE.U32.AND UP0, UPT, UR8, URZ, UPT ;  /* 0x000000ff0800728c */ /* 0x002fc8000bf05070 */
[----:B------:R-:W-:Y:S01]  /*0170*/  UISETP.NE.AND.EX UP0, UPT, UR9, URZ, UPT, UP0 ;  /* 0x000000ff0900728c */ /* 0x000fe2000bf05300 */
[----:B--2---:R-:W-:Y:S02]  /*0180*/  LEA R2, R3, R34, 0x6 ;  /* 0x0000002203027211 */ /* 0x004fe400078e30ff */
[----:B------:R-:W-:Y:S02]  /*0190*/  SHF.R.S32.HI R35, RZ, 0x1f, R34 ;  /* 0x0000001fff237819 */ /* 0x000fe40000011422 */
[----:B------:R-:W-:-:S04]  /*01a0*/  SHF.R.S32.HI R5, RZ, 0x1f, R2 ;  /* 0x0000001fff057819 */ /* 0x000fc80000011402 */
[----:B------:R-:W-:-:S04]  /*01b0*/  LEA.HI R2, R5, R2, RZ, 0x6 ;  /* 0x0000000205027211 */ /* 0x000fc800078f30ff */
[----:B------:R-:W-:Y:S01]  /*01c0*/  LOP3.LUT R2, R2, 0xffffffc0, RZ, 0xc0, !PT ;  /* 0xffffffc002027812 */ /* 0x000fe200078ec0ff */
[----:B------:R-:W-:Y:S06]  /*01d0*/  BRA.U !UP0, `(.L_x_56) ;  /* 0x0000000108107547 */ /* 0x000fec000b800000 */
.L_x_55:
[----:B------:R-:W0:Y:S02]  /*01e0*/  LDC.64 R4, c[0x0][0x468] ;  /* 0x00011a00ff047b82 */ /* 0x000e240000000a00 */
[----:B0-----:R-:W-:-:S06]  /*01f0*/  IMAD.WIDE.U32 R4, R3, 0x4, R4 ;  /* 0x0000000403047825 */ /* 0x001fcc00078e0004 */
[----:B------:R0:W5:Y:S01]  /*0200*/  LDG.E R4, desc[UR4][R4.64] ;  /* 0x0000000404047981 */ /* 0x000162000c1e1900 */
[----:B------:R-:W-:Y:S05]  /*0210*/  BRA `(.L_x_54) ;  /* 0x0000000000087947 */ /* 0x000fea0003800000 */
.L_x_56:
[----:B------:R-:W2:Y:S02]  /*0220*/  LDG.E R7, desc[UR4][R6.64+0x4] ;  /* 0x0000040406077981 */ /* 0x000ea4000c1e1900 */
[----:B--2---:R-:W-:-:S07]  /*0230*/  IADD3 R4, PT, PT, -R34, R7, RZ ;  /* 0x0000000722047210 */ /* 0x004fce0007ffe1ff */
.L_x_54:
[----:B0-----:R-:W0:Y:S01]  /*0240*/  S2R R5, SR_TID.X ;  /* 0x0000000000057919 */ /* 0x001e220000002100 */
[----:B------:R-:W-:Y:S02]  /*0250*/  SHF.L.U32 R6, R0, 0x6, RZ ;  /* 0x0000000600067819 */ /* 0x000fe400000006ff */
[----:B------:R-:W-:Y:S02]  /*0260*/  ISETP.NE.AND.EX P0, PT, R9, RZ, PT, P0 ;  /* 0x000000ff0900720c */ /* 0x000fe40003f05300 */
[----:B-----5:R-:W-:-:S13]  /*0270*/  ISETP.GT.AND P2, PT, R4, R6, PT ;  /* 0x000000060400720c */ /* 0x020fda0003f44270 */
[----:B------:R-:W-:Y:S05]  /*0280*/  @!P2 EXIT P0 ;  /* 0x000000000000a94d */ /* 0x000fea0000000000 */
[----:B------:R-:W-:Y:S01]  /*0290*/  IADD3 R32, PT, PT, -R6, R4, RZ ;  /* 0x0000000406207210 */ /* 0x000fe20007ffe1ff */
[----:B------:R-:W1:Y:S01]  /*02a0*/  LDC.64 R10, c[0x0][0x400] ;  /* 0x00010000ff0a7b82 */ /* 0x000e620000000a00 */
[----:B------:R-:W-:Y:S02]  /*02b0*/  SEL R7, R3, RZ, !P1 ;  /* 0x000000ff03077207 */ /* 0x000fe40004800000 */
[C---:B0-----:R-:W-:Y:S02]  /*02c0*/  ISETP.GE.AND P0, PT, R5.reuse, R32, PT ;  /* 0x000000200500720c */ /* 0x041fe40003f06270 */
[----:B------:R-:W-:Y:S02]  /*02d0*/  MOV R33, 0x7f800000 ;  /* 0x7f80000000217802 */ /* 0x000fe40000000f00 */
[----:B------:R-:W-:Y:S01]  /*02e0*/  ISETP.GT.U32.OR P0, PT, R5, 0x3f, P0 ;  /* 0x0000003f0500780c */ /* 0x000fe20000704470 */
[----:B------:R-:W0:-:S12]  /*02f0*/  LDC.64 R12, c[0x0][0x408] ;  /* 0x00010200ff0c7b82 */ /* 0x000e180000000a00 */
[----:B------:R-:W-:Y:S01]  /*0300*/  @!P0 IADD3 R9, PT, PT, R6, R5, RZ ;  /* 0x0000000506098210 */ /* 0x000fe20007ffe0ff */
[----:B------:R-:W2:Y:S03]  /*0310*/  @!P0 LDC.64 R16, c[0x0][0x3f8] ;  /* 0x0000fe00ff108b82 */ /* 0x000ea60000000a00 */
[----:B------:R-:W-:-:S04]  /*0320*/  @!P0 IADD3 R8, P2, PT, R9, R34, RZ ;  /* 0x0000002209088210 */ /* 0x000fc80007f5e0ff */
[----:B------:R-:W-:-:S03]  /*0330*/  @!P0 IADD3.X R9, PT, PT, RZ, R35, RZ, P2, !PT ;  /* 0x00000023ff098210 */ /* 0x000fc600017fe4ff */
[----:B-1----:R-:W-:-:S04]  /*0340*/  @!P0 IMAD.WIDE.U32 R8, R10, UR6, R8 ;  /* 0x000000060a088c25 */ /* 0x002fc8000f8e0008 */
[----:B------:R-:W-:Y:S02]  /*0350*/  @!P0 IMAD R9, R11, UR6, R9 ;  /* 0x000000060b098c24 */ /* 0x000fe4000f8e0209 */
[----:B0-----:R-:W-:-:S04]  /*0360*/  @!P0 IMAD.WIDE.U32 R8, R7, R12, R8 ;  /* 0x0000000c07088225 */ /* 0x001fc800078e0008 */
[----:B------:R-:W-:Y:S01]  /*0370*/  @!P0 IMAD R9, R7, R13, R9 ;  /* 0x0000000d07098224 */ /* 0x000fe200078e0209 */
[C---:B--2---:R-:W-:Y:S02]  /*0380*/  @!P0 LEA R16, P1, R8.reuse, R16, 0x2 ;  /* 0x0000001008108211 */ /* 0x044fe400078210ff */
[----:B------:R-:W-:Y:S02]  /*0390*/  SHF.R.U32.HI R45, RZ, 0x2, R5 ;  /* 0x00000002ff2d7819 */ /* 0x000fe40000011605 */
[----:B------:R-:W-:-:S05]  /*03a0*/  @!P0 LEA.HI.X R17, R8, R17, R9, 0x2, P1 ;  /* 0x0000001108118211 */ /* 0x000fca00008f1409 */
[----:B------:R0:W5:Y:S01]  /*03b0*/  @!P0 LDG.E R33, desc[UR4][R16.64] ;  /* 0x0000000410218981 */ /* 0x000162000c1e1900 */
[----:B------:R-:W-:Y:S01]  /*03c0*/  ISETP.GE.AND P0, PT, R45, R32, PT ;  /* 0x000000202d00720c */ /* 0x000fe20003f06270 */
[----:B------:R-:W-:Y:S01]  /*03d0*/  BSSY.RECONVERGENT B0, `(.L_x_57) ;  /* 0x000002b000007945 */ /* 0x000fe20003800200 */
[----:B------:R-:W-:Y:S02]  /*03e0*/  SHF.L.U32 R36, R5, 0x3, RZ ;  /* 0x0000000305247819 */ /* 0x000fe400000006ff */
[----:B------:R-:W-:Y:S02]  /*03f0*/  CS2R R8, SRZ ;  /* 0x0000000000087805 */ /* 0x000fe4000001ff00 */
[----:B------:R-:W-:Y:S02]  /*0400*/  CS2R R10, SRZ ;  /* 0x00000000000a7805 */ /* 0x000fe4000001ff00 */
[----:B------:R-:W-:Y:S02]  /*0410*/  CS2R R12, SRZ ;  /* 0x00000000000c7805 */ /* 0x000fe4000001ff00 */
[----:B------:R-:W-:-:S02]  /*0420*/  LOP3.LUT R36, R36, 0x18, RZ, 0xc0, !PT ;  /* 0x0000001824247812 */ /* 0x000fc400078ec0ff */
        /* <DEDUP_REMOVED lines=13> */
[----:B------:R-:W-:Y:S01]  /*0500*/  HFMA2 R37, -RZ, RZ, 0, 0 ;  /* 0x00000000ff257431 */ /* 0x000fe200000001ff */
[----:B------:R-:W1:Y:S01]  /*0510*/  LDCU.64 UR8, c[0x0][0x398] ;  /* 0x00007300ff0877ac */ /* 0x000e620008000a00 */
[----:B------:R-:W2:Y:S05]  /*0520*/  LDCU UR7, c[0x0][0x38c] ;  /* 0x00007180ff0777ac */ /* 0x000eaa0008000800 */
[----:B------:R-:W3:Y:S01]  /*0530*/  LDC.64 R40, c[0x0][0x3a8] ;  /* 0x0000ea00ff287b82 */ /* 0x000ee20000000a00 */
[----:B------:R-:W4:Y:S01]  /*0540*/  LDCU.64 UR10, c[0x0][0x380] ;  /* 0x00007000ff0a77ac */ /* 0x000f220008000a00 */
[----:B0-----:R-:W-:Y:S01]  /*0550*/  IMAD.WIDE.U32 R42, R38, UR6, R36 ;  /* 0x00000006262a7c25 */ /* 0x001fe2000f8e0024 */
[----:B------:R-:W-:-:S02]  /*0560*/  IADD3 R38, P1, PT, R45, R34, RZ ;  /* 0x000000222d267210 */ /* 0x000fc40007f3e0ff */
[----:B--2---:R-:W-:Y:S01]  /*0570*/  ISETP.GE.AND P2, PT, R44, UR7, PT ;  /* 0x000000072c007c0c */ /* 0x004fe2000bf46270 */
[----:B------:R-:W-:Y:S01]  /*0580*/  IMAD R43, R39, UR6, R43 ;  /* 0x00000006272b7c24 */ /* 0x000fe2000f8e022b */
[----:B------:R-:W-:Y:S02]  /*0590*/  IADD3.X R39, PT, PT, RZ, R35, RZ, P1, !PT ;  /* 0x00000023ff277210 */ /* 0x000fe40000ffe4ff */
[----:B------:R-:W-:Y:S01]  /*05a0*/  ISETP.GE.AND P1, PT, R36, UR7, PT ;  /* 0x0000000724007c0c */ /* 0x000fe2000bf26270 */
[----:B---3--:R-:W-:Y:S01]  /*05b0*/  IMAD.WIDE.U32 R42, R7, R40, R42 ;  /* 0x00000028072a7225 */ /* 0x008fe200078e002a */
[----:B------:R-:W-:-:S03]  /*05c0*/  ISETP.GE.AND P3, PT, R46, UR7, PT ;  /* 0x000000072e007c0c */ /* 0x000fc6000bf66270 */
[----:B------:R-:W-:-:S04]  /*05d0*/  IMAD.WIDE.U32 R38, R0, 0x40, R38 ;  /* 0x0000004000267825 */ /* 0x000fc800078e0026 */
[----:B------:R-:W-:Y:S02]  /*05e0*/  IMAD R43, R7, R41, R43 ;  /* 0x00000029072b7224 */ /* 0x000fe400078e022b */
        /* <DEDUP_REMOVED lines=9> */
.L_x_58:
[----:B------:R-:W-:Y:S05]  /*0680*/  BSYNC.RECONVERGENT B0 ;  /* 0x0000000000007941 */ /* 0x000fea0003800200 */
.L_x_57:
[----:B------:R-:W-:Y:S04]  /*0690*/  BSSY.RECONVERGENT B0, `(.L_x_59) ;  /* 0x000001b000007945 */ /* 0x000fe80003800200 */
[----:B------:R-:W-:Y:S05]  /*06a0*/  @P0 BRA `(.L_x_60) ;  /* 0x0000000000640947 */ /* 0x000fea0003800000 */
[----:B0-----:R-:W0:Y:S01]  /*06b0*/  LDC.64 R38, c[0x0][0x3c0] ;  /* 0x0000f000ff267b82 */ /* 0x001e220000000a00 */
[----:B------:R-:W-:Y:S01]  /*06c0*/  HFMA2 R43, -RZ, RZ, 0, 0 ;  /* 0x00000000ff2b7431 */ /* 0x000fe200000001ff */
[----:B------:R-:W1:Y:S01]  /*06d0*/  LDCU.128 UR8, c[0x0][0x3b0] ;  /* 0x00007600ff0877ac */ /* 0x000e620008000c00 */
[----:B------:R-:W-:Y:S02]  /*06e0*/  MOV R42, R36 ;  /* 0x00000024002a7202 */ /* 0x000fe40000000f00 */
[----:B------:R-:W-:Y:S01]  /*06f0*/  IADD3 R34, P0, PT, R45, R34, RZ ;  /* 0x000000222d227210 */ /* 0x000fe20007f1e0ff */
[----:B------:R-:W2:Y:S02]  /*0700*/  LDCU UR7, c[0x0][0x38c] ;  /* 0x00007180ff0777ac */ /* 0x000ea40008000800 */
[----:B------:R-:W3:Y:S01]  /*0710*/  LDC.64 R40, c[0x0][0x3c8] ;  /* 0x0000f200ff287b82 */ /* 0x000ee20000000a00 */
[----:B------:R-:W-:-:S03]  /*0720*/  IADD3.X R35, PT, PT, RZ, R35, RZ, P0, !PT ;  /* 0x00000023ff237210 */ /* 0x000fc600007fe4ff */
[----:B------:R-:W-:-:S04]  /*0730*/  IMAD.WIDE.U32 R34, R0, 0x40, R34 ;  /* 0x0000004000227825 */ /* 0x000fc800078e0022 */
[----:B-1----:R-:W-:Y:S02]  /*0740*/  IMAD R35, R35, UR10, RZ ;  /* 0x0000000a23237c24 */ /* 0x002fe4000f8e02ff */
[----:B0-----:R-:W-:Y:S01]  /*0750*/  IMAD.WIDE.U32 R42, R38, UR6, R42 ;  /* 0x00000006262a7c25 */ /* 0x001fe2000f8e002a */
[----:B--2---:R-:W-:Y:S02]  /*0760*/  ISETP.GE.AND P2, PT, R44, UR7, PT ;  /* 0x000000072c007c0c */ /* 0x004fe4000bf46270 */
[----:B------:R-:W-:Y:S01]  /*0770*/  ISETP.GE.AND P1, PT, R36, UR7, PT ;  /* 0x0000000724007c0c */ /* 0x000fe2000bf26270 */
[----:B------:R-:W-:Y:S01]  /*0780*/  IMAD R43, R39, UR6, R43 ;  /* 0x00000006272b7c24 */ /* 0x000fe2000f8e022b */
[----:B------:R-:W-:Y:S01]  /*0790*/  ISETP.GE.AND P3, PT, R46, UR7, PT ;  /* 0x000000072e007c0c */ /* 0x000fe2000bf66270 */
[----:B------:R-:W-:Y:S02]  /*07a0*/  IMAD R35, R34, UR11, R35 ;  /* 0x0000000b22237c24 */ /* 0x000fe4000f8e0223 */
[----:B---3--:R-:W-:-:S04]  /*07b0*/  IMAD.WIDE.U32 R42, R7, R40, R42 ;  /* 0x00000028072a7225 */ /* 0x008fc800078e002a */
[----:B------:R-:W-:Y:S02]  /*07c0*/  IMAD R43, R7, R41, R43 ;  /* 0x00000029072b7224 */ /* 0x000fe400078e022b */
[----:B------:R-:W-:-:S03]  /*07d0*/  IMAD.WIDE.U32 R42, R34, UR10, R42 ;  /* 0x0000000a222a7c25 */ /* 0x000fc6000f8e002a */
[----:B------:R-:W-:Y:S02]  /*07e0*/  LEA R34, P0, R42, UR8, 0x1 ;  /* 0x000000082a227c11 */ /* 0x000fe4000f8008ff */
[----:B------:R-:W-:-:S04]  /*07f0*/  IADD3 R35, PT, PT, R43, R35, RZ ;  /* 0x000000232b237210 */ /* 0x000fc80007ffe0ff */
[----:B------:R-:W-:-:S05]  /*0800*/  LEA.HI.X R35, R42, UR9, R35, 0x1, P0 ;  /* 0x000000092a237c11 */ /* 0x000fca00080f0c23 */
[----:B------:R1:W5:Y:S04]  /*0810*/  @!P1 LDG.E.128 R20, desc[UR4][R34.64] ;  /* 0x0000000422149981 */ /* 0x000368000c1e1d00 */
[----:B------:R1:W5:Y:S04]  /*0820*/  @!P2 LDG.E.128 R24, desc[UR4][R34.64+0x40] ;  /* 0x000040042218a981 */ /* 0x000368000c1e1d00 */
[----:B------:R1:W5:Y:S02]  /*0830*/  @!P3 LDG.E.128 R28, desc[UR4][R34.64+0x80] ;  /* 0x00008004221cb981 */ /* 0x000364000c1e1d00 */
.L_x_60:
[----:B------:R-:W-:Y:S05]  /*0840*/  BSYNC.RECONVERGENT B0 ;  /* 0x0000000000007941 */ /* 0x000fea0003800200 */
.L_x_59:
[----:B-1---5:R-:W-:Y:S01]  /*0850*/  HADD2.F32 R34, -RZ, R8.H1_H1 ;  /* 0x30000008ff227230 */ /* 0x022fe20000004100 */
[----:B------:R-:W-:Y:S01]  /*0860*/  ISETP.NE.AND P1, PT, R36, RZ, PT ;  /* 0x000000ff2400720c */ /* 0x000fe20003f25270 */
[----:B------:R-:W-:Y:S01]  /*0870*/  HADD2.F32 R37, -RZ, R20.H1_H1 ;  /* 0x30000014ff257230 */ /* 0x000fe20000004100 */
        /* <DEDUP_REMOVED lines=25> */
[----:B------:R-:W-:Y:S01]  /*0a10*/  HADD2.F32 R12, -RZ, R12.H1_H1 ;  /* 0x3000000cff0c7230 */ /* 0x000fe20000004100 */
[----:B------:R-:W-:Y:S01]  /*0a20*/  SHF.R.S32.HI R20, RZ, 0x1f, R2 ;  /* 0x0000001fff147819 */ /* 0x000fe20000011402 */
        /* <DEDUP_REMOVED lines=30> */
[----:B------:R-:W-:Y:S01]  /*0c10*/  IADD3 R15, PT, PT, R4, 0x3f, RZ ;  /* 0x0000003f040f7810 */ /* 0x000fe20007ffe0ff */
        /* <DEDUP_REMOVED lines=14> */
[----:B------:R-:W-:-:S03]  /*0d00*/  IMAD R14, R2, 0x60, RZ ;  /* 0x00000060020e7824 */ /* 0x000fc600078e02ff */
[----:B------:R-:W-:Y:S01]  /*0d10*/  FFMA.FTZ R19, R19, R10, R8 ;  /* 0x0000000a13137223 */ /* 0x000fe20000010008 */
[----:B------:R-:W-:-:S04]  /*0d20*/  SHF.R.S32.HI R10, RZ, 0x1f, R15 ;  /* 0x0000001fff0a7819 */ /* 0x000fc8000001140f */
[----:B------:R-:W0:Y:S01]  /*0d30*/  SHFL.BFLY PT, R8, R19, 0x2, 0x1f ;  /* 0x0c401f0013087f89 */ /* 0x000e2200000e0000 */
[----:B------:R-:W-:-:S04]  /*0d40*/  LEA.HI R10, R10, R15, RZ, 0x6 ;  /* 0x0000000f0a0a7211 */ /* 0x000fc800078f30ff */
[----:B------:R-:W-:-:S04]  /*0d50*/  LOP3.LUT R10, R10, 0xffffffc0, RZ, 0xc0, !PT ;  /* 0xffffffc00a0a7812 */ /* 0x000fc800078ec0ff */
[----:B------:R-:W-:Y:S02]  /*0d60*/  IADD3 R12, PT, PT, R6, R15, -R10 ;  /* 0x0000000f060c7210 */ /* 0x000fe40007ffe80a */
[----:B------:R-:W1:Y:S02]  /*0d70*/  LDC.64 R10, c[0x0][0x440] ;  /* 0x00011000ff0a7b82 */ /* 0x000e640000000a00 */
[----:B------:R-:W-:Y:S01]  /*0d80*/  IADD3 R12, PT, PT, R15, -R12, RZ ;  /* 0x8000000c0f0c7210 */ /* 0x000fe20007ffe0ff */
[----:B------:R-:W-:-:S03]  /*0d90*/  IMAD R15, R0, 0x600, R5 ;  /* 0x00000600000f7824 */ /* 0x000fc600078e0205 */
[----:B------:R-:W-:Y:S02]  /*0da0*/  ISETP.GE.AND P0, PT, R5, R12, PT ;  /* 0x0000000c0500720c */ /* 0x000fe40003f06270 */
[----:B------:R-:W-:Y:S02]  /*0db0*/  LEA R12, P2, R15, R14, 0x2 ;  /* 0x0000000e0f0c7211 */ /* 0x000fe400078410ff */
[----:B------:R-:W-:Y:S01]  /*0dc0*/  ISETP.GT.U32.OR P0, PT, R5, 0x3f, P0 ;  /* 0x0000003f0500780c */ /* 0x000fe20000704470 */
[----:B0-----:R-:W-:Y:S02]  /*0dd0*/  FADD.FTZ R4, R19, R8 ;  /* 0x0000000813047221 */ /* 0x001fe40000010000 */
[----:B------:R-:W0:Y:S03]  /*0de0*/  LDC.64 R8, c[0x0][0x448] ;  /* 0x00011200ff087b82 */ /* 0x000e260000000a00 */
[----:B------:R-:W2:Y:S02]  /*0df0*/  SHFL.BFLY PT, R13, R4, 0x1, 0x1f ;  /* 0x0c201f00040d7f89 */ /* 0x000ea400000e0000 */
[----:B--2---:R-:W-:Y:S01]  /*0e00*/  FADD.FTZ R4, R4, R13 ;  /* 0x0000000d04047221 */ /* 0x004fe20000010000 */
[----:B------:R-:W-:Y:S01]  /*0e10*/  LEA.HI.X.SX32 R13, R14, RZ, 0x1, P2 ;  /* 0x000000ff0e0d7211 */ /* 0x000fe200010f0eff */
[----:B------:R-:W-:Y:S06]  /*0e20*/  @P1 BRA `(.L_x_62) ;  /* 0x00000000003c1947 */ /* 0x000fec0003800000 */
[----:B------:R-:W2:Y:S01]  /*0e30*/  LDC.64 R16, c[0x0][0x3e8] ;  /* 0x0000fa00ff107b82 */ /* 0x000ea20000000a00 */
[----:B------:R-:W-:Y:S01]  /*0e40*/  IADD3 R15, PT, PT, R6, R45, RZ ;  /* 0x0000002d060f7210 */ /* 0x000fe20007ffe0ff */
[----:B------:R-:W3:Y:S03]  /*0e50*/  LDCU.64 UR8, c[0x0][0x3f0] ;  /* 0x00007e00ff0877ac */ /* 0x000ee60008000a00 */
[----:B------:R-:W-:Y:S01]  /*0e60*/  IADD3 R14, P1, PT, R15, R2, RZ ;  /* 0x000000020f0e7210 */ /* 0x000fe20007f3e0ff */
[----:B------:R-:W4:Y:S03]  /*0e70*/  LDCU.64 UR10, c[0x0][0x3d0] ;  /* 0x00007a00ff0a77ac */ /* 0x000f260008000a00 */
[----:B------:R-:W-:Y:S02]  /*0e80*/  IADD3.X R15, PT, PT, RZ, R20, RZ, P1, !PT ;  /* 0x00000014ff0f7210 */ /* 0x000fe40000ffe4ff */
[----:B------:R-:W-:Y:S01]  /*0e90*/  ISETP.GE.AND P1, PT, R45, R32, PT ;  /* 0x000000202d00720c */ /* 0x000fe20003f26270 */
[----:B--2---:R-:W-:-:S04]  /*0ea0*/  IMAD.WIDE.U32 R14, R16, UR6, R14 ;  /* 0x00000006100e7c25 */ /* 0x004fc8000f8e000e */
[----:B------:R-:W-:Y:S02]  /*0eb0*/  IMAD R15, R17, UR6, R15 ;  /* 0x00000006110f7c24 */ /* 0x000fe4000f8e020f */
[----:B---3--:R-:W-:-:S04]  /*0ec0*/  IMAD.WIDE.U32 R14, R7, UR8, R14 ;  /* 0x00000008070e7c25 */ /* 0x008fc8000f8e000e */
[----:B------:R-:W-:Y:S01]  /*0ed0*/  IMAD R15, R7, UR9, R15 ;  /* 0x00000009070f7c24 */ /* 0x000fe2000f8e020f */
[----:B----4-:R-:W-:-:S04]  /*0ee0*/  LEA R16, P2, R14, UR10, 0x2 ;  /* 0x0000000a0e107c11 */ /* 0x010fc8000f8410ff */
[----:B------:R-:W-:Y:S02]  /*0ef0*/  LEA.HI.X R17, R14, UR11, R15, 0x2, P2 ;  /* 0x0000000b0e117c11 */ /* 0x000fe400090f140f */
[----:B------:R-:W-:-:S05]  /*0f00*/  FSEL R15, R4, RZ, !P1 ;  /* 0x000000ff040f7208 */ /* 0x000fca0004800000 */
[----:B------:R2:W-:Y:S02]  /*0f10*/  STG.E desc[UR4][R16.64], R15 ;  /* 0x0000000f10007986 */ /* 0x0005e4000c101904 */
.L_x_62:
[----:B------:R-:W-:Y:S05]  /*0f20*/  BSYNC.RECONVERGENT B0 ;  /* 0x0000000000007941 */ /* 0x000fea0003800200 */
.L_x_61:
[----:B------:R-:W-:Y:S04]  /*0f30*/  BSSY.RECONVERGENT B0, `(.L_x_63) ;  /* 0x0000012000007945 */ /* 0x000fe80003800200 */
[----:B------:R-:W-:Y:S05]  /*0f40*/  @P0 BRA `(.L_x_64) ;  /* 0x0000000000400947 */ /* 0x000fea0003800000 */
[----:B--2---:R-:W2:Y:S01]  /*0f50*/  LDC.64 R16, c[0x0][0x418] ;  /* 0x00010600ff107b82 */ /* 0x004ea20000000a00 */
[----:B------:R-:W-:Y:S01]  /*0f60*/  IADD3 R15, PT, PT, R6, R5, RZ ;  /* 0x00000005060f7210 */ /* 0x000fe20007ffe0ff */
[----:B------:R-:W3:Y:S03]  /*0f70*/  LDCU.64 UR8, c[0x0][0x420] ;  /* 0x00008400ff0877ac */ /* 0x000ee60008000a00 */
[----:B------:R-:W-:Y:S01]  /*0f80*/  IADD3 R14, P0, PT, R15, R2, RZ ;  /* 0x000000020f0e7210 */ /* 0x000fe20007f1e0ff */
[C---:B------:R-:W-:Y:S02]  /*0f90*/  FMUL.FTZ R2, R33.reuse, 1.4426950216293334961 ;  /* 0x3fb8aa3b21027820 */ /* 0x040fe40000410000 */
[----:B------:R-:W4:Y:S01]  /*0fa0*/  LDC.64 R18, c[0x0][0x410] ;  /* 0x00010400ff127b82 */ /* 0x000f220000000a00 */
[----:B------:R-:W-:Y:S02]  /*0fb0*/  IADD3.X R15, PT, PT, RZ, R20, RZ, P0, !PT ;  /* 0x00000014ff0f7210 */ /* 0x000fe400007fe4ff */
[----:B------:R-:W-:Y:S01]  /*0fc0*/  FSETP.NEU.FTZ.AND P0, PT, R33, -INF , PT ;  /* 0xff8000002100780b */ /* 0x000fe20003f1d000 */
[----:B--2---:R-:W-:-:S04]  /*0fd0*/  IMAD.WIDE.U32 R14, R16, UR6, R14 ;  /* 0x00000006100e7c25 */ /* 0x004fc8000f8e000e */
[----:B------:R-:W-:Y:S02]  /*0fe0*/  IMAD R15, R17, UR6, R15 ;  /* 0x00000006110f7c24 */ /* 0x000fe4000f8e020f */
[----:B---3--:R-:W-:-:S04]  /*0ff0*/  IMAD.WIDE.U32 R14, R7, UR8, R14 ;  /* 0x00000008070e7c25 */ /* 0x008fc8000f8e000e */
[----:B------:R-:W-:Y:S01]  /*1000*/  IMAD R4, R7, UR9, R15 ;  /* 0x0000000907047c24 */ /* 0x000fe2000f8e020f */
[----:B----4-:R-:W-:Y:S02]  /*1010*/  LEA R16, P1, R14, R18, 0x2 ;  /* 0x000000120e107211 */ /* 0x010fe400078210ff */
[----:B------:R-:W-:Y:S02]  /*1020*/  FSEL R15, R2, RZ, P0 ;  /* 0x000000ff020f7208 */ /* 0x000fe40000000000 */
[----:B------:R-:W-:-:S05]  /*1030*/  LEA.HI.X R17, R14, R19, R4, 0x2, P1 ;  /* 0x000000130e117211 */ /* 0x000fca00008f1404 */
[----:B------:R3:W-:Y:S04]  /*1040*/  STG.E desc[UR4][R16.64], R15 ;  /* 0x0000000f10007986 */ /* 0x0007e8000c101904 */
.L_x_64:
[----:B------:R-:W-:Y:S05]  /*1050*/  BSYNC.RECONVERGENT B0 ;  /* 0x0000000000007941 */ /* 0x000fea0003800200 */
.L_x_63:
[----:B------:R-:W4:Y:S01]  /*1060*/  LDCU.64 UR10, c[0x0][0x458] ;  /* 0x00008b00ff0a77ac */ /* 0x000f220008000a00 */
[----:B-1----:R-:W-:Y:S01]  /*1070*/  IMAD.WIDE.U32 R12, R10, UR6, R12 ;  /* 0x000000060a0c7c25 */ /* 0x002fe2000f8e000c */
[----:B------:R-:W1:Y:S03]  /*1080*/  LDCU.64 UR8, c[0x0][0x428] ;  /* 0x00008500ff0877ac */ /* 0x000e660008000a00 */
[----:B------:R-:W-:Y:S02]  /*1090*/  IMAD R13, R11, UR6, R13 ;  /* 0x000000060b0d7c24 */ /* 0x000fe4000f8e020d */
[----:B0-----:R-:W-:-:S04]  /*10a0*/  IMAD.WIDE.U32 R10, R7, R8, R12 ;  /* 0x00000008070a7225 */ /* 0x001fc800078e000c */
[----:B------:R-:W-:Y:S01]  /*10b0*/  IMAD R9, R7, R9, R11 ;  /* 0x0000000907097224 */ /* 0x000fe200078e020b */
[----:B----4-:R-:W-:-:S04]  /*10c0*/  ISETP.NE.U32.AND P0, PT, RZ, UR10, PT ;  /* 0x0000000aff007c0c */ /* 0x010fc8000bf05070 */
[----:B------:R-:W-:Y:S02]  /*10d0*/  ISETP.NE.AND.EX P0, PT, RZ, UR11, PT, P0 ;  /* 0x0000000bff007c0c */ /* 0x000fe4000bf05300 */
[C---:B-1----:R-:W-:Y:S02]  /*10e0*/  LEA R6, P1, R10.reuse, UR8, 0x2 ;  /* 0x000000080a067c11 */ /* 0x042fe4000f8210ff */
        /* <DEDUP_REMOVED lines=9> */
[----:B0-----:R-:W0:Y:S01]  /*1180*/  LDC R7, c[0x0][0x390] ;  /* 0x0000e400ff077b82 */ /* 0x001e220000000800 */
[----:B------:R-:W1:Y:S07]  /*1190*/  LDCU UR7, c[0x0][0x450] ;  /* 0x00008a00ff0777ac */ /* 0x000e6e0008000800 */
[----:B------:R-:W4:Y:S01]  /*11a0*/  LDC.64 R4, c[0x0][0x458] ;  /* 0x00011600ff047b82 */ /* 0x000f220000000a00 */
[----:B-1----:R-:W-:-:S04]  /*11b0*/  IMAD R0, R0, UR7, R3 ;  /* 0x0000000700007c24 */ /* 0x002fc8000f8e0203 */
[----:B0-----:R-:W-:-:S04]  /*11c0*/  IMAD R3, R0, R7, UR6 ;  /* 0x0000000600037e24 */ /* 0x001fc8000f8e0207 */
[----:B----4-:R-:W-:-:S05]  /*11d0*/  IMAD.WIDE R2, R3, 0x4, R4 ;  /* 0x0000000403027825 */ /* 0x010fca00078e0204 */
[----:B------:R-:W-:Y:S01]  /*11e0*/  STG.E desc[UR4][R2.64], RZ ;  /* 0x000000ff02007986 */ /* 0x000fe2000c101904 */
[----:B------:R-:W-:Y:S05]  /*11f0*/  EXIT ;  /* 0x000000000000794d */ /* 0x000fea0003800000 */
.L_x_65:
        /* <DEDUP_REMOVED lines=16> */
.L_x_93:


//--------------------- .nv.shared._ZN7cutlass13device_kernelIN5flash11enable_sm90INS1_16FlashAttnBwdSm90INS1_25CollectiveMainloopBwdSm90ILi2ELi2ELi2EN4cute5tupleIJNS5_1CILi1EEES8_S8_EEENS6_IJNS7_ILi64EEENS7_ILi128EEENS7_ILi96EEEEEENS_6half_tEfNS_4arch4Sm90ELb0ELb0ELb1ELb0ELb0ELb1ELb0ELb0ELi2ELi1ELi2ELi1ELb1EEENS1_21CollectiveEpilogueBwdISD_SE_SG_Li256ELb0ELb0ELi1EEENS1_19SingleTileSchedulerILb0ELb0ELb0ELi128EEEEEEEEEvNT_6ParamsE --------------------------
	.section	.nv.shared._ZN7cutlass13device_kernelIN5flash11enable_sm90INS1_16FlashAttnBwdSm90INS1_25CollectiveMainloopBwdSm90ILi2ELi2ELi2EN4cute5tupleIJNS5_1CILi1EEES8_S8_EEENS6_IJNS7_ILi64EEENS7_ILi128EEENS7_ILi96EEEEEENS_6half_tEfNS_4arch4Sm90ELb0ELb0ELb1ELb0ELb0ELb1ELb0ELb0ELi2ELi1ELi2ELi1ELb1EEENS1_21CollectiveEpilogueBwdISD_SE_SG_Li256ELb0ELb0ELi1EEENS1_19SingleTileSchedulerILb0ELb0ELb0ELi128EEEEEEEEEvNT_6ParamsE,"aw",@nobits
	.sectionflags	@""
	.align	16
	.zero		1024


//--------------------- .nv.shared.reserved.0     --------------------------
	.section	.nv.shared.reserved.0,"aw",@nobits
	.weak		__nv_reservedSMEM_offset_0_alias
	.size		__nv_reservedSMEM_offset_0_alias, 0, 64
	.other		__nv_reservedSMEM_offset_0_alias,@"STO_CUDA_RESERVED_SHARED STV_DEFAULT"
__nv_reservedSMEM_offset_0_alias:
	.zero		0
	.zero		64


//--------------------- .nv.global                --------------------------
	.section	.nv.global,"aw",@nobits
.nv.global:
	.type		_ZN73_INTERNAL_81be74fe_37_flash_bwd_hdim96_fp16_softcap_sm90_cu_f3e6f9ee_30554cute1_E,@object
	.size		_ZN73_INTERNAL_81be74fe_37_flash_bwd_hdim96_fp16_softcap_sm90_cu_f3e6f9ee_30554cute1_E,(_ZN73_INTERNAL_81be74fe_37_flash_bwd_hdim96_fp16_softcap_sm90_cu_f3e6f9ee_30554cuda3std3__45__cpo6cbeginE - _ZN73_INTERNAL_81be74fe_37_flash_bwd_hdim96_fp16_softcap_sm90_cu_f3e6f9ee_30554cute1_E)
_ZN73_INTERNAL_81be74fe_37_flash_bwd_hdim96_fp16_softcap_sm90_cu_f3e6f9ee_30554cute1_E:
	.zero		1
	.type		_ZN73_INTERNAL_81be74fe_37_flash_bwd_hdim96_fp16_softcap_sm90_cu_f3e6f9ee_30554cuda3std3__45__cpo6cbeginE,@object
	.size		_ZN73_INTERNAL_81be74fe_37_flash_bwd_hdim96_fp16_softcap_sm90_cu_f3e6f9ee_30554cuda3std3__45__cpo6cbeginE,(_ZN73_INTERNAL_81be74fe_37_flash_bwd_hdim96_fp16_softcap_sm90_cu_f3e6f9ee_30554cuda3std3__48in_placeE - _ZN73_INTERNAL_81be74fe_37_flash_bwd_hdim96_fp16_softcap_sm90_cu_f3e6f9ee_30554cuda3std3__45__cpo6cbeginE)
_ZN73_INTERNAL_81be74fe_37_flash_bwd_hdim96_fp16_softcap_sm90_cu_f3e6f9ee_30554cuda3std3__45__cpo6cbeginE:
	.zero		1
	.type		_ZN73_INTERNAL_81be74fe_37_flash_bwd_hdim96_fp16_softcap_sm90_cu_f3e6f9ee_30554cuda3std3__48in_placeE,@object
	.size		_ZN73_INTERNAL_81be74fe_37_flash_bwd_hdim96_fp16_softcap_sm90_cu_f3e6f9ee_30554cuda3std3__48in_placeE,(_ZN73_INTERNAL_81be74fe_37_flash_bwd_hdim96_fp16_softcap_sm90_cu_f3e6f9ee_30554cuda3std6ranges3__45__cpo9iter_moveE - _ZN73_INTERNAL_81be74fe_37_flash_bwd_hdim96_fp16_softcap_sm90_cu_f3e6f9ee_30554cuda3std3__48in_placeE)
_ZN73_INTERNAL_81be74fe_37_flash_bwd_hdim96_fp16_softcap_sm90_cu_f3e6f9ee_30554cuda3std3__48in_placeE:
	.zero		1
	.type		_ZN73_INTERNAL_81be74fe_37_flash_bwd_hdim96_fp16_softcap_sm90_cu_f3e6f9ee_30554cuda3std6ranges3__45__cpo9iter_moveE,@object
	.size		_ZN73_INTERNAL_81be74fe_37_flash_bwd_hdim96_fp16_softcap_sm90_cu_f3e6f9ee_30554cuda3std6ranges3__45__cpo9iter_moveE,(_ZN73_INTERNAL_81be74fe_37_flash_bwd_hdim96_fp16_softcap_sm90_cu_f3e6f9ee_30554cuda3std3__45__cpo5beginE - _ZN73_INTERNAL_81be74fe_37_flash_bwd_hdim96_fp16_softcap_sm90_cu_f3e6f9ee_30554cuda3std6ranges3__45__cpo9iter_moveE)
_ZN73_INTERNAL_81be74fe_37_flash_bwd_hdim96_fp16_softcap_sm90_cu_f3e6f9ee_30554cuda3std6ranges3__45__cpo9iter_moveE:
	.zero		1
	.type		_ZN73_INTERNAL_81be74fe_37_flash_bwd_hdim96_fp16_softcap_sm90_cu_f3e6f9ee_30554cuda3std3__45__cpo5beginE,@object
	.size		_ZN73_INTERNAL_81be74fe_37_flash_bwd_hdim96_fp16_softcap_sm90_cu_f3e6f9ee_30554cuda3std3__45__cpo5beginE,(_ZN73_INTERNAL_81be74fe_37_flash_bwd_hdim96_fp16_softcap_sm90_cu_f3e6f9ee_30554cuda3std3__475_GLOBAL__N__81be74fe_37_flash_bwd_hdim96_fp16_softcap_sm90_cu_f3e6f9ee_30556ignoreE - _ZN73_INTERNAL_81be74fe_37_flash_bwd_hdim96_fp16_softcap_sm90_cu_f3e6f9ee_30554cuda3std3__45__cpo5beginE)
_ZN73_INTERNAL_81be74fe_37_flash_bwd_hdim96_fp16_softcap_sm90_cu_f3e6f9ee_30554cuda3std3__45__cpo5beginE:
	.zero		1
	.type		_ZN73_INTERNAL_81be74fe_37_flash_bwd_hdim96_fp16_softcap_sm90_cu_f3e6f9ee_30554cuda3std3__475_GLOBAL__N__81be74fe_37_flash_bwd_hdim96_fp16_softcap_sm90_cu_f3e6f9ee_30556ignoreE,@object
	.size		_ZN73_INTERNAL_81be74fe_37_flash_bwd_hdim96_fp16_softcap_sm90_cu_f3e6f9ee_30554cuda3std3__475_GLOBAL__N__81be74fe_37_flash_bwd_hdim96_fp16_softcap_sm90_cu_f3e6f9ee_30556ignoreE,(_ZN73_INTERNAL_81be74fe_37_flash_bwd_hdim96_fp16_softcap_sm90_cu_f3e6f9ee_30554cute7productE - _ZN73_INTERNAL_81be74fe_37_flash_bwd_hdim96_fp16_softcap_sm90_cu_f3e6f9ee_30554cuda3std3__475_GLOBAL__N__81be74fe_37_flash_bwd_hdim96_fp16_softcap_sm90_cu_f3e6f9ee_30556ignoreE)
_ZN73_INTERNAL_81be74fe_37_flash_bwd_hdim96_fp16_softcap_sm90_cu_f3e6f9ee_30554cuda3std3__475_GLOBAL__N__81be74fe_37_flash_bwd_hdim96_fp16_softcap_sm90_cu_f3e6f9ee_30556ignoreE:
	.zero		1
	.type		_ZN73_INTERNAL_81be74fe_37_flash_bwd_hdim96_fp16_softcap_sm90_cu_f3e6f9ee_30554cute7productE,@object
	.size		_ZN73_INTERNAL_81be74fe_37_flash_bwd_hdim96_fp16_softcap_sm90_cu_f3e6f9ee_30554cute7productE,(_ZN73_INTERNAL_81be74fe_37_flash_bwd_hdim96_fp16_softcap_sm90_cu_f3e6f9ee_30554cuda3std3__45__cpo3endE - _ZN73_INTERNAL_81be74fe_37_flash_bwd_hdim96_fp16_softcap_sm90_cu_f3e6f9ee_30554cute7productE)
_ZN73_INTERNAL_81be74fe_37_flash_bwd_hdim96_fp16_softcap_sm90_cu_f3e6f9ee_30554cute7productE:
	.zero		1
	.type		_ZN73_INTERNAL_81be74fe_37_flash_bwd_hdim96_fp16_softcap_sm90_cu_f3e6f9ee_30554cuda3std3__45__cpo3endE,@object
	.size		_ZN73_INTERNAL_81be74fe_37_flash_bwd_hdim96_fp16_softcap_sm90_cu_f3e6f9ee_30554cuda3std3__45__cpo3endE,(_ZN73_INTERNAL_81be74fe_37_flash_bwd_hdim96_fp16_softcap_sm90_cu_f3e6f9ee_30554cuda3std3__419piecewise_constructE - _ZN73_INTERNAL_81be74fe_37_flash_bwd_hdim96_fp16_softcap_sm90_cu_f3e6f9ee_30554cuda3std3__45__cpo3endE)
_ZN73_INTERNAL_81be74fe_37_flash_bwd_hdim96_fp16_softcap_sm90_cu_f3e6f9ee_30554cuda3std3__45__cpo3endE:
	.zero		1
	.type		_ZN73_INTERNAL_81be74fe_37_flash_bwd_hdim96_fp16_softcap_sm90_cu_f3e6f9ee_30554cuda3std3__419piecewise_constructE,@object
	.size		_ZN73_INTERNAL_81be74fe_37_flash_bwd_hdim96_fp16_softcap_sm90_cu_f3e6f9ee_30554cuda3std3__419piecewise_constructE,(_ZN73_INTERNAL_81be74fe_37_flash_bwd_hdim96_fp16_softcap_sm90_cu_f3e6f9ee_30554cuda3std3__45__cpo4cendE - _ZN73_INTERNAL_81be74fe_37_flash_bwd_hdim96_fp16_softcap_sm90_cu_f3e6f9ee_30554cuda3std3__419piecewise_constructE)
_ZN73_INTERNAL_81be74fe_37_flash_bwd_hdim96_fp16_softcap_sm90_cu_f3e6f9ee_30554cuda3std3__419piecewise_constructE:
	.zero		1
	.type		_ZN73_INTERNAL_81be74fe_37_flash_bwd_hdim96_fp16_softcap_sm90_cu_f3e6f9ee_30554cuda3std3__45__cpo4cendE,@object
	.size		_ZN73_INTERNAL_81be74fe_37_flash_bwd_hdim96_fp16_softcap_sm90_cu_f3e6f9ee_30554cuda3std3__45__cpo4cendE,(_ZN73_INTERNAL_81be74fe_37_flash_bwd_hdim96_fp16_softcap_sm90_cu_f3e6f9ee_30554cuda3std6ranges3__45__cpo4swapE - _ZN73_INTERNAL_81be74fe_37_flash_bwd_hdim96_fp16_softcap_sm90_cu_f3e6f9ee_30554cuda3std3__45__cpo4cendE)
_ZN73_INTERNAL_81be74fe_37_flash_bwd_hdim96_fp16_softcap_sm90_cu_f3e6f9ee_30554cuda3std3__45__cpo4cendE:
	.zero		1
	.type		_ZN73_INTERNAL_81be74fe_37_flash_bwd_hdim96_fp16_softcap_sm90_cu_f3e6f9ee_30554cuda3std6ranges3__45__cpo4swapE,@object
	.size		_ZN73_INTERNAL_81be74fe_37_flash_bwd_hdim96_fp16_softcap_sm90_cu_f3e6f9ee_30554cuda3std6ranges3__45__cpo4swapE,(.L_7 - _ZN73_INTERNAL_81be74fe_37_flash_bwd_hdim96_fp16_softcap_sm90_cu_f3e6f9ee_30554cuda3std6ranges3__45__cpo4swapE)
_ZN73_INTERNAL_81be74fe_37_flash_bwd_hdim96_fp16_softcap_sm90_cu_f3e6f9ee_30554cuda3std6ranges3__45__cpo4swapE:
	.zero		1
.L_7:


//--------------------- .nv.shared._ZN7cutlass13device_kernelIN5flash11enable_sm90INS1_16FlashAttnBwdSm90INS1_25CollectiveMainloopBwdSm90ILi2ELi2ELi2EN4cute5tupleIJNS5_1CILi1EEES8_S8_EEENS6_IJNS7_ILi64EEENS7_ILi128EEENS7_ILi96EEEEEENS_6half_tEfNS_4arch4Sm90ELb0ELb0ELb1ELb0ELb1ELb1ELb0ELb0ELi2ELi1ELi2ELi1ELb1EEENS1_21CollectiveEpilogueBwdISD_SE_SG_Li256ELb0ELb0ELi1EEENS1_19SingleTileSchedulerILb0ELb0ELb0ELi128EEEEEEEEEvNT_6ParamsE --------------------------
	.section	.nv.shared._ZN7cutlass13device_kernelIN5flash11enable_sm90INS1_16FlashAttnBwdSm90INS1_25CollectiveMainloopBwdSm90ILi2ELi2ELi2EN4cute5tupleIJNS5_1CILi1EEES8_S8_EEENS6_IJNS7_ILi64EEENS7_ILi128EEENS7_ILi96EEEEEENS_6half_tEfNS_4arch4Sm90ELb0ELb0ELb1ELb0ELb1ELb1ELb0ELb0ELi2ELi1ELi2ELi1ELb1EEENS1_21CollectiveEpilogueBwdISD_SE_SG_Li256ELb0ELb0ELi1EEENS1_19SingleTileSchedulerILb0ELb0ELb0ELi128EEEEEEEEEvNT_6ParamsE,"aw",@nobits
	.sectionflags	@""
	.align	16
	.zero		1024


//--------------------- .nv.shared._ZN7cutlass13device_kernelIN5flash11enable_sm90INS1_16FlashAttnBwdSm90INS1_25CollectiveMainloopBwdSm90ILi2ELi2ELi2EN4cute5tupleIJNS5_1CILi1EEES8_S8_EEENS6_IJNS7_ILi64EEENS7_ILi128EEENS7_ILi96EEEEEENS_6half_tEfNS_4arch4Sm90ELb0ELb0ELb1ELb0ELb0ELb1ELb0ELb0ELi2ELi1ELi2ELi1ELb1EEENS1_24CollectiveEpilogueBwdGQAISD_fSG_Li256ELb0ELb0EEENS1_19SingleTileSchedulerILb0ELb0ELb0ELi128EEEEEEEEEvNT_6ParamsE --------------------------
	.section	.nv.shared._ZN7cutlass13device_kernelIN5flash11enable_sm90INS1_16FlashAttnBwdSm90INS1_25CollectiveMainloopBwdSm90ILi2ELi2ELi2EN4cute5tupleIJNS5_1CILi1EEES8_S8_EEENS6_IJNS7_ILi64EEENS7_ILi128EEENS7_ILi96EEEEEENS_6half_tEfNS_4arch4Sm90ELb0ELb0ELb1ELb0ELb0ELb1ELb0ELb0ELi2ELi1ELi2ELi1ELb1EEENS1_24CollectiveEpilogueBwdGQAISD_fSG_Li256ELb0ELb0EEENS1_19SingleTileSchedulerILb0ELb0ELb0ELi128EEEEEEEEEvNT_6ParamsE,"aw",@nobits
	.sectionflags	@""
	.align	16
	.zero		1024


//--------------------- .nv.shared._ZN7cutlass13device_kernelIN5flash11enable_sm90INS1_16FlashAttnBwdSm90INS1_25CollectiveMainloopBwdSm90ILi2ELi2ELi2EN4cute5tupleIJNS5_1CILi1EEES8_S8_EEENS6_IJNS7_ILi64EEENS7_ILi128EEENS7_ILi96EEEEEENS_6half_tEfNS_4arch4Sm90ELb0ELb0ELb1ELb0ELb1ELb1ELb0ELb0ELi2ELi1ELi2ELi1ELb1EEENS1_24CollectiveEpilogueBwdGQAISD_fSG_Li256ELb0ELb1EEENS1_19SingleTileSchedulerILb0ELb0ELb0ELi128EEEEEEEEEvNT_6ParamsE --------------------------
	.section	.nv.shared._ZN7cutlass13device_kernelIN5flash11enable_sm90INS1_16FlashAttnBwdSm90INS1_25CollectiveMainloopBwdSm90ILi2ELi2ELi2EN4cute5tupleIJNS5_1CILi1EEES8_S8_EEENS6_IJNS7_ILi64EEENS7_ILi128EEENS7_ILi96EEEEEENS_6half_tEfNS_4arch4Sm90ELb0ELb0ELb1ELb0ELb1ELb1ELb0ELb0ELi2ELi1ELi2ELi1ELb1EEENS1_24CollectiveEpilogueBwdGQAISD_fSG_Li256ELb0ELb1EEENS1_19SingleTileSchedulerILb0ELb0ELb0ELi128EEEEEEEEEvNT_6ParamsE,"aw",@nobits
	.sectionflags	@""
	.align	16
	.zero		1024


//--------------------- .nv.shared._ZN7cutlass13device_kernelIN5flash11enable_sm90INS1_16FlashAttnBwdSm90INS1_25CollectiveMainloopBwdSm90ILi2ELi2ELi2EN4cute5tupleIJNS5_1CILi1EEES8_S8_EEENS6_IJNS7_ILi64EEENS7_ILi128EEENS7_ILi96EEEEEENS_6half_tEfNS_4arch4Sm90ELb0ELb0ELb1ELb1ELb0ELb1ELb0ELb0ELi2ELi1ELi2ELi1ELb1EEENS1_21CollectiveEpilogueBwdISD_SE_SG_Li256ELb1ELb0ELi1EEENS1_19SingleTileSchedulerILb1ELb0ELb0ELi128EEEEEEEEEvNT_6ParamsE --------------------------
	.section	.nv.shared._ZN7cutlass13device_kernelIN5flash11enable_sm90INS1_16FlashAttnBwdSm90INS1_25CollectiveMainloopBwdSm90ILi2ELi2ELi2EN4cute5tupleIJNS5_1CILi1EEES8_S8_EEENS6_IJNS7_ILi64EEENS7_ILi128EEENS7_ILi96EEEEEENS_6half_tEfNS_4arch4Sm90ELb0ELb0ELb1ELb1ELb0ELb1ELb0ELb0ELi2ELi1ELi2ELi1ELb1EEENS1_21CollectiveEpilogueBwdISD_SE_SG_Li256ELb1ELb0ELi1EEENS1_19SingleTileSchedulerILb1ELb0ELb0ELi128EEEEEEEEEvNT_6ParamsE,"aw",@nobits
	.sectionflags	@""
	.align	16
	.zero		1024


//--------------------- .nv.shared._ZN7cutlass13device_kernelIN5flash11enable_sm90INS1_16FlashAttnBwdSm90INS1_25CollectiveMainloopBwdSm90ILi2ELi2ELi2EN4cute5tupleIJNS5_1CILi1EEES8_S8_EEENS6_IJNS7_ILi64EEENS7_ILi128EEENS7_ILi96EEEEEENS_6half_tEfNS_4arch4Sm90ELb0ELb0ELb1ELb1ELb1ELb1ELb0ELb0ELi2ELi1ELi2ELi1ELb1EEENS1_21CollectiveEpilogueBwdISD_SE_SG_Li256ELb1ELb0ELi1EEENS1_19SingleTileSchedulerILb1ELb0ELb0ELi128EEEEEEEEEvNT_6ParamsE --------------------------
	.section	.nv.shared._ZN7cutlass13device_kernelIN5flash11enable_sm90INS1_16FlashAttnBwdSm90INS1_25CollectiveMainloopBwdSm90ILi2ELi2ELi2EN4cute5tupleIJNS5_1CILi1EEES8_S8_EEENS6_IJNS7_ILi64EEENS7_ILi128EEENS7_ILi96EEEEEENS_6half_tEfNS_4arch4Sm90ELb0ELb0ELb1ELb1ELb1ELb1ELb0ELb0ELi2ELi1ELi2ELi1ELb1EEENS1_21CollectiveEpilogueBwdISD_SE_SG_Li256ELb1ELb0ELi1EEENS1_19SingleTileSchedulerILb1ELb0ELb0ELi128EEEEEEEEEvNT_6ParamsE,"aw",@nobits
	.sectionflags	@""
	.align	16
	.zero		1024


//--------------------- .nv.shared._ZN7cutlass13device_kernelIN5flash11enable_sm90INS1_16FlashAttnBwdSm90INS1_25CollectiveMainloopBwdSm90ILi2ELi2ELi2EN4cute5tupleIJNS5_1CILi1EEES8_S8_EEENS6_IJNS7_ILi64EEENS7_ILi128EEENS7_ILi96EEEEEENS_6half_tEfNS_4arch4Sm90ELb0ELb0ELb1ELb1ELb0ELb1ELb0ELb0ELi2ELi1ELi2ELi1ELb1EEENS1_24CollectiveEpilogueBwdGQAISD_fSG_Li256ELb1ELb0EEENS1_19SingleTileSchedulerILb1ELb0ELb0ELi128EEEEEEEEEvNT_6ParamsE --------------------------
	.section	.nv.shared._ZN7cutlass13device_kernelIN5flash11enable_sm90INS1_16FlashAttnBwdSm90INS1_25CollectiveMainloopBwdSm90ILi2ELi2ELi2EN4cute5tupleIJNS5_1CILi1EEES8_S8_EEENS6_IJNS7_ILi64EEENS7_ILi128EEENS7_ILi96EEEEEENS_6half_tEfNS_4arch4Sm90ELb0ELb0ELb1ELb1ELb0ELb1ELb0ELb0ELi2ELi1ELi2ELi1ELb1EEENS1_24CollectiveEpilogueBwdGQAISD_fSG_Li256ELb1ELb0EEENS1_19SingleTileSchedulerILb1ELb0ELb0ELi128EEEEEEEEEvNT_6ParamsE,"aw",@nobits
	.sectionflags	@""
	.align	16
	.zero		1024


//--------------------- .nv.shared._ZN7cutlass13device_kernelIN5flash11enable_sm90INS1_16FlashAttnBwdSm90INS1_25CollectiveMainloopBwdSm90ILi2ELi2ELi2EN4cute5tupleIJNS5_1CILi1EEES8_S8_EEENS6_IJNS7_ILi64EEENS7_ILi128EEENS7_ILi96EEEEEENS_6half_tEfNS_4arch4Sm90ELb0ELb0ELb1ELb1ELb1ELb1ELb0ELb0ELi2ELi1ELi2ELi1ELb1EEENS1_24CollectiveEpilogueBwdGQAISD_fSG_Li256ELb1ELb1EEENS1_19SingleTileSchedulerILb1ELb0ELb0ELi128EEEEEEEEEvNT_6ParamsE --------------------------
	.section	.nv.shared._ZN7cutlass13device_kernelIN5flash11enable_sm90INS1_16FlashAttnBwdSm90INS1_25CollectiveMainloopBwdSm90ILi2ELi2ELi2EN4cute5tupleIJNS5_1CILi1EEES8_S8_EEENS6_IJNS7_ILi64EEENS7_ILi128EEENS7_ILi96EEEEEENS_6half_tEfNS_4arch4Sm90ELb0ELb0ELb1ELb1ELb1ELb1ELb0ELb0ELi2ELi1ELi2ELi1ELb1EEENS1_24CollectiveEpilogueBwdGQAISD_fSG_Li256ELb1ELb1EEENS1_19SingleTileSchedulerILb1ELb0ELb0ELi128EEEEEEEEEvNT_6ParamsE,"aw",@nobits
	.sectionflags	@""
	.align	16
	.zero		1024


//--------------------- .nv.shared._ZN7cutlass13device_kernelIN5flash11enable_sm90INS1_16FlashAttnBwdSm90INS1_25CollectiveMainloopBwdSm90ILi2ELi2ELi2EN4cute5tupleIJNS5_1CILi1EEES8_S8_EEENS6_IJNS7_ILi64EEENS7_ILi128EEENS7_ILi96EEEEEENS_6half_tEfNS_4arch4Sm90ELb0ELb1ELb1ELb0ELb0ELb1ELb0ELb0ELi2ELi1ELi2ELi1ELb1EEENS1_21CollectiveEpilogueBwdISD_SE_SG_Li256ELb0ELb0ELi1EEENS1_19SingleTileSchedulerILb0ELb0ELb0ELi128EEEEEEEEEvNT_6ParamsE --------------------------
	.section	.nv.shared._ZN7cutlass13device_kernelIN5flash11enable_sm90INS1_16FlashAttnBwdSm90INS1_25CollectiveMainloopBwdSm90ILi2ELi2ELi2EN4cute5tupleIJNS5_1CILi1EEES8_S8_EEENS6_IJNS7_ILi64EEENS7_ILi128EEENS7_ILi96EEEEEENS_6half_tEfNS_4arch4Sm90ELb0ELb1ELb1ELb0ELb0ELb1ELb0ELb0ELi2ELi1ELi2ELi1ELb1EEENS1_21CollectiveEpilogueBwdISD_SE_SG_Li256ELb0ELb0ELi1EEENS1_19SingleTileSchedulerILb0ELb0ELb0ELi128EEEEEEEEEvNT_6ParamsE,"aw",@nobits
	.sectionflags	@""
	.align	16
	.zero		1024


//--------------------- .nv.shared._ZN7cutlass13device_kernelIN5flash11enable_sm90INS1_16FlashAttnBwdSm90INS1_25CollectiveMainloopBwdSm90ILi2ELi2ELi2EN4cute5tupleIJNS5_1CILi1EEES8_S8_EEENS6_IJNS7_ILi64EEENS7_ILi128EEENS7_ILi96EEEEEENS_6half_tEfNS_4arch4Sm90ELb0ELb1ELb1ELb0ELb1ELb1ELb0ELb0ELi2ELi1ELi2ELi1ELb1EEENS1_21CollectiveEpilogueBwdISD_SE_SG_Li256ELb0ELb0ELi1EEENS1_19SingleTileSchedulerILb0ELb0ELb0ELi128EEEEEEEEEvNT_6ParamsE --------------------------
	.section	.nv.shared._ZN7cutlass13device_kernelIN5flash11enable_sm90INS1_16FlashAttnBwdSm90INS1_25CollectiveMainloopBwdSm90ILi2ELi2ELi2EN4cute5tupleIJNS5_1CILi1EEES8_S8_EEENS6_IJNS7_ILi64EEENS7_ILi128EEENS7_ILi96EEEEEENS_6half_tEfNS_4arch4Sm90ELb0ELb1ELb1ELb0ELb1ELb1ELb0ELb0ELi2ELi1ELi2ELi1ELb1EEENS1_21CollectiveEpilogueBwdISD_SE_SG_Li256ELb0ELb0ELi1EEENS1_19SingleTileSchedulerILb0ELb0ELb0ELi128EEEEEEEEEvNT_6ParamsE,"aw",@nobits
	.sectionflags	@""
	.align	16
	.zero		1024


//--------------------- .nv.shared._ZN7cutlass13device_kernelIN5flash11enable_sm90INS1_16FlashAttnBwdSm90INS1_25CollectiveMainloopBwdSm90ILi2ELi2ELi2EN4cute5tupleIJNS5_1CILi1EEES8_S8_EEENS6_IJNS7_ILi64EEENS7_ILi128EEENS7_ILi96EEEEEENS_6half_tEfNS_4arch4Sm90ELb0ELb1ELb1ELb0ELb0ELb1ELb0ELb0ELi2ELi1ELi2ELi1ELb1EEENS1_24CollectiveEpilogueBwdGQAISD_fSG_Li256ELb0ELb0EEENS1_19SingleTileSchedulerILb0ELb0ELb0ELi128EEEEEEEEEvNT_6ParamsE --------------------------
	.section	.nv.shared._ZN7cutlass13device_kernelIN5flash11enable_sm90INS1_16FlashAttnBwdSm90INS1_25CollectiveMainloopBwdSm90ILi2ELi2ELi2EN4cute5tupleIJNS5_1CILi1EEES8_S8_EEENS6_IJNS7_ILi64EEENS7_ILi128EEENS7_ILi96EEEEEENS_6half_tEfNS_4arch4Sm90ELb0ELb1ELb1ELb0ELb0ELb1ELb0ELb0ELi2ELi1ELi2ELi1ELb1EEENS1_24CollectiveEpilogueBwdGQAISD_fSG_Li256ELb0ELb0EEENS1_19SingleTileSchedulerILb0ELb0ELb0ELi128EEEEEEEEEvNT_6ParamsE,"aw",@nobits
	.sectionflags	@""
	.align	16
	.zero		1024


//--------------------- .nv.shared._ZN7cutlass13device_kernelIN5flash11enable_sm90INS1_16FlashAttnBwdSm90INS1_25CollectiveMainloopBwdSm90ILi2ELi2ELi2EN4cute5tupleIJNS5_1CILi1EEES8_S8_EEENS6_IJNS7_ILi64EEENS7_ILi128EEENS7_ILi96EEEEEENS_6half_tEfNS_4arch4Sm90ELb0ELb1ELb1ELb0ELb1ELb1ELb0ELb0ELi2ELi1ELi2ELi1ELb1EEENS1_24CollectiveEpilogueBwdGQAISD_fSG_Li256ELb0ELb1EEENS1_19SingleTileSchedulerILb0ELb0ELb0ELi128EEEEEEEEEvNT_6ParamsE --------------------------
	.section	.nv.shared._ZN7cutlass13device_kernelIN5flash11enable_sm90INS1_16FlashAttnBwdSm90INS1_25CollectiveMainloopBwdSm90ILi2ELi2ELi2EN4cute5tupleIJNS5_1CILi1EEES8_S8_EEENS6_IJNS7_ILi64EEENS7_ILi128EEENS7_ILi96EEEEEENS_6half_tEfNS_4arch4Sm90ELb0ELb1ELb1ELb0ELb1ELb1ELb0ELb0ELi2ELi1ELi2ELi1ELb1EEENS1_24CollectiveEpilogueBwdGQAISD_fSG_Li256ELb0ELb1EEENS1_19SingleTileSchedulerILb0ELb0ELb0ELi128EEEEEEEEEvNT_6ParamsE,"aw",@nobits
	.sectionflags	@""
	.align	16
	.zero		1024


//--------------------- .nv.shared._ZN7cutlass13device_kernelIN5flash11enable_sm90INS1_16FlashAttnBwdSm90INS1_25CollectiveMainloopBwdSm90ILi2ELi2ELi2EN4cute5tupleIJNS5_1CILi1EEES8_S8_EEENS6_IJNS7_ILi64EEENS7_ILi128EEENS7_ILi96EEEEEENS_6half_tEfNS_4arch4Sm90ELb0ELb1ELb1ELb1ELb0ELb1ELb0ELb0ELi2ELi1ELi2ELi1ELb1EEENS1_21CollectiveEpilogueBwdISD_SE_SG_Li256ELb1ELb0ELi1EEENS1_19SingleTileSchedulerILb1ELb0ELb0ELi128EEEEEEEEEvNT_6ParamsE --------------------------
	.section	.nv.shared._ZN7cutlass13device_kernelIN5flash11enable_sm90INS1_16FlashAttnBwdSm90INS1_25CollectiveMainloopBwdSm90ILi2ELi2ELi2EN4cute5tupleIJNS5_1CILi1EEES8_S8_EEENS6_IJNS7_ILi64EEENS7_ILi128EEENS7_ILi96EEEEEENS_6half_tEfNS_4arch4Sm90ELb0ELb1ELb1ELb1ELb0ELb1ELb0ELb0ELi2ELi1ELi2ELi1ELb1EEENS1_21CollectiveEpilogueBwdISD_SE_SG_Li256ELb1ELb0ELi1EEENS1_19SingleTileSchedulerILb1ELb0ELb0ELi128EEEEEEEEEvNT_6ParamsE,"aw",@nobits
	.sectionflags	@""
	.align	16
	.zero		1024


//--------------------- .nv.shared._ZN7cutlass13device_kernelIN5flash11enable_sm90INS1_16FlashAttnBwdSm90INS1_25CollectiveMainloopBwdSm90ILi2ELi2ELi2EN4cute5tupleIJNS5_1CILi1EEES8_S8_EEENS6_IJNS7_ILi64EEENS7_ILi128EEENS7_ILi96EEEEEENS_6half_tEfNS_4arch4Sm90ELb0ELb1ELb1ELb1ELb1ELb1ELb0ELb0ELi2ELi1ELi2ELi1ELb1EEENS1_21CollectiveEpilogueBwdISD_SE_SG_Li256ELb1ELb0ELi1EEENS1_19SingleTileSchedulerILb1ELb0ELb0ELi128EEEEEEEEEvNT_6ParamsE --------------------------
	.section	.nv.shared._ZN7cutlass13device_kernelIN5flash11enable_sm90INS1_16FlashAttnBwdSm90INS1_25CollectiveMainloopBwdSm90ILi2ELi2ELi2EN4cute5tupleIJNS5_1CILi1EEES8_S8_EEENS6_IJNS7_ILi64EEENS7_ILi128EEENS7_ILi96EEEEEENS_6half_tEfNS_4arch4Sm90ELb0ELb1ELb1ELb1ELb1ELb1ELb0ELb0ELi2ELi1ELi2ELi1ELb1EEENS1_21CollectiveEpilogueBwdISD_SE_SG_Li256ELb1ELb0ELi1EEENS1_19SingleTileSchedulerILb1ELb0ELb0ELi128EEEEEEEEEvNT_6ParamsE,"aw",@nobits
	.sectionflags	@""
	.align	16
	.zero		1024


//--------------------- .nv.shared._ZN7cutlass13device_kernelIN5flash11enable_sm90INS1_16FlashAttnBwdSm90INS1_25CollectiveMainloopBwdSm90ILi2ELi2ELi2EN4cute5tupleIJNS5_1CILi1EEES8_S8_EEENS6_IJNS7_ILi64EEENS7_ILi128EEENS7_ILi96EEEEEENS_6half_tEfNS_4arch4Sm90ELb0ELb1ELb1ELb1ELb0ELb1ELb0ELb0ELi2ELi1ELi2ELi1ELb1EEENS1_24CollectiveEpilogueBwdGQAISD_fSG_Li256ELb1ELb0EEENS1_19SingleTileSchedulerILb1ELb0ELb0ELi128EEEEEEEEEvNT_6ParamsE --------------------------
	.section	.nv.shared._ZN7cutlass13device_kernelIN5flash11enable_sm90INS1_16FlashAttnBwdSm90INS1_25CollectiveMainloopBwdSm90ILi2ELi2ELi2EN4cute5tupleIJNS5_1CILi1EEES8_S8_EEENS6_IJNS7_ILi64EEENS7_ILi128EEENS7_ILi96EEEEEENS_6half_tEfNS_4arch4Sm90ELb0ELb1ELb1ELb1ELb0ELb1ELb0ELb0ELi2ELi1ELi2ELi1ELb1EEENS1_24CollectiveEpilogueBwdGQAISD_fSG_Li256ELb1ELb0EEENS1_19SingleTileSchedulerILb1ELb0ELb0ELi128EEEEEEEEEvNT_6ParamsE,"aw",@nobits
	.sectionflags	@""
	.align	16
	.zero		1024


//--------------------- .nv.shared._ZN7cutlass13device_kernelIN5flash11enable_sm90INS1_16FlashAttnBwdSm90INS1_25CollectiveMainloopBwdSm90ILi2ELi2ELi2EN4cute5tupleIJNS5_1CILi1EEES8_S8_EEENS6_IJNS7_ILi64EEENS7_ILi128EEENS7_ILi96EEEEEENS_6half_tEfNS_4arch4Sm90ELb0ELb1ELb1ELb1ELb1ELb1ELb0ELb0ELi2ELi1ELi2ELi1ELb1EEENS1_24CollectiveEpilogueBwdGQAISD_fSG_Li256ELb1ELb1EEENS1_19SingleTileSchedulerILb1ELb0ELb0ELi128EEEEEEEEEvNT_6ParamsE --------------------------
	.section	.nv.shared._ZN7cutlass13device_kernelIN5flash11enable_sm90INS1_16FlashAttnBwdSm90INS1_25CollectiveMainloopBwdSm90ILi2ELi2ELi2EN4cute5tupleIJNS5_1CILi1EEES8_S8_EEENS6_IJNS7_ILi64EEENS7_ILi128EEENS7_ILi96EEEEEENS_6half_tEfNS_4arch4Sm90ELb0ELb1ELb1ELb1ELb1ELb1ELb0ELb0ELi2ELi1ELi2ELi1ELb1EEENS1_24CollectiveEpilogueBwdGQAISD_fSG_Li256ELb1ELb1EEENS1_19SingleTileSchedulerILb1ELb0ELb0ELi128EEEEEEEEEvNT_6ParamsE,"aw",@nobits
	.sectionflags	@""
	.align	16
	.zero		1024


//--------------------- .nv.shared._ZN7cutlass13device_kernelIN5flash11enable_sm90INS1_16FlashAttnBwdSm90INS1_25CollectiveMainloopBwdSm90ILi2ELi2ELi2EN4cute5tupleIJNS5_1CILi1EEES8_S8_EEENS6_IJNS7_ILi64EEENS7_ILi128EEENS7_ILi96EEEEEENS_6half_tEfNS_4arch4Sm90ELb1ELb0ELb1ELb0ELb0ELb1ELb0ELb0ELi2ELi1ELi2ELi1ELb1EEENS1_21CollectiveEpilogueBwdISD_SE_SG_Li256ELb0ELb0ELi1EEENS1_25SingleTileBwdLPTSchedulerILb0ELi128ELb0EEEEEEEEEvNT_6ParamsE --------------------------
	.section	.nv.shared._ZN7cutlass13device_kernelIN5flash11enable_sm90INS1_16FlashAttnBwdSm90INS1_25CollectiveMainloopBwdSm90ILi2ELi2ELi2EN4cute5tupleIJNS5_1CILi1EEES8_S8_EEENS6_IJNS7_ILi64EEENS7_ILi128EEENS7_ILi96EEEEEENS_6half_tEfNS_4arch4Sm90ELb1ELb0ELb1ELb0ELb0ELb1ELb0ELb0ELi2ELi1ELi2ELi1ELb1EEENS1_21CollectiveEpilogueBwdISD_SE_SG_Li256ELb0ELb0ELi1EEENS1_25SingleTileBwdLPTSchedulerILb0ELi128ELb0EEEEEEEEEvNT_6ParamsE,"aw",@nobits
	.sectionflags	@""
	.align	16
	.zero		1024


//--------------------- .nv.shared._ZN7cutlass13device_kernelIN5flash11enable_sm90INS1_16FlashAttnBwdSm90INS1_25CollectiveMainloopBwdSm90ILi2ELi2ELi2EN4cute5tupleIJNS5_1CILi1EEES8_S8_EEENS6_IJNS7_ILi64EEENS7_ILi128EEENS7_ILi96EEEEEENS_6half_tEfNS_4arch4Sm90ELb1ELb0ELb1ELb0ELb1ELb1ELb0ELb0ELi2ELi1ELi2ELi1ELb1EEENS1_21CollectiveEpilogueBwdISD_SE_SG_Li256ELb0ELb0ELi1EEENS1_25SingleTileBwdLPTSchedulerILb0ELi128ELb1EEEEEEEEEvNT_6ParamsE --------------------------
	.section	.nv.shared._ZN7cutlass13device_kernelIN5flash11enable_sm90INS1_16FlashAttnBwdSm90INS1_25CollectiveMainloopBwdSm90ILi2ELi2ELi2EN4cute5tupleIJNS5_1CILi1EEES8_S8_EEENS6_IJNS7_ILi64EEENS7_ILi128EEENS7_ILi96EEEEEENS_6half_tEfNS_4arch4Sm90ELb1ELb0ELb1ELb0ELb1ELb1ELb0ELb0ELi2ELi1ELi2ELi1ELb1EEENS1_21CollectiveEpilogueBwdISD_SE_SG_Li256ELb0ELb0ELi1EEENS1_25SingleTileBwdLPTSchedulerILb0ELi128ELb1EEEEEEEEEvNT_6ParamsE,"aw",@nobits
	.sectionflags	@""
	.align	16
	.zero		1024


//--------------------- .nv.shared._ZN7cutlass13device_kernelIN5flash11enable_sm90INS1_16FlashAttnBwdSm90INS1_25CollectiveMainloopBwdSm90ILi2ELi2ELi2EN4cute5tupleIJNS5_1CILi1EEES8_S8_EEENS6_IJNS7_ILi64EEENS7_ILi128EEENS7_ILi96EEEEEENS_6half_tEfNS_4arch4Sm90ELb1ELb0ELb1ELb0ELb0ELb1ELb0ELb0ELi2ELi1ELi2ELi1ELb1EEENS1_24CollectiveEpilogueBwdGQAISD_fSG_Li256ELb0ELb0EEENS1_25SingleTileBwdLPTSchedulerILb0ELi128ELb0EEEEEEEEEvNT_6ParamsE --------------------------
	.section	.nv.shared._ZN7cutlass13device_kernelIN5flash11enable_sm90INS1_16FlashAttnBwdSm90INS1_25CollectiveMainloopBwdSm90ILi2ELi2ELi2EN4cute5tupleIJNS5_1CILi1EEES8_S8_EEENS6_IJNS7_ILi64EEENS7_ILi128EEENS7_ILi96EEEEEENS_6half_tEfNS_4arch4Sm90ELb1ELb0ELb1ELb0ELb0ELb1ELb0ELb0ELi2ELi1ELi2ELi1ELb1EEENS1_24CollectiveEpilogueBwdGQAISD_fSG_Li256ELb0ELb0EEENS1_25SingleTileBwdLPTSchedulerILb0ELi128ELb0EEEEEEEEEvNT_6ParamsE,"aw",@nobits
	.sectionflags	@""
	.align	16
	.zero		1024


//--------------------- .nv.shared._ZN7cutlass13device_kernelIN5flash11enable_sm90INS1_16FlashAttnBwdSm90INS1_25CollectiveMainloopBwdSm90ILi2ELi2ELi2EN4cute5tupleIJNS5_1CILi1EEES8_S8_EEENS6_IJNS7_ILi64EEENS7_ILi128EEENS7_ILi96EEEEEENS_6half_tEfNS_4arch4Sm90ELb1ELb0ELb1ELb0ELb1ELb1ELb0ELb0ELi2ELi1ELi2ELi1ELb1EEENS1_24CollectiveEpilogueBwdGQAISD_fSG_Li256ELb0ELb1EEENS1_25SingleTileBwdLPTSchedulerILb0ELi128ELb1EEEEEEEEEvNT_6ParamsE --------------------------
	.section	.nv.shared._ZN7cutlass13device_kernelIN5flash11enable_sm90INS1_16FlashAttnBwdSm90INS1_25CollectiveMainloopBwdSm90ILi2ELi2ELi2EN4cute5tupleIJNS5_1CILi1EEES8_S8_EEENS6_IJNS7_ILi64EEENS7_ILi128EEENS7_ILi96EEEEEENS_6half_tEfNS_4arch4Sm90ELb1ELb0ELb1ELb0ELb1ELb1ELb0ELb0ELi2ELi1ELi2ELi1ELb1EEENS1_24CollectiveEpilogueBwdGQAISD_fSG_Li256ELb0ELb1EEENS1_25SingleTileBwdLPTSchedulerILb0ELi128ELb1EEEEEEEEEvNT_6ParamsE,"aw",@nobits
	.sectionflags	@""
	.align	16
	.zero		1024


//--------------------- .nv.shared._ZN7cutlass13device_kernelIN5flash22FlashAttnBwdPreprocessIN4cute5tupleIJNS3_1CILi64EEENS5_ILi96EEEEEENS_6half_tEfNS_4arch4Sm90ELb1ELb0EEEEEvNT_6ParamsE --------------------------
	.section	.nv.shared._ZN7cutlass13device_kernelIN5flash22FlashAttnBwdPreprocessIN4cute5tupleIJNS3_1CILi64EEENS5_ILi96EEEEEENS_6half_tEfNS_4arch4Sm90ELb1ELb0EEEEEvNT_6ParamsE,"aw",@nobits
	.sectionflags	@""
	.align	16
	.zero		1024


//--------------------- .nv.shared._ZN7cutlass13device_kernelIN5flash11enable_sm90INS1_16FlashAttnBwdSm90INS1_25CollectiveMainloopBwdSm90ILi2ELi2ELi2EN4cute5tupleIJNS5_1CILi1EEES8_S8_EEENS6_IJNS7_ILi64EEENS7_ILi128EEENS7_ILi96EEEEEENS_6half_tEfNS_4arch4Sm90ELb1ELb0ELb1ELb1ELb0ELb1ELb0ELb0ELi2ELi1ELi2ELi1ELb1EEENS1_21CollectiveEpilogueBwdISD_SE_SG_Li256ELb1ELb0ELi1EEENS1_25SingleTileBwdLPTSchedulerILb1ELi128ELb0EEEEEEEEEvNT_6ParamsE --------------------------
	.section	.nv.shared._ZN7cutlass13device_kernelIN5flash11enable_sm90INS1_16FlashAttnBwdSm90INS1_25CollectiveMainloopBwdSm90ILi2ELi2ELi2EN4cute5tupleIJNS5_1CILi1EEES8_S8_EEENS6_IJNS7_ILi64EEENS7_ILi128EEENS7_ILi96EEEEEENS_6half_tEfNS_4arch4Sm90ELb1ELb0ELb1ELb1ELb0ELb1ELb0ELb0ELi2ELi1ELi2ELi1ELb1EEENS1_21CollectiveEpilogueBwdISD_SE_SG_Li256ELb1ELb0ELi1EEENS1_25SingleTileBwdLPTSchedulerILb1ELi128ELb0EEEEEEEEEvNT_6ParamsE,"aw",@nobits
	.sectionflags	@""
	.align	16
	.zero		1024


//--------------------- .nv.shared._ZN7cutlass13device_kernelIN5flash11enable_sm90INS1_16FlashAttnBwdSm90INS1_25CollectiveMainloopBwdSm90ILi2ELi2ELi2EN4cute5tupleIJNS5_1CILi1EEES8_S8_EEENS6_IJNS7_ILi64EEENS7_ILi128EEENS7_ILi96EEEEEENS_6half_tEfNS_4arch4Sm90ELb1ELb0ELb1ELb1ELb1ELb1ELb0ELb0ELi2ELi1ELi2ELi1ELb1EEENS1_21CollectiveEpilogueBwdISD_SE_SG_Li256ELb1ELb0ELi1EEENS1_25SingleTileBwdLPTSchedulerILb1ELi128ELb1EEEEEEEEEvNT_6ParamsE --------------------------
	.section	.nv.shared._ZN7cutlass13device_kernelIN5flash11enable_sm90INS1_16FlashAttnBwdSm90INS1_25CollectiveMainloopBwdSm90ILi2ELi2ELi2EN4cute5tupleIJNS5_1CILi1EEES8_S8_EEENS6_IJNS7_ILi64EEENS7_ILi128EEENS7_ILi96EEEEEENS_6half_tEfNS_4arch4Sm90ELb1ELb0ELb1ELb1ELb1ELb1ELb0ELb0ELi2ELi1ELi2ELi1ELb1EEENS1_21CollectiveEpilogueBwdISD_SE_SG_Li256ELb1ELb0ELi1EEENS1_25SingleTileBwdLPTSchedulerILb1ELi128ELb1EEEEEEEEEvNT_6ParamsE,"aw",@nobits
	.sectionflags	@""
	.align	16
	.zero		1024


//--------------------- .nv.shared._ZN7cutlass13device_kernelIN5flash11enable_sm90INS1_16FlashAttnBwdSm90INS1_25CollectiveMainloopBwdSm90ILi2ELi2ELi2EN4cute5tupleIJNS5_1CILi1EEES8_S8_EEENS6_IJNS7_ILi64EEENS7_ILi128EEENS7_ILi96EEEEEENS_6half_tEfNS_4arch4Sm90ELb1ELb0ELb1ELb1ELb0ELb1ELb0ELb0ELi2ELi1ELi2ELi1ELb1EEENS1_24CollectiveEpilogueBwdGQAISD_fSG_Li256ELb1ELb0EEENS1_25SingleTileBwdLPTSchedulerILb1ELi128ELb0EEEEEEEEEvNT_6ParamsE --------------------------
	.section	.nv.shared._ZN7cutlass13device_kernelIN5flash11enable_sm90INS1_16FlashAttnBwdSm90INS1_25CollectiveMainloopBwdSm90ILi2ELi2ELi2EN4cute5tupleIJNS5_1CILi1EEES8_S8_EEENS6_IJNS7_ILi64EEENS7_ILi128EEENS7_ILi96EEEEEENS_6half_tEfNS_4arch4Sm90ELb1ELb0ELb1ELb1ELb0ELb1ELb0ELb0ELi2ELi1ELi2ELi1ELb1EEENS1_24CollectiveEpilogueBwdGQAISD_fSG_Li256ELb1ELb0EEENS1_25SingleTileBwdLPTSchedulerILb1ELi128ELb0EEEEEEEEEvNT_6ParamsE,"aw",@nobits
	.sectionflags	@""
	.align	16
	.zero		1024


//--------------------- .nv.shared._ZN7cutlass13device_kernelIN5flash32FlashAttnBwdPostprocessConvertdQIN4cute5tupleIJNS3_1CILi128EEENS5_ILi96EEEEEENS_6half_tEfNS_4arch4Sm90ELi256ENS3_8TiledMMAINS3_8MMA_AtomIJNS3_4SM904GMMA25MMA_64x96x16_F32F16F16_RSILNSF_5MajorE0ELSH_1ELNSF_7ScaleInE1ELSI_1EEEEEENS3_6LayoutINS4_IJNS5_ILi2EEENS5_ILi1EEESN_EEENS4_IJSN_NS5_ILi0EEESP_EEEEENS4_IJNS3_10UnderscoreESS_SS_EEEEELb0EEEEEvNT_6ParamsE --------------------------
	.section	.nv.shared._ZN7cutlass13device_kernelIN5flash32FlashAttnBwdPostprocessConvertdQIN4cute5tupleIJNS3_1CILi128EEENS5_ILi96EEEEEENS_6half_tEfNS_4arch4Sm90ELi256ENS3_8TiledMMAINS3_8MMA_AtomIJNS3_4SM904GMMA25MMA_64x96x16_F32F16F16_RSILNSF_5MajorE0ELSH_1ELNSF_7ScaleInE1ELSI_1EEEEEENS3_6LayoutINS4_IJNS5_ILi2EEENS5_ILi1EEESN_EEENS4_IJSN_NS5_ILi0EEESP_EEEEENS4_IJNS3_10UnderscoreESS_SS_EEEEELb0EEEEEvNT_6ParamsE,"aw",@nobits
	.sectionflags	@""
	.align	16
	.zero		1024


//--------------------- .nv.shared._ZN7cutlass13device_kernelIN5flash32FlashAttnBwdPostprocessConvertdQIN4cute5tupleIJNS3_1CILi64EEENS5_ILi96EEEEEENS_6half_tEfNS_4arch4Sm90ELi256ENS3_8TiledMMAINS3_8MMA_AtomIJNS3_4SM904GMMA25MMA_64x16x16_F32F16F16_SSILNSF_5MajorE0ELSH_1ELNSF_7ScaleInE1ELSI_1EEEEEENS3_6LayoutINS4_IJNS5_ILi1EEENS5_ILi2EEESM_EEENS4_IJNS5_ILi0EEESM_SP_EEEEENS4_IJNS3_10UnderscoreESS_SS_EEEEELb0EEEEEvNT_6ParamsE --------------------------
	.section	.nv.shared._ZN7cutlass13device_kernelIN5flash32FlashAttnBwdPostprocessConvertdQIN4cute5tupleIJNS3_1CILi64EEENS5_ILi96EEEEEENS_6half_tEfNS_4arch4Sm90ELi256ENS3_8TiledMMAINS3_8MMA_AtomIJNS3_4SM904GMMA25MMA_64x16x16_F32F16F16_SSILNSF_5MajorE0ELSH_1ELNSF_7ScaleInE1ELSI_1EEEEEENS3_6LayoutINS4_IJNS5_ILi1EEENS5_ILi2EEESM_EEENS4_IJNS5_ILi0EEESM_SP_EEEEENS4_IJNS3_10UnderscoreESS_SS_EEEEELb0EEEEEvNT_6ParamsE,"aw",@nobits
	.sectionflags	@""
	.align	16
	.zero		1024


//--------------------- .nv.shared._ZN7cutlass13device_kernelIN5flash11enable_sm90INS1_16FlashAttnBwdSm90INS1_25CollectiveMainloopBwdSm90ILi2ELi2ELi2EN4cute5tupleIJNS5_1CILi1EEES8_S8_EEENS6_IJNS7_ILi64EEENS7_ILi128EEENS7_ILi96EEEEEENS_6half_tEfNS_4arch4Sm90ELb1ELb0ELb1ELb1ELb1ELb1ELb0ELb0ELi2ELi1ELi2ELi1ELb1EEENS1_24CollectiveEpilogueBwdGQAISD_fSG_Li256ELb1ELb1EEENS1_25SingleTileBwdLPTSchedulerILb1ELi128ELb1EEEEEEEEEvNT_6ParamsE --------------------------
	.section	.nv.shared._ZN7cutlass13device_kernelIN5flash11enable_sm90INS1_16FlashAttnBwdSm90INS1_25CollectiveMainloopBwdSm90ILi2ELi2ELi2EN4cute5tupleIJNS5_1CILi1EEES8_S8_EEENS6_IJNS7_ILi64EEENS7_ILi128EEENS7_ILi96EEEEEENS_6half_tEfNS_4arch4Sm90ELb1ELb0ELb1ELb1ELb1ELb1ELb0ELb0ELi2ELi1ELi2ELi1ELb1EEENS1_24CollectiveEpilogueBwdGQAISD_fSG_Li256ELb1ELb1EEENS1_25SingleTileBwdLPTSchedulerILb1ELi128ELb1EEEEEEEEEvNT_6ParamsE,"aw",@nobits
	.sectionflags	@""
	.align	16
	.zero		1024


//--------------------- .nv.shared._ZN7cutlass13device_kernelIN5flash22FlashAttnBwdPreprocessIN4cute5tupleIJNS3_1CILi64EEENS5_ILi96EEEEEENS_6half_tEfNS_4arch4Sm90ELb1ELb1EEEEEvNT_6ParamsE --------------------------
	.section	.nv.shared._ZN7cutlass13device_kernelIN5flash22FlashAttnBwdPreprocessIN4cute5tupleIJNS3_1CILi64EEENS5_ILi96EEEEEENS_6half_tEfNS_4arch4Sm90ELb1ELb1EEEEEvNT_6ParamsE,"aw",@nobits
	.sectionflags	@""
	.align	16
	.zero		1024


//--------------------- .nv.constant0._ZN7cutlass13device_kernelIN5flash11enable_sm90INS1_16FlashAttnBwdSm90INS1_25CollectiveMainloopBwdSm90ILi2ELi2ELi2EN4cute5tupleIJNS5_1CILi1EEES8_S8_EEENS6_IJNS7_ILi64EEENS7_ILi128EEENS7_ILi96EEEEEENS_6half_tEfNS_4arch4Sm90ELb0ELb0ELb1ELb0ELb0ELb1ELb0ELb0ELi2ELi1ELi2ELi1ELb1EEENS1_21CollectiveEpilogueBwdISD_SE_SG_Li256ELb0ELb0ELi1EEENS1_19SingleTileSchedulerILb0ELb0ELb0ELi128EEEEEEEEEvNT_6ParamsE --------------------------
	.section	.nv.constant0._ZN7cutlass13device_kernelIN5flash11enable_sm90INS1_16FlashAttnBwdSm90INS1_25CollectiveMainloopBwdSm90ILi2ELi2ELi2EN4cute5tupleIJNS5_1CILi1EEES8_S8_EEENS6_IJNS7_ILi64EEENS7_ILi128EEENS7_ILi96EEEEEENS_6half_tEfNS_4arch4Sm90ELb0ELb0ELb1ELb0ELb0ELb1ELb0ELb0ELi2ELi1ELi2ELi1ELb1EEENS1_21CollectiveEpilogueBwdISD_SE_SG_Li256ELb0ELb0ELi1EEENS1_19SingleTileSchedulerILb0ELb0ELb0ELi128EEEEEEEEEvNT_6ParamsE,"a",@progbits
	.sectionflags	@""
	.align	4
.nv.constant0._ZN7cutlass13device_kernelIN5flash11enable_sm90INS1_16FlashAttnBwdSm90INS1_25CollectiveMainloopBwdSm90ILi2ELi2ELi2EN4cute5tupleIJNS5_1CILi1EEES8_S8_EEENS6_IJNS7_ILi64EEENS7_ILi128EEENS7_ILi96EEEEEENS_6half_tEfNS_4arch4Sm90ELb0ELb0ELb1ELb0ELb0ELb1ELb0ELb0ELi2ELi1ELi2ELi1ELb1EEENS1_21CollectiveEpilogueBwdISD_SE_SG_Li256ELb0ELb0ELi1EEENS1_19SingleTileSchedulerILb0ELb0ELb0ELi128EEEEEEEEEvNT_6ParamsE:
	.zero		3200


//--------------------- .nv.constant0._ZN7cutlass13device_kernelIN5flash11enable_sm90INS1_16FlashAttnBwdSm90INS1_25CollectiveMainloopBwdSm90ILi2ELi2ELi2EN4cute5tupleIJNS5_1CILi1EEES8_S8_EEENS6_IJNS7_ILi64EEENS7_ILi128EEENS7_ILi96EEEEEENS_6half_tEfNS_4arch4Sm90ELb0ELb0ELb1ELb0ELb1ELb1ELb0ELb0ELi2ELi1ELi2ELi1ELb1EEENS1_21CollectiveEpilogueBwdISD_SE_SG_Li256ELb0ELb0ELi1EEENS1_19SingleTileSchedulerILb0ELb0ELb0ELi128EEEEEEEEEvNT_6ParamsE --------------------------
	.section	.nv.constant0._ZN7cutlass13device_kernelIN5flash11enable_sm90INS1_16FlashAttnBwdSm90INS1_25CollectiveMainloopBwdSm90ILi2ELi2ELi2EN4cute5tupleIJNS5_1CILi1EEES8_S8_EEENS6_IJNS7_ILi64EEENS7_ILi128EEENS7_ILi96EEEEEENS_6half_tEfNS_4arch4Sm90ELb0ELb0ELb1ELb0ELb1ELb1ELb0ELb0ELi2ELi1ELi2ELi1ELb1EEENS1_21CollectiveEpilogueBwdISD_SE_SG_Li256ELb0ELb0ELi1EEENS1_19SingleTileSchedulerILb0ELb0ELb0ELi128EEEEEEEEEvNT_6ParamsE,"a",@progbits
	.sectionflags	@""
	.align	4
.nv.constant0._ZN7cutlass13device_kernelIN5flash11enable_sm90INS1_16FlashAttnBwdSm90INS1_25CollectiveMainloopBwdSm90ILi2ELi2ELi2EN4cute5tupleIJNS5_1CILi1EEES8_S8_EEENS6_IJNS7_ILi64EEENS7_ILi128EEENS7_ILi96EEEEEENS_6half_tEfNS_4arch4Sm90ELb0ELb0ELb1ELb0ELb1ELb1ELb0ELb0ELi2ELi1ELi2ELi1ELb1EEENS1_21CollectiveEpilogueBwdISD_SE_SG_Li256ELb0ELb0ELi1EEENS1_19SingleTileSchedulerILb0ELb0ELb0ELi128EEEEEEEEEvNT_6ParamsE:
	.zero		3200


//--------------------- .nv.constant0._ZN7cutlass13device_kernelIN5flash11enable_sm90INS1_16FlashAttnBwdSm90INS1_25CollectiveMainloopBwdSm90ILi2ELi2ELi2EN4cute5tupleIJNS5_1CILi1EEES8_S8_EEENS6_IJNS7_ILi64EEENS7_ILi128EEENS7_ILi96EEEEEENS_6half_tEfNS_4arch4Sm90ELb0ELb0ELb1ELb0ELb0ELb1ELb0ELb0ELi2ELi1ELi2ELi1ELb1EEENS1_24CollectiveEpilogueBwdGQAISD_fSG_Li256ELb0ELb0EEENS1_19SingleTileSchedulerILb0ELb0ELb0ELi128EEEEEEEEEvNT_6ParamsE --------------------------
	.section	.nv.constant0._ZN7cutlass13device_kernelIN5flash11enable_sm90INS1_16FlashAttnBwdSm90INS1_25CollectiveMainloopBwdSm90ILi2ELi2ELi2EN4cute5tupleIJNS5_1CILi1EEES8_S8_EEENS6_IJNS7_ILi64EEENS7_ILi128EEENS7_ILi96EEEEEENS_6half_tEfNS_4arch4Sm90ELb0ELb0ELb1ELb0ELb0ELb1ELb0ELb0ELi2ELi1ELi2ELi1ELb1EEENS1_24CollectiveEpilogueBwdGQAISD_fSG_Li256ELb0ELb0EEENS1_19SingleTileSchedulerILb0ELb0ELb0ELi128EEEEEEEEEvNT_6ParamsE,"a",@progbits
	.sectionflags	@""
	.align	4
.nv.constant0._ZN7cutlass13device_kernelIN5flash11enable_sm90INS1_16FlashAttnBwdSm90INS1_25CollectiveMainloopBwdSm90ILi2ELi2ELi2EN4cute5tupleIJNS5_1CILi1EEES8_S8_EEENS6_IJNS7_ILi64EEENS7_ILi128EEENS7_ILi96EEEEEENS_6half_tEfNS_4arch4Sm90ELb0ELb0ELb1ELb0ELb0ELb1ELb0ELb0ELi2ELi1ELi2ELi1ELb1EEENS1_24CollectiveEpilogueBwdGQAISD_fSG_Li256ELb0ELb0EEENS1_19SingleTileSchedulerILb0ELb0ELb0ELi128EEEEEEEEEvNT_6ParamsE:
	.zero		2560


//--------------------- .nv.constant0._ZN7cutlass13device_kernelIN5flash11enable_sm90INS1_16FlashAttnBwdSm90INS1_25CollectiveMainloopBwdSm90ILi2ELi2ELi2EN4cute5tupleIJNS5_1CILi1EEES8_S8_EEENS6_IJNS7_ILi64EEENS7_ILi128EEENS7_ILi96EEEEEENS_6half_tEfNS_4arch4Sm90ELb0ELb0ELb1ELb0ELb1ELb1ELb0ELb0ELi2ELi1ELi2ELi1ELb1EEENS1_24CollectiveEpilogueBwdGQAISD_fSG_Li256ELb0ELb1EEENS1_19SingleTileSchedulerILb0ELb0ELb0ELi128EEEEEEEEEvNT_6ParamsE --------------------------
	.section	.nv.constant0._ZN7cutlass13device_kernelIN5flash11enable_sm90INS1_16FlashAttnBwdSm90INS1_25CollectiveMainloopBwdSm90ILi2ELi2ELi2EN4cute5tupleIJNS5_1CILi1EEES8_S8_EEENS6_IJNS7_ILi64EEENS7_ILi128EEENS7_ILi96EEEEEENS_6half_tEfNS_4arch4Sm90ELb0ELb0ELb1ELb0ELb1ELb1ELb0ELb0ELi2ELi1ELi2ELi1ELb1EEENS1_24CollectiveEpilogueBwdGQAISD_fSG_Li256ELb0ELb1EEENS1_19SingleTileSchedulerILb0ELb0ELb0ELi128EEEEEEEEEvNT_6ParamsE,"a",@progbits
	.sectionflags	@""
	.align	4
.nv.constant0._ZN7cutlass13device_kernelIN5flash11enable_sm90INS1_16FlashAttnBwdSm90INS1_25CollectiveMainloopBwdSm90ILi2ELi2ELi2EN4cute5tupleIJNS5_1CILi1EEES8_S8_EEENS6_IJNS7_ILi64EEENS7_ILi128EEENS7_ILi96EEEEEENS_6half_tEfNS_4arch4Sm90ELb0ELb0ELb1ELb0ELb1ELb1ELb0ELb0ELi2ELi1ELi2ELi1ELb1EEENS1_24CollectiveEpilogueBwdGQAISD_fSG_Li256ELb0ELb1EEENS1_19SingleTileSchedulerILb0ELb0ELb0ELi128EEEEEEEEEvNT_6ParamsE:
	.zero		2560


//--------------------- .nv.constant0._ZN7cutlass13device_kernelIN5flash11enable_sm90INS1_16FlashAttnBwdSm90INS1_25CollectiveMainloopBwdSm90ILi2ELi2ELi2EN4cute5tupleIJNS5_1CILi1EEES8_S8_EEENS6_IJNS7_ILi64EEENS7_ILi128EEENS7_ILi96EEEEEENS_6half_tEfNS_4arch4Sm90ELb0ELb0ELb1ELb1ELb0ELb1ELb0ELb0ELi2ELi1ELi2ELi1ELb1EEENS1_21CollectiveEpilogueBwdISD_SE_SG_Li256ELb1ELb0ELi1EEENS1_19SingleTileSchedulerILb1ELb0ELb0ELi128EEEEEEEEEvNT_6ParamsE --------------------------
	.section	.nv.constant0._ZN7cutlass13device_kernelIN5flash11enable_sm90INS1_16FlashAttnBwdSm90INS1_25CollectiveMainloopBwdSm90ILi2ELi2ELi2EN4cute5tupleIJNS5_1CILi1EEES8_S8_EEENS6_IJNS7_ILi64EEENS7_ILi128EEENS7_ILi96EEEEEENS_6half_tEfNS_4arch4Sm90ELb0ELb0ELb1ELb1ELb0ELb1ELb0ELb0ELi2ELi1ELi2ELi1ELb1EEENS1_21CollectiveEpilogueBwdISD_SE_SG_Li256ELb1ELb0ELi1EEENS1_19SingleTileSchedulerILb1ELb0ELb0ELi128EEEEEEEEEvNT_6ParamsE,"a",@progbits
	.sectionflags	@""
	.align	4
.nv.constant0._ZN7cutlass13device_kernelIN5flash11enable_sm90INS1_16FlashAttnBwdSm90INS1_25CollectiveMainloopBwdSm90ILi2ELi2ELi2EN4cute5tupleIJNS5_1CILi1EEES8_S8_EEENS6_IJNS7_ILi64EEENS7_ILi128EEENS7_ILi96EEEEEENS_6half_tEfNS_4arch4Sm90ELb0ELb0ELb1ELb1ELb0ELb1ELb0ELb0ELi2ELi1ELi2ELi1ELb1EEENS1_21CollectiveEpilogueBwdISD_SE_SG_Li256ELb1ELb0ELi1EEENS1_19SingleTileSchedulerILb1ELb0ELb0ELi128EEEEEEEEEvNT_6ParamsE:
	.zero		2560


//--------------------- .nv.constant0._ZN7cutlass13device_kernelIN5flash11enable_sm90INS1_16FlashAttnBwdSm90INS1_25CollectiveMainloopBwdSm90ILi2ELi2ELi2EN4cute5tupleIJNS5_1CILi1EEES8_S8_EEENS6_IJNS7_ILi64EEENS7_ILi128EEENS7_ILi96EEEEEENS_6half_tEfNS_4arch4Sm90ELb0ELb0ELb1ELb1ELb1ELb1ELb0ELb0ELi2ELi1ELi2ELi1ELb1EEENS1_21CollectiveEpilogueBwdISD_SE_SG_Li256ELb1ELb0ELi1EEENS1_19SingleTileSchedulerILb1ELb0ELb0ELi128EEEEEEEEEvNT_6ParamsE --------------------------
	.section	.nv.constant0._ZN7cutlass13device_kernelIN5flash11enable_sm90INS1_16FlashAttnBwdSm90INS1_25CollectiveMainloopBwdSm90ILi2ELi2ELi2EN4cute5tupleIJNS5_1CILi1EEES8_S8_EEENS6_IJNS7_ILi64EEENS7_ILi128EEENS7_ILi96EEEEEENS_6half_tEfNS_4arch4Sm90ELb0ELb0ELb1ELb1ELb1ELb1ELb0ELb0ELi2ELi1ELi2ELi1ELb1EEENS1_21CollectiveEpilogueBwdISD_SE_SG_Li256ELb1ELb0ELi1EEENS1_19SingleTileSchedulerILb1ELb0ELb0ELi128EEEEEEEEEvNT_6ParamsE,"a",@progbits
	.sectionflags	@""
	.align	4
.nv.constant0._ZN7cutlass13device_kernelIN5flash11enable_sm90INS1_16FlashAttnBwdSm90INS1_25CollectiveMainloopBwdSm90ILi2ELi2ELi2EN4cute5tupleIJNS5_1CILi1EEES8_S8_EEENS6_IJNS7_ILi64EEENS7_ILi128EEENS7_ILi96EEEEEENS_6half_tEfNS_4arch4Sm90ELb0ELb0ELb1ELb1ELb1ELb1ELb0ELb0ELi2ELi1ELi2ELi1ELb1EEENS1_21CollectiveEpilogueBwdISD_SE_SG_Li256ELb1ELb0ELi1EEENS1_19SingleTileSchedulerILb1ELb0ELb0ELi128EEEEEEEEEvNT_6ParamsE:
	.zero		2560


//--------------------- .nv.constant0._ZN7cutlass13device_kernelIN5flash11enable_sm90INS1_16FlashAttnBwdSm90INS1_25CollectiveMainloopBwdSm90ILi2ELi2ELi2EN4cute5tupleIJNS5_1CILi1EEES8_S8_EEENS6_IJNS7_ILi64EEENS7_ILi128EEENS7_ILi96EEEEEENS_6half_tEfNS_4arch4Sm90ELb0ELb0ELb1ELb1ELb0ELb1ELb0ELb0ELi2ELi1ELi2ELi1ELb1EEENS1_24CollectiveEpilogueBwdGQAISD_fSG_Li256ELb1ELb0EEENS1_19SingleTileSchedulerILb1ELb0ELb0ELi128EEEEEEEEEvNT_6ParamsE --------------------------
	.section	.nv.constant0._ZN7cutlass13device_kernelIN5flash11enable_sm90INS1_16FlashAttnBwdSm90INS1_25CollectiveMainloopBwdSm90ILi2ELi2ELi2EN4cute5tupleIJNS5_1CILi1EEES8_S8_EEENS6_IJNS7_ILi64EEENS7_ILi128EEENS7_ILi96EEEEEENS_6half_tEfNS_4arch4Sm90ELb0ELb0ELb1ELb1ELb0ELb1ELb0ELb0ELi2ELi1ELi2ELi1ELb1EEENS1_24CollectiveEpilogueBwdGQAISD_fSG_Li256ELb1ELb0EEENS1_19SingleTileSchedulerILb1ELb0ELb0ELi128EEEEEEEEEvNT_6ParamsE,"a",@progbits
	.sectionflags	@""
	.align	4
.nv.constant0._ZN7cutlass13device_kernelIN5flash11enable_sm90INS1_16FlashAttnBwdSm90INS1_25CollectiveMainloopBwdSm90ILi2ELi2ELi2EN4cute5tupleIJNS5_1CILi1EEES8_S8_EEENS6_IJNS7_ILi64EEENS7_ILi128EEENS7_ILi96EEEEEENS_6half_tEfNS_4arch4Sm90ELb0ELb0ELb1ELb1ELb0ELb1ELb0ELb0ELi2ELi1ELi2ELi1ELb1EEENS1_24CollectiveEpilogueBwdGQAISD_fSG_Li256ELb1ELb0EEENS1_19SingleTileSchedulerILb1ELb0ELb0ELi128EEEEEEEEEvNT_6ParamsE:
	.zero		2560


//--------------------- .nv.constant0._ZN7cutlass13device_kernelIN5flash11enable_sm90INS1_16FlashAttnBwdSm90INS1_25CollectiveMainloopBwdSm90ILi2ELi2ELi2EN4cute5tupleIJNS5_1CILi1EEES8_S8_EEENS6_IJNS7_ILi64EEENS7_ILi128EEENS7_ILi96EEEEEENS_6half_tEfNS_4arch4Sm90ELb0ELb0ELb1ELb1ELb1ELb1ELb0ELb0ELi2ELi1ELi2ELi1ELb1EEENS1_24CollectiveEpilogueBwdGQAISD_fSG_Li256ELb1ELb1EEENS1_19SingleTileSchedulerILb1ELb0ELb0ELi128EEEEEEEEEvNT_6ParamsE --------------------------
	.section	.nv.constant0._ZN7cutlass13device_kernelIN5flash11enable_sm90INS1_16FlashAttnBwdSm90INS1_25CollectiveMainloopBwdSm90ILi2ELi2ELi2EN4cute5tupleIJNS5_1CILi1EEES8_S8_EEENS6_IJNS7_ILi64EEENS7_ILi128EEENS7_ILi96EEEEEENS_6half_tEfNS_4arch4Sm90ELb0ELb0ELb1ELb1ELb1ELb1ELb0ELb0ELi2ELi1ELi2ELi1ELb1EEENS1_24CollectiveEpilogueBwdGQAISD_fSG_Li256ELb1ELb1EEENS1_19SingleTileSchedulerILb1ELb0ELb0ELi128EEEEEEEEEvNT_6ParamsE,"a",@progbits
	.sectionflags	@""
	.align	4
.nv.constant0._ZN7cutlass13device_kernelIN5flash11enable_sm90INS1_16FlashAttnBwdSm90INS1_25CollectiveMainloopBwdSm90ILi2ELi2ELi2EN4cute5tupleIJNS5_1CILi1EEES8_S8_EEENS6_IJNS7_ILi64EEENS7_ILi128EEENS7_ILi96EEEEEENS_6half_tEfNS_4arch4Sm90ELb0ELb0ELb1ELb1ELb1ELb1ELb0ELb0ELi2ELi1ELi2ELi1ELb1EEENS1_24CollectiveEpilogueBwdGQAISD_fSG_Li256ELb1ELb1EEENS1_19SingleTileSchedulerILb1ELb0ELb0ELi128EEEEEEEEEvNT_6ParamsE:
	.zero		2560


//--------------------- .nv.constant0._ZN7cutlass13device_kernelIN5flash11enable_sm90INS1_16FlashAttnBwdSm90INS1_25CollectiveMainloopBwdSm90ILi2ELi2ELi2EN4cute5tupleIJNS5_1CILi1EEES8_S8_EEENS6_IJNS7_ILi64EEENS7_ILi128EEENS7_ILi96EEEEEENS_6half_tEfNS_4arch4Sm90ELb0ELb1ELb1ELb0ELb0ELb1ELb0ELb0ELi2ELi1ELi2ELi1ELb1EEENS1_21CollectiveEpilogueBwdISD_SE_SG_Li256ELb0ELb0ELi1EEENS1_19SingleTileSchedulerILb0ELb0ELb0ELi128EEEEEEEEEvNT_6ParamsE --------------------------
	.section	.nv.constant0._ZN7cutlass13device_kernelIN5flash11enable_sm90INS1_16FlashAttnBwdSm90INS1_25CollectiveMainloopBwdSm90ILi2ELi2ELi2EN4cute5tupleIJNS5_1CILi1EEES8_S8_EEENS6_IJNS7_ILi64EEENS7_ILi128EEENS7_ILi96EEEEEENS_6half_tEfNS_4arch4Sm90ELb0ELb1ELb1ELb0ELb0ELb1ELb0ELb0ELi2ELi1ELi2ELi1ELb1EEENS1_21CollectiveEpilogueBwdISD_SE_SG_Li256ELb0ELb0ELi1EEENS1_19SingleTileSchedulerILb0ELb0ELb0ELi128EEEEEEEEEvNT_6ParamsE,"a",@progbits
	.sectionflags	@""
	.align	4
.nv.constant0._ZN7cutlass13device_kernelIN5flash11enable_sm90INS1_16FlashAttnBwdSm90INS1_25CollectiveMainloopBwdSm90ILi2ELi2ELi2EN4cute5tupleIJNS5_1CILi1EEES8_S8_EEENS6_IJNS7_ILi64EEENS7_ILi128EEENS7_ILi96EEEEEENS_6half_tEfNS_4arch4Sm90ELb0ELb1ELb1ELb0ELb0ELb1ELb0ELb0ELi2ELi1ELi2ELi1ELb1EEENS1_21CollectiveEpilogueBwdISD_SE_SG_Li256ELb0ELb0ELi1EEENS1_19SingleTileSchedulerILb0ELb0ELb0ELi128EEEEEEEEEvNT_6ParamsE:
	.zero		3200


//--------------------- .nv.constant0._ZN7cutlass13device_kernelIN5flash11enable_sm90INS1_16FlashAttnBwdSm90INS1_25CollectiveMainloopBwdSm90ILi2ELi2ELi2EN4cute5tupleIJNS5_1CILi1EEES8_S8_EEENS6_IJNS7_ILi64EEENS7_ILi128EEENS7_ILi96EEEEEENS_6half_tEfNS_4arch4Sm90ELb0ELb1ELb1ELb0ELb1ELb1ELb0ELb0ELi2ELi1ELi2ELi1ELb1EEENS1_21CollectiveEpilogueBwdISD_SE_SG_Li256ELb0ELb0ELi1EEENS1_19SingleTileSchedulerILb0ELb0ELb0ELi128EEEEEEEEEvNT_6ParamsE --------------------------
	.section	.nv.constant0._ZN7cutlass13device_kernelIN5flash11enable_sm90INS1_16FlashAttnBwdSm90INS1_25CollectiveMainloopBwdSm90ILi2ELi2ELi2EN4cute5tupleIJNS5_1CILi1EEES8_S8_EEENS6_IJNS7_ILi64EEENS7_ILi128EEENS7_ILi96EEEEEENS_6half_tEfNS_4arch4Sm90ELb0ELb1ELb1ELb0ELb1ELb1ELb0ELb0ELi2ELi1ELi2ELi1ELb1EEENS1_21CollectiveEpilogueBwdISD_SE_SG_Li256ELb0ELb0ELi1EEENS1_19SingleTileSchedulerILb0ELb0ELb0ELi128EEEEEEEEEvNT_6ParamsE,"a",@progbits
	.sectionflags	@""
	.align	4
.nv.constant0._ZN7cutlass13device_kernelIN5flash11enable_sm90INS1_16FlashAttnBwdSm90INS1_25CollectiveMainloopBwdSm90ILi2ELi2ELi2EN4cute5tupleIJNS5_1CILi1EEES8_S8_EEENS6_IJNS7_ILi64EEENS7_ILi128EEENS7_ILi96EEEEEENS_6half_tEfNS_4arch4Sm90ELb0ELb1ELb1ELb0ELb1ELb1ELb0ELb0ELi2ELi1ELi2ELi1ELb1EEENS1_21CollectiveEpilogueBwdISD_SE_SG_Li256ELb0ELb0ELi1EEENS1_19SingleTileSchedulerILb0ELb0ELb0ELi128EEEEEEEEEvNT_6ParamsE:
	.zero		3200


//--------------------- .nv.constant0._ZN7cutlass13device_kernelIN5flash11enable_sm90INS1_16FlashAttnBwdSm90INS1_25CollectiveMainloopBwdSm90ILi2ELi2ELi2EN4cute5tupleIJNS5_1CILi1EEES8_S8_EEENS6_IJNS7_ILi64EEENS7_ILi128EEENS7_ILi96EEEEEENS_6half_tEfNS_4arch4Sm90ELb0ELb1ELb1ELb0ELb0ELb1ELb0ELb0ELi2ELi1ELi2ELi1ELb1EEENS1_24CollectiveEpilogueBwdGQAISD_fSG_Li256ELb0ELb0EEENS1_19SingleTileSchedulerILb0ELb0ELb0ELi128EEEEEEEEEvNT_6ParamsE --------------------------
	.section	.nv.constant0._ZN7cutlass13device_kernelIN5flash11enable_sm90INS1_16FlashAttnBwdSm90INS1_25CollectiveMainloopBwdSm90ILi2ELi2ELi2EN4cute5tupleIJNS5_1CILi1EEES8_S8_EEENS6_IJNS7_ILi64EEENS7_ILi128EEENS7_ILi96EEEEEENS_6half_tEfNS_4arch4Sm90ELb0ELb1ELb1ELb0ELb0ELb1ELb0ELb0ELi2ELi1ELi2ELi1ELb1EEENS1_24CollectiveEpilogueBwdGQAISD_fSG_Li256ELb0ELb0EEENS1_19SingleTileSchedulerILb0ELb0ELb0ELi128EEEEEEEEEvNT_6ParamsE,"a",@progbits
	.sectionflags	@""
	.align	4
.nv.constant0._ZN7cutlass13device_kernelIN5flash11enable_sm90INS1_16FlashAttnBwdSm90INS1_25CollectiveMainloopBwdSm90ILi2ELi2ELi2EN4cute5tupleIJNS5_1CILi1EEES8_S8_EEENS6_IJNS7_ILi64EEENS7_ILi128EEENS7_ILi96EEEEEENS_6half_tEfNS_4arch4Sm90ELb0ELb1ELb1ELb0ELb0ELb1ELb0ELb0ELi2ELi1ELi2ELi1ELb1EEENS1_24CollectiveEpilogueBwdGQAISD_fSG_Li256ELb0ELb0EEENS1_19SingleTileSchedulerILb0ELb0ELb0ELi128EEEEEEEEEvNT_6ParamsE:
	.zero		2560


//--------------------- .nv.constant0._ZN7cutlass13device_kernelIN5flash11enable_sm90INS1_16FlashAttnBwdSm90INS1_25CollectiveMainloopBwdSm90ILi2ELi2ELi2EN4cute5tupleIJNS5_1CILi1EEES8_S8_EEENS6_IJNS7_ILi64EEENS7_ILi128EEENS7_ILi96EEEEEENS_6half_tEfNS_4arch4Sm90ELb0ELb1ELb1ELb0ELb1ELb1ELb0ELb0ELi2ELi1ELi2ELi1ELb1EEENS1_24CollectiveEpilogueBwdGQAISD_fSG_Li256ELb0ELb1EEENS1_19SingleTileSchedulerILb0ELb0ELb0ELi128EEEEEEEEEvNT_6ParamsE --------------------------
	.section	.nv.constant0._ZN7cutlass13device_kernelIN5flash11enable_sm90INS1_16FlashAttnBwdSm90INS1_25CollectiveMainloopBwdSm90ILi2ELi2ELi2EN4cute5tupleIJNS5_1CILi1EEES8_S8_EEENS6_IJNS7_ILi64EEENS7_ILi128EEENS7_ILi96EEEEEENS_6half_tEfNS_4arch4Sm90ELb0ELb1ELb1ELb0ELb1ELb1ELb0ELb0ELi2ELi1ELi2ELi1ELb1EEENS1_24CollectiveEpilogueBwdGQAISD_fSG_Li256ELb0ELb1EEENS1_19SingleTileSchedulerILb0ELb0ELb0ELi128EEEEEEEEEvNT_6ParamsE,"a",@progbits
	.sectionflags	@""
	.align	4
.nv.constant0._ZN7cutlass13device_kernelIN5flash11enable_sm90INS1_16FlashAttnBwdSm90INS1_25CollectiveMainloopBwdSm90ILi2ELi2ELi2EN4cute5tupleIJNS5_1CILi1EEES8_S8_EEENS6_IJNS7_ILi64EEENS7_ILi128EEENS7_ILi96EEEEEENS_6half_tEfNS_4arch4Sm90ELb0ELb1ELb1ELb0ELb1ELb1ELb0ELb0ELi2ELi1ELi2ELi1ELb1EEENS1_24CollectiveEpilogueBwdGQAISD_fSG_Li256ELb0ELb1EEENS1_19SingleTileSchedulerILb0ELb0ELb0ELi128EEEEEEEEEvNT_6ParamsE:
	.zero		2560


//--------------------- .nv.constant0._ZN7cutlass13device_kernelIN5flash11enable_sm90INS1_16FlashAttnBwdSm90INS1_25CollectiveMainloopBwdSm90ILi2ELi2ELi2EN4cute5tupleIJNS5_1CILi1EEES8_S8_EEENS6_IJNS7_ILi64EEENS7_ILi128EEENS7_ILi96EEEEEENS_6half_tEfNS_4arch4Sm90ELb0ELb1ELb1ELb1ELb0ELb1ELb0ELb0ELi2ELi1ELi2ELi1ELb1EEENS1_21CollectiveEpilogueBwdISD_SE_SG_Li256ELb1ELb0ELi1EEENS1_19SingleTileSchedulerILb1ELb0ELb0ELi128EEEEEEEEEvNT_6ParamsE --------------------------
	.section	.nv.constant0._ZN7cutlass13device_kernelIN5flash11enable_sm90INS1_16FlashAttnBwdSm90INS1_25CollectiveMainloopBwdSm90ILi2ELi2ELi2EN4cute5tupleIJNS5_1CILi1EEES8_S8_EEENS6_IJNS7_ILi64EEENS7_ILi128EEENS7_ILi96EEEEEENS_6half_tEfNS_4arch4Sm90ELb0ELb1ELb1ELb1ELb0ELb1ELb0ELb0ELi2ELi1ELi2ELi1ELb1EEENS1_21CollectiveEpilogueBwdISD_SE_SG_Li256ELb1ELb0ELi1EEENS1_19SingleTileSchedulerILb1ELb0ELb0ELi128EEEEEEEEEvNT_6ParamsE,"a",@progbits
	.sectionflags	@""
	.align	4
.nv.constant0._ZN7cutlass13device_kernelIN5flash11enable_sm90INS1_16FlashAttnBwdSm90INS1_25CollectiveMainloopBwdSm90ILi2ELi2ELi2EN4cute5tupleIJNS5_1CILi1EEES8_S8_EEENS6_IJNS7_ILi64EEENS7_ILi128EEENS7_ILi96EEEEEENS_6half_tEfNS_4arch4Sm90ELb0ELb1ELb1ELb1ELb0ELb1ELb0ELb0ELi2ELi1ELi2ELi1ELb1EEENS1_21CollectiveEpilogueBwdISD_SE_SG_Li256ELb1ELb0ELi1EEENS1_19SingleTileSchedulerILb1ELb0ELb0ELi128EEEEEEEEEvNT_6ParamsE:
	.zero		2560


//--------------------- .nv.constant0._ZN7cutlass13device_kernelIN5flash11enable_sm90INS1_16FlashAttnBwdSm90INS1_25CollectiveMainloopBwdSm90ILi2ELi2ELi2EN4cute5tupleIJNS5_1CILi1EEES8_S8_EEENS6_IJNS7_ILi64EEENS7_ILi128EEENS7_ILi96EEEEEENS_6half_tEfNS_4arch4Sm90ELb0ELb1ELb1ELb1ELb1ELb1ELb0ELb0ELi2ELi1ELi2ELi1ELb1EEENS1_21CollectiveEpilogueBwdISD_SE_SG_Li256ELb1ELb0ELi1EEENS1_19SingleTileSchedulerILb1ELb0ELb0ELi128EEEEEEEEEvNT_6ParamsE --------------------------
	.section	.nv.constant0._ZN7cutlass13device_kernelIN5flash11enable_sm90INS1_16FlashAttnBwdSm90INS1_25CollectiveMainloopBwdSm90ILi2ELi2ELi2EN4cute5tupleIJNS5_1CILi1EEES8_S8_EEENS6_IJNS7_ILi64EEENS7_ILi128EEENS7_ILi96EEEEEENS_6half_tEfNS_4arch4Sm90ELb0ELb1ELb1ELb1ELb1ELb1ELb0ELb0ELi2ELi1ELi2ELi1ELb1EEENS1_21CollectiveEpilogueBwdISD_SE_SG_Li256ELb1ELb0ELi1EEENS1_19SingleTileSchedulerILb1ELb0ELb0ELi128EEEEEEEEEvNT_6ParamsE,"a",@progbits
	.sectionflags	@""
	.align	4
.nv.constant0._ZN7cutlass13device_kernelIN5flash11enable_sm90INS1_16FlashAttnBwdSm90INS1_25CollectiveMainloopBwdSm90ILi2ELi2ELi2EN4cute5tupleIJNS5_1CILi1EEES8_S8_EEENS6_IJNS7_ILi64EEENS7_ILi128EEENS7_ILi96EEEEEENS_6half_tEfNS_4arch4Sm90ELb0ELb1ELb1ELb1ELb1ELb1ELb0ELb0ELi2ELi1ELi2ELi1ELb1EEENS1_21CollectiveEpilogueBwdISD_SE_SG_Li256ELb1ELb0ELi1EEENS1_19SingleTileSchedulerILb1ELb0ELb0ELi128EEEEEEEEEvNT_6ParamsE:
	.zero		2560


//--------------------- .nv.constant0._ZN7cutlass13device_kernelIN5flash11enable_sm90INS1_16FlashAttnBwdSm90INS1_25CollectiveMainloopBwdSm90ILi2ELi2ELi2EN4cute5tupleIJNS5_1CILi1EEES8_S8_EEENS6_IJNS7_ILi64EEENS7_ILi128EEENS7_ILi96EEEEEENS_6half_tEfNS_4arch4Sm90ELb0ELb1ELb1ELb1ELb0ELb1ELb0ELb0ELi2ELi1ELi2ELi1ELb1EEENS1_24CollectiveEpilogueBwdGQAISD_fSG_Li256ELb1ELb0EEENS1_19SingleTileSchedulerILb1ELb0ELb0ELi128EEEEEEEEEvNT_6ParamsE --------------------------
	.section	.nv.constant0._ZN7cutlass13device_kernelIN5flash11enable_sm90INS1_16FlashAttnBwdSm90INS1_25CollectiveMainloopBwdSm90ILi2ELi2ELi2EN4cute5tupleIJNS5_1CILi1EEES8_S8_EEENS6_IJNS7_ILi64EEENS7_ILi128EEENS7_ILi96EEEEEENS_6half_tEfNS_4arch4Sm90ELb0ELb1ELb1ELb1ELb0ELb1ELb0ELb0ELi2ELi1ELi2ELi1ELb1EEENS1_24CollectiveEpilogueBwdGQAISD_fSG_Li256ELb1ELb0EEENS1_19SingleTileSchedulerILb1ELb0ELb0ELi128EEEEEEEEEvNT_6ParamsE,"a",@progbits
	.sectionflags	@""
	.align	4
.nv.constant0._ZN7cutlass13device_kernelIN5flash11enable_sm90INS1_16FlashAttnBwdSm90INS1_25CollectiveMainloopBwdSm90ILi2ELi2ELi2EN4cute5tupleIJNS5_1CILi1EEES8_S8_EEENS6_IJNS7_ILi64EEENS7_ILi128EEENS7_ILi96EEEEEENS_6half_tEfNS_4arch4Sm90ELb0ELb1ELb1ELb1ELb0ELb1ELb0ELb0ELi2ELi1ELi2ELi1ELb1EEENS1_24CollectiveEpilogueBwdGQAISD_fSG_Li256ELb1ELb0EEENS1_19SingleTileSchedulerILb1ELb0ELb0ELi128EEEEEEEEEvNT_6ParamsE:
	.zero		2560


//--------------------- .nv.constant0._ZN7cutlass13device_kernelIN5flash11enable_sm90INS1_16FlashAttnBwdSm90INS1_25CollectiveMainloopBwdSm90ILi2ELi2ELi2EN4cute5tupleIJNS5_1CILi1EEES8_S8_EEENS6_IJNS7_ILi64EEENS7_ILi128EEENS7_ILi96EEEEEENS_6half_tEfNS_4arch4Sm90ELb0ELb1ELb1ELb1ELb1ELb1ELb0ELb0ELi2ELi1ELi2ELi1ELb1EEENS1_24CollectiveEpilogueBwdGQAISD_fSG_Li256ELb1ELb1EEENS1_19SingleTileSchedulerILb1ELb0ELb0ELi128EEEEEEEEEvNT_6ParamsE --------------------------
	.section	.nv.constant0._ZN7cutlass13device_kernelIN5flash11enable_sm90INS1_16FlashAttnBwdSm90INS1_25CollectiveMainloopBwdSm90ILi2ELi2ELi2EN4cute5tupleIJNS5_1CILi1EEES8_S8_EEENS6_IJNS7_ILi64EEENS7_ILi128EEENS7_ILi96EEEEEENS_6half_tEfNS_4arch4Sm90ELb0ELb1ELb1ELb1ELb1ELb1ELb0ELb0ELi2ELi1ELi2ELi1ELb1EEENS1_24CollectiveEpilogueBwdGQAISD_fSG_Li256ELb1ELb1EEENS1_19SingleTileSchedulerILb1ELb0ELb0ELi128EEEEEEEEEvNT_6ParamsE,"a",@progbits
	.sectionflags	@""
	.align	4
.nv.constant0._ZN7cutlass13device_kernelIN5flash11enable_sm90INS1_16FlashAttnBwdSm90INS1_25CollectiveMainloopBwdSm90ILi2ELi2ELi2EN4cute5tupleIJNS5_1CILi1EEES8_S8_EEENS6_IJNS7_ILi64EEENS7_ILi128EEENS7_ILi96EEEEEENS_6half_tEfNS_4arch4Sm90ELb0ELb1ELb1ELb1ELb1ELb1ELb0ELb0ELi2ELi1ELi2ELi1ELb1EEENS1_24CollectiveEpilogueBwdGQAISD_fSG_Li256ELb1ELb1EEENS1_19SingleTileSchedulerILb1ELb0ELb0ELi128EEEEEEEEEvNT_6ParamsE:
	.zero		2560


//--------------------- .nv.constant0._ZN7cutlass13device_kernelIN5flash11enable_sm90INS1_16FlashAttnBwdSm90INS1_25CollectiveMainloopBwdSm90ILi2ELi2ELi2EN4cute5tupleIJNS5_1CILi1EEES8_S8_EEENS6_IJNS7_ILi64EEENS7_ILi128EEENS7_ILi96EEEEEENS_6half_tEfNS_4arch4Sm90ELb1ELb0ELb1ELb0ELb0ELb1ELb0ELb0ELi2ELi1ELi2ELi1ELb1EEENS1_21CollectiveEpilogueBwdISD_SE_SG_Li256ELb0ELb0ELi1EEENS1_25SingleTileBwdLPTSchedulerILb0ELi128ELb0EEEEEEEEEvNT_6ParamsE --------------------------
	.section	.nv.constant0._ZN7cutlass13device_kernelIN5flash11enable_sm90INS1_16FlashAttnBwdSm90INS1_25CollectiveMainloopBwdSm90ILi2ELi2ELi2EN4cute5tupleIJNS5_1CILi1EEES8_S8_EEENS6_IJNS7_ILi64EEENS7_ILi128EEENS7_ILi96EEEEEENS_6half_tEfNS_4arch4Sm90ELb1ELb0ELb1ELb0ELb0ELb1ELb0ELb0ELi2ELi1ELi2ELi1ELb1EEENS1_21CollectiveEpilogueBwdISD_SE_SG_Li256ELb0ELb0ELi1EEENS1_25SingleTileBwdLPTSchedulerILb0ELi128ELb0EEEEEEEEEvNT_6ParamsE,"a",@progbits
	.sectionflags	@""
	.align	4
.nv.constant0._ZN7cutlass13device_kernelIN5flash11enable_sm90INS1_16FlashAttnBwdSm90INS1_25CollectiveMainloopBwdSm90ILi2ELi2ELi2EN4cute5tupleIJNS5_1CILi1EEES8_S8_EEENS6_IJNS7_ILi64EEENS7_ILi128EEENS7_ILi96EEEEEENS_6half_tEfNS_4arch4Sm90ELb1ELb0ELb1ELb0ELb0ELb1ELb0ELb0ELi2ELi1ELi2ELi1ELb1EEENS1_21CollectiveEpilogueBwdISD_SE_SG_Li256ELb0ELb0ELi1EEENS1_25SingleTileBwdLPTSchedulerILb0ELi128ELb0EEEEEEEEEvNT_6ParamsE:
	.zero		3200


//--------------------- .nv.constant0._ZN7cutlass13device_kernelIN5flash11enable_sm90INS1_16FlashAttnBwdSm90INS1_25CollectiveMainloopBwdSm90ILi2ELi2ELi2EN4cute5tupleIJNS5_1CILi1EEES8_S8_EEENS6_IJNS7_ILi64EEENS7_ILi128EEENS7_ILi96EEEEEENS_6half_tEfNS_4arch4Sm90ELb1ELb0ELb1ELb0ELb1ELb1ELb0ELb0ELi2ELi1ELi2ELi1ELb1EEENS1_21CollectiveEpilogueBwdISD_SE_SG_Li256ELb0ELb0ELi1EEENS1_25SingleTileBwdLPTSchedulerILb0ELi128ELb1EEEEEEEEEvNT_6ParamsE --------------------------
	.section	.nv.constant0._ZN7cutlass13device_kernelIN5flash11enable_sm90INS1_16FlashAttnBwdSm90INS1_25CollectiveMainloopBwdSm90ILi2ELi2ELi2EN4cute5tupleIJNS5_1CILi1EEES8_S8_EEENS6_IJNS7_ILi64EEENS7_ILi128EEENS7_ILi96EEEEEENS_6half_tEfNS_4arch4Sm90ELb1ELb0ELb1ELb0ELb1ELb1ELb0ELb0ELi2ELi1ELi2ELi1ELb1EEENS1_21CollectiveEpilogueBwdISD_SE_SG_Li256ELb0ELb0ELi1EEENS1_25SingleTileBwdLPTSchedulerILb0ELi128ELb1EEEEEEEEEvNT_6ParamsE,"a",@progbits
	.sectionflags	@""
	.align	4
.nv.constant0._ZN7cutlass13device_kernelIN5flash11enable_sm90INS1_16FlashAttnBwdSm90INS1_25CollectiveMainloopBwdSm90ILi2ELi2ELi2EN4cute5tupleIJNS5_1CILi1EEES8_S8_EEENS6_IJNS7_ILi64EEENS7_ILi128EEENS7_ILi96EEEEEENS_6half_tEfNS_4arch4Sm90ELb1ELb0ELb1ELb0ELb1ELb1ELb0ELb0ELi2ELi1ELi2ELi1ELb1EEENS1_21CollectiveEpilogueBwdISD_SE_SG_Li256ELb0ELb0ELi1EEENS1_25SingleTileBwdLPTSchedulerILb0ELi128ELb1EEEEEEEEEvNT_6ParamsE:
	.zero		3200


//--------------------- .nv.constant0._ZN7cutlass13device_kernelIN5flash11enable_sm90INS1_16FlashAttnBwdSm90INS1_25CollectiveMainloopBwdSm90ILi2ELi2ELi2EN4cute5tupleIJNS5_1CILi1EEES8_S8_EEENS6_IJNS7_ILi64EEENS7_ILi128EEENS7_ILi96EEEEEENS_6half_tEfNS_4arch4Sm90ELb1ELb0ELb1ELb0ELb0ELb1ELb0ELb0ELi2ELi1ELi2ELi1ELb1EEENS1_24CollectiveEpilogueBwdGQAISD_fSG_Li256ELb0ELb0EEENS1_25SingleTileBwdLPTSchedulerILb0ELi128ELb0EEEEEEEEEvNT_6ParamsE --------------------------
	.section	.nv.constant0._ZN7cutlass13device_kernelIN5flash11enable_sm90INS1_16FlashAttnBwdSm90INS1_25CollectiveMainloopBwdSm90ILi2ELi2ELi2EN4cute5tupleIJNS5_1CILi1EEES8_S8_EEENS6_IJNS7_ILi64EEENS7_ILi128EEENS7_ILi96EEEEEENS_6half_tEfNS_4arch4Sm90ELb1ELb0ELb1ELb0ELb0ELb1ELb0ELb0ELi2ELi1ELi2ELi1ELb1EEENS1_24CollectiveEpilogueBwdGQAISD_fSG_Li256ELb0ELb0EEENS1_25SingleTileBwdLPTSchedulerILb0ELi128ELb0EEEEEEEEEvNT_6ParamsE,"a",@progbits
	.sectionflags	@""
	.align	4
.nv.constant0._ZN7cutlass13device_kernelIN5flash11enable_sm90INS1_16FlashAttnBwdSm90INS1_25CollectiveMainloopBwdSm90ILi2ELi2ELi2EN4cute5tupleIJNS5_1CILi1EEES8_S8_EEENS6_IJNS7_ILi64EEENS7_ILi128EEENS7_ILi96EEEEEENS_6half_tEfNS_4arch4Sm90ELb1ELb0ELb1ELb0ELb0ELb1ELb0ELb0ELi2ELi1ELi2ELi1ELb1EEENS1_24CollectiveEpilogueBwdGQAISD_fSG_Li256ELb0ELb0EEENS1_25SingleTileBwdLPTSchedulerILb0ELi128ELb0EEEEEEEEEvNT_6ParamsE:
	.zero		2688


//--------------------- .nv.constant0._ZN7cutlass13device_kernelIN5flash11enable_sm90INS1_16FlashAttnBwdSm90INS1_25CollectiveMainloopBwdSm90ILi2ELi2ELi2EN4cute5tupleIJNS5_1CILi1EEES8_S8_EEENS6_IJNS7_ILi64EEENS7_ILi128EEENS7_ILi96EEEEEENS_6half_tEfNS_4arch4Sm90ELb1ELb0ELb1ELb0ELb1ELb1ELb0ELb0ELi2ELi1ELi2ELi1ELb1EEENS1_24CollectiveEpilogueBwdGQAISD_fSG_Li256ELb0ELb1EEENS1_25SingleTileBwdLPTSchedulerILb0ELi128ELb1EEEEEEEEEvNT_6ParamsE --------------------------
	.section	.nv.constant0._ZN7cutlass13device_kernelIN5flash11enable_sm90INS1_16FlashAttnBwdSm90INS1_25CollectiveMainloopBwdSm90ILi2ELi2ELi2EN4cute5tupleIJNS5_1CILi1EEES8_S8_EEENS6_IJNS7_ILi64EEENS7_ILi128EEENS7_ILi96EEEEEENS_6half_tEfNS_4arch4Sm90ELb1ELb0ELb1ELb0ELb1ELb1ELb0ELb0ELi2ELi1ELi2ELi1ELb1EEENS1_24CollectiveEpilogueBwdGQAISD_fSG_Li256ELb0ELb1EEENS1_25SingleTileBwdLPTSchedulerILb0ELi128ELb1EEEEEEEEEvNT_6ParamsE,"a",@progbits
	.sectionflags	@""
	.align	4
.nv.constant0._ZN7cutlass13device_kernelIN5flash11enable_sm90INS1_16FlashAttnBwdSm90INS1_25CollectiveMainloopBwdSm90ILi2ELi2ELi2EN4cute5tupleIJNS5_1CILi1EEES8_S8_EEENS6_IJNS7_ILi64EEENS7_ILi128EEENS7_ILi96EEEEEENS_6half_tEfNS_4arch4Sm90ELb1ELb0ELb1ELb0ELb1ELb1ELb0ELb0ELi2ELi1ELi2ELi1ELb1EEENS1_24CollectiveEpilogueBwdGQAISD_fSG_Li256ELb0ELb1EEENS1_25SingleTileBwdLPTSchedulerILb0ELi128ELb1EEEEEEEEEvNT_6ParamsE:
	.zero		2688


//--------------------- .nv.constant0._ZN7cutlass13device_kernelIN5flash22FlashAttnBwdPreprocessIN4cute5tupleIJNS3_1CILi64EEENS5_ILi96EEEEEENS_6half_tEfNS_4arch4Sm90ELb1ELb0EEEEEvNT_6ParamsE --------------------------
	.section	.nv.constant0._ZN7cutlass13device_kernelIN5flash22FlashAttnBwdPreprocessIN4cute5tupleIJNS3_1CILi64EEENS5_ILi96EEEEEENS_6half_tEfNS_4arch4Sm90ELb1ELb0EEEEEvNT_6ParamsE,"a",@progbits
	.sectionflags	@""
	.align	4
.nv.constant0._ZN7cutlass13device_kernelIN5flash22FlashAttnBwdPreprocessIN4cute5tupleIJNS3_1CILi64EEENS5_ILi96EEEEEENS_6half_tEfNS_4arch4Sm90ELb1ELb0EEEEEvNT_6ParamsE:
	.zero		1136


//--------------------- .nv.constant0._ZN7cutlass13device_kernelIN5flash11enable_sm90INS1_16FlashAttnBwdSm90INS1_25CollectiveMainloopBwdSm90ILi2ELi2ELi2EN4cute5tupleIJNS5_1CILi1EEES8_S8_EEENS6_IJNS7_ILi64EEENS7_ILi128EEENS7_ILi96EEEEEENS_6half_tEfNS_4arch4Sm90ELb1ELb0ELb1ELb1ELb0ELb1ELb0ELb0ELi2ELi1ELi2ELi1ELb1EEENS1_21CollectiveEpilogueBwdISD_SE_SG_Li256ELb1ELb0ELi1EEENS1_25SingleTileBwdLPTSchedulerILb1ELi128ELb0EEEEEEEEEvNT_6ParamsE --------------------------
	.section	.nv.constant0._ZN7cutlass13device_kernelIN5flash11enable_sm90INS1_16FlashAttnBwdSm90INS1_25CollectiveMainloopBwdSm90ILi2ELi2ELi2EN4cute5tupleIJNS5_1CILi1EEES8_S8_EEENS6_IJNS7_ILi64EEENS7_ILi128EEENS7_ILi96EEEEEENS_6half_tEfNS_4arch4Sm90ELb1ELb0ELb1ELb1ELb0ELb1ELb0ELb0ELi2ELi1ELi2ELi1ELb1EEENS1_21CollectiveEpilogueBwdISD_SE_SG_Li256ELb1ELb0ELi1EEENS1_25SingleTileBwdLPTSchedulerILb1ELi128ELb0EEEEEEEEEvNT_6ParamsE,"a",@progbits
	.sectionflags	@""
	.align	4
.nv.constant0._ZN7cutlass13device_kernelIN5flash11enable_sm90INS1_16FlashAttnBwdSm90INS1_25CollectiveMainloopBwdSm90ILi2ELi2ELi2EN4cute5tupleIJNS5_1CILi1EEES8_S8_EEENS6_IJNS7_ILi64EEENS7_ILi128EEENS7_ILi96EEEEEENS_6half_tEfNS_4arch4Sm90ELb1ELb0ELb1ELb1ELb0ELb1ELb0ELb0ELi2ELi1ELi2ELi1ELb1EEENS1_21CollectiveEpilogueBwdISD_SE_SG_Li256ELb1ELb0ELi1EEENS1_25SingleTileBwdLPTSchedulerILb1ELi128ELb0EEEEEEEEEvNT_6ParamsE:
	.zero		2560


//--------------------- .nv.constant0._ZN7cutlass13device_kernelIN5flash11enable_sm90INS1_16FlashAttnBwdSm90INS1_25CollectiveMainloopBwdSm90ILi2ELi2ELi2EN4cute5tupleIJNS5_1CILi1EEES8_S8_EEENS6_IJNS7_ILi64EEENS7_ILi128EEENS7_ILi96EEEEEENS_6half_tEfNS_4arch4Sm90ELb1ELb0ELb1ELb1ELb1ELb1ELb0ELb0ELi2ELi1ELi2ELi1ELb1EEENS1_21CollectiveEpilogueBwdISD_SE_SG_Li256ELb1ELb0ELi1EEENS1_25SingleTileBwdLPTSchedulerILb1ELi128ELb1EEEEEEEEEvNT_6ParamsE --------------------------
	.section	.nv.constant0._ZN7cutlass13device_kernelIN5flash11enable_sm90INS1_16FlashAttnBwdSm90INS1_25CollectiveMainloopBwdSm90ILi2ELi2ELi2EN4cute5tupleIJNS5_1CILi1EEES8_S8_EEENS6_IJNS7_ILi64EEENS7_ILi128EEENS7_ILi96EEEEEENS_6half_tEfNS_4arch4Sm90ELb1ELb0ELb1ELb1ELb1ELb1ELb0ELb0ELi2ELi1ELi2ELi1ELb1EEENS1_21CollectiveEpilogueBwdISD_SE_SG_Li256ELb1ELb0ELi1EEENS1_25SingleTileBwdLPTSchedulerILb1ELi128ELb1EEEEEEEEEvNT_6ParamsE,"a",@progbits
	.sectionflags	@""
	.align	4
.nv.constant0._ZN7cutlass13device_kernelIN5flash11enable_sm90INS1_16FlashAttnBwdSm90INS1_25CollectiveMainloopBwdSm90ILi2ELi2ELi2EN4cute5tupleIJNS5_1CILi1EEES8_S8_EEENS6_IJNS7_ILi64EEENS7_ILi128EEENS7_ILi96EEEEEENS_6half_tEfNS_4arch4Sm90ELb1ELb0ELb1ELb1ELb1ELb1ELb0ELb0ELi2ELi1ELi2ELi1ELb1EEENS1_21CollectiveEpilogueBwdISD_SE_SG_Li256ELb1ELb0ELi1EEENS1_25SingleTileBwdLPTSchedulerILb1ELi128ELb1EEEEEEEEEvNT_6ParamsE:
	.zero		2560


//--------------------- .nv.constant0._ZN7cutlass13device_kernelIN5flash11enable_sm90INS1_16FlashAttnBwdSm90INS1_25CollectiveMainloopBwdSm90ILi2ELi2ELi2EN4cute5tupleIJNS5_1CILi1EEES8_S8_EEENS6_IJNS7_ILi64EEENS7_ILi128EEENS7_ILi96EEEEEENS_6half_tEfNS_4arch4Sm90ELb1ELb0ELb1ELb1ELb0ELb1ELb0ELb0ELi2ELi1ELi2ELi1ELb1EEENS1_24CollectiveEpilogueBwdGQAISD_fSG_Li256ELb1ELb0EEENS1_25SingleTileBwdLPTSchedulerILb1ELi128ELb0EEEEEEEEEvNT_6ParamsE --------------------------
	.section	.nv.constant0._ZN7cutlass13device_kernelIN5flash11enable_sm90INS1_16FlashAttnBwdSm90INS1_25CollectiveMainloopBwdSm90ILi2ELi2ELi2EN4cute5tupleIJNS5_1CILi1EEES8_S8_EEENS6_IJNS7_ILi64EEENS7_ILi128EEENS7_ILi96EEEEEENS_6half_tEfNS_4arch4Sm90ELb1ELb0ELb1ELb1ELb0ELb1ELb0ELb0ELi2ELi1ELi2ELi1ELb1EEENS1_24CollectiveEpilogueBwdGQAISD_fSG_Li256ELb1ELb0EEENS1_25SingleTileBwdLPTSchedulerILb1ELi128ELb0EEEEEEEEEvNT_6ParamsE,"a",@progbits
	.sectionflags	@""
	.align	4
.nv.constant0._ZN7cutlass13device_kernelIN5flash11enable_sm90INS1_16FlashAttnBwdSm90INS1_25CollectiveMainloopBwdSm90ILi2ELi2ELi2EN4cute5tupleIJNS5_1CILi1EEES8_S8_EEENS6_IJNS7_ILi64EEENS7_ILi128EEENS7_ILi96EEEEEENS_6half_tEfNS_4arch4Sm90ELb1ELb0ELb1ELb1ELb0ELb1ELb0ELb0ELi2ELi1ELi2ELi1ELb1EEENS1_24CollectiveEpilogueBwdGQAISD_fSG_Li256ELb1ELb0EEENS1_25SingleTileBwdLPTSchedulerILb1ELi128ELb0EEEEEEEEEvNT_6ParamsE:
	.zero		2688


//--------------------- .nv.constant0._ZN7cutlass13device_kernelIN5flash32FlashAttnBwdPostprocessConvertdQIN4cute5tupleIJNS3_1CILi128EEENS5_ILi96EEEEEENS_6half_tEfNS_4arch4Sm90ELi256ENS3_8TiledMMAINS3_8MMA_AtomIJNS3_4SM904GMMA25MMA_64x96x16_F32F16F16_RSILNSF_5MajorE0ELSH_1ELNSF_7ScaleInE1ELSI_1EEEEEENS3_6LayoutINS4_IJNS5_ILi2EEENS5_ILi1EEESN_EEENS4_IJSN_NS5_ILi0EEESP_EEEEENS4_IJNS3_10UnderscoreESS_SS_EEEEELb0EEEEEvNT_6ParamsE --------------------------
	.section	.nv.constant0._ZN7cutlass13device_kernelIN5flash32FlashAttnBwdPostprocessConvertdQIN4cute5tupleIJNS3_1CILi128EEENS5_ILi96EEEEEENS_6half_tEfNS_4arch4Sm90ELi256ENS3_8TiledMMAINS3_8MMA_AtomIJNS3_4SM904GMMA25MMA_64x96x16_F32F16F16_RSILNSF_5MajorE0ELSH_1ELNSF_7ScaleInE1ELSI_1EEEEEENS3_6LayoutINS4_IJNS5_ILi2EEENS5_ILi1EEESN_EEENS4_IJSN_NS5_ILi0EEESP_EEEEENS4_IJNS3_10UnderscoreESS_SS_EEEEELb0EEEEEvNT_6ParamsE,"a",@progbits
	.sectionflags	@""
	.align	4
.nv.constant0._ZN7cutlass13device_kernelIN5flash32FlashAttnBwdPostprocessConvertdQIN4cute5tupleIJNS3_1CILi128EEENS5_ILi96EEEEEENS_6half_tEfNS_4arch4Sm90ELi256ENS3_8TiledMMAINS3_8MMA_AtomIJNS3_4SM904GMMA25MMA_64x96x16_F32F16F16_RSILNSF_5MajorE0ELSH_1ELNSF_7ScaleInE1ELSI_1EEEEEENS3_6LayoutINS4_IJNS5_ILi2EEENS5_ILi1EEESN_EEENS4_IJSN_NS5_ILi0EEESP_EEEEENS4_IJNS3_10UnderscoreESS_SS_EEEEELb0EEEEEvNT_6ParamsE:
	.zero		1008


//--------------------- .nv.constant0._ZN7cutlass13device_kernelIN5flash32FlashAttnBwdPostprocessConvertdQIN4cute5tupleIJNS3_1CILi64EEENS5_ILi96EEEEEENS_6half_tEfNS_4arch4Sm90ELi256ENS3_8TiledMMAINS3_8MMA_AtomIJNS3_4SM904GMMA25MMA_64x16x16_F32F16F16_SSILNSF_5MajorE0ELSH_1ELNSF_7ScaleInE1ELSI_1EEEEEENS3_6LayoutINS4_IJNS5_ILi1EEENS5_ILi2EEESM_EEENS4_IJNS5_ILi0EEESM_SP_EEEEENS4_IJNS3_10UnderscoreESS_SS_EEEEELb0EEEEEvNT_6ParamsE --------------------------
	.section	.nv.constant0._ZN7cutlass13device_kernelIN5flash32FlashAttnBwdPostprocessConvertdQIN4cute5tupleIJNS3_1CILi64EEENS5_ILi96EEEEEENS_6half_tEfNS_4arch4Sm90ELi256ENS3_8TiledMMAINS3_8MMA_AtomIJNS3_4SM904GMMA25MMA_64x16x16_F32F16F16_SSILNSF_5MajorE0ELSH_1ELNSF_7ScaleInE1ELSI_1EEEEEENS3_6LayoutINS4_IJNS5_ILi1EEENS5_ILi2EEESM_EEENS4_IJNS5_ILi0EEESM_SP_EEEEENS4_IJNS3_10UnderscoreESS_SS_EEEEELb0EEEEEvNT_6ParamsE,"a",@progbits
	.sectionflags	@""
	.align	4
.nv.constant0._ZN7cutlass13device_kernelIN5flash32FlashAttnBwdPostprocessConvertdQIN4cute5tupleIJNS3_1CILi64EEENS5_ILi96EEEEEENS_6half_tEfNS_4arch4Sm90ELi256ENS3_8TiledMMAINS3_8MMA_AtomIJNS3_4SM904GMMA25MMA_64x16x16_F32F16F16_SSILNSF_5MajorE0ELSH_1ELNSF_7ScaleInE1ELSI_1EEEEEENS3_6LayoutINS4_IJNS5_ILi1EEENS5_ILi2EEESM_EEENS4_IJNS5_ILi0EEESM_SP_EEEEENS4_IJNS3_10UnderscoreESS_SS_EEEEELb0EEEEEvNT_6ParamsE:
	.zero		1008


//--------------------- .nv.constant0._ZN7cutlass13device_kernelIN5flash11enable_sm90INS1_16FlashAttnBwdSm90INS1_25CollectiveMainloopBwdSm90ILi2ELi2ELi2EN4cute5tupleIJNS5_1CILi1EEES8_S8_EEENS6_IJNS7_ILi64EEENS7_ILi128EEENS7_ILi96EEEEEENS_6half_tEfNS_4arch4Sm90ELb1ELb0ELb1ELb1ELb1ELb1ELb0ELb0ELi2ELi1ELi2ELi1ELb1EEENS1_24CollectiveEpilogueBwdGQAISD_fSG_Li256ELb1ELb1EEENS1_25SingleTileBwdLPTSchedulerILb1ELi128ELb1EEEEEEEEEvNT_6ParamsE --------------------------
	.section	.nv.constant0._ZN7cutlass13device_kernelIN5flash11enable_sm90INS1_16FlashAttnBwdSm90INS1_25CollectiveMainloopBwdSm90ILi2ELi2ELi2EN4cute5tupleIJNS5_1CILi1EEES8_S8_EEENS6_IJNS7_ILi64EEENS7_ILi128EEENS7_ILi96EEEEEENS_6half_tEfNS_4arch4Sm90ELb1ELb0ELb1ELb1ELb1ELb1ELb0ELb0ELi2ELi1ELi2ELi1ELb1EEENS1_24CollectiveEpilogueBwdGQAISD_fSG_Li256ELb1ELb1EEENS1_25SingleTileBwdLPTSchedulerILb1ELi128ELb1EEEEEEEEEvNT_6ParamsE,"a",@progbits
	.sectionflags	@""
	.align	4
.nv.constant0._ZN7cutlass13device_kernelIN5flash11enable_sm90INS1_16FlashAttnBwdSm90INS1_25CollectiveMainloopBwdSm90ILi2ELi2ELi2EN4cute5tupleIJNS5_1CILi1EEES8_S8_EEENS6_IJNS7_ILi64EEENS7_ILi128EEENS7_ILi96EEEEEENS_6half_tEfNS_4arch4Sm90ELb1ELb0ELb1ELb1ELb1ELb1ELb0ELb0ELi2ELi1ELi2ELi1ELb1EEENS1_24CollectiveEpilogueBwdGQAISD_fSG_Li256ELb1ELb1EEENS1_25SingleTileBwdLPTSchedulerILb1ELi128ELb1EEEEEEEEEvNT_6ParamsE:
	.zero		2688


//--------------------- .nv.constant0._ZN7cutlass13device_kernelIN5flash22FlashAttnBwdPreprocessIN4cute5tupleIJNS3_1CILi64EEENS5_ILi96EEEEEENS_6half_tEfNS_4arch4Sm90ELb1ELb1EEEEEvNT_6ParamsE --------------------------
	.section	.nv.constant0._ZN7cutlass13device_kernelIN5flash22FlashAttnBwdPreprocessIN4cute5tupleIJNS3_1CILi64EEENS5_ILi96EEEEEENS_6half_tEfNS_4arch4Sm90ELb1ELb1EEEEEvNT_6ParamsE,"a",@progbits
	.sectionflags	@""
	.align	4
.nv.constant0._ZN7cutlass13device_kernelIN5flash22FlashAttnBwdPreprocessIN4cute5tupleIJNS3_1CILi64EEENS5_ILi96EEEEEENS_6half_tEfNS_4arch4Sm90ELb1ELb1EEEEEvNT_6ParamsE:
	.zero		1136


//--------------------- SYMBOLS --------------------------

	.type		.nv.reservedSmem.offset0,@object
	.size		.nv.reservedSmem.offset0,0x4
	.type		.nv.reservedSmem.cap,@object
	.size		.nv.reservedSmem.cap,0x4
